//
// Generated by NVIDIA NVVM Compiler
//
// Compiler Build ID: CL-36424714
// Cuda compilation tools, release 13.0, V13.0.88
// Based on NVVM 20.0.0
//

.version 9.0
.target sm_100
.address_size 64

	// .globl	_Z22tip5_hash_pairs_kernelPKmmmPm
// _ZZN36_GLOBAL__N__b28e54f6_4_k_cu_2ce7992b21tip5_hash_rows_kernelEPKmmmmPmmE8s_lookup has been demoted
// _ZZ22tip5_hash_pairs_kernelPKmmmPmE8s_lookup has been demoted
.const .align 1 .b8 _ZN34_INTERNAL_b28e54f6_4_k_cu_2ce7992b36_GLOBAL__N__b28e54f6_4_k_cu_2ce7992b12LOOKUP_TABLEE[256] = {0, 7, 26, 63, 124, 215, 85, 254, 214, 228, 45, 185, 140, 173, 33, 240, 29, 177, 176, 32, 8, 110, 87, 202, 204, 99, 150, 106, 230, 14, 235, 128, 213, 239, 212, 138, 23, 130, 208, 6, 44, 71, 93, 116, 146, 189, 251, 81, 199, 97, 38, 28, 73, 179, 95, 84, 152, 48, 35, 119, 49, 88, 242, 3, 148, 169, 72, 120, 62, 161, 166, 83, 175, 191, 137, 19, 100, 129, 112, 55, 221, 102, 218, 61, 151, 237, 68, 164, 17, 147, 46, 234, 203, 216, 22, 141, 65, 57, 123, 12, 244, 54, 219, 231, 96, 77, 180, 154, 5, 253, 133, 165, 98, 195, 205, 134, 245, 30, 9, 188, 59, 142, 186, 197, 181, 144, 92, 31, 224, 163, 111, 74, 58, 69, 113, 196, 67, 246, 225, 10, 121, 50, 60, 157, 90, 122, 2, 250, 101, 75, 178, 159, 24, 36, 201, 11, 243, 132, 198, 190, 114, 233, 39, 52, 21, 209, 108, 238, 91, 187, 18, 104, 194, 37, 153, 34, 200, 143, 126, 155, 236, 118, 64, 80, 172, 89, 94, 193, 135, 183, 86, 107, 252, 13, 167, 206, 136, 220, 207, 103, 171, 160, 76, 182, 227, 217, 158, 56, 174, 4, 66, 109, 139, 162, 184, 211, 249, 47, 125, 232, 117, 43, 16, 42, 127, 20, 241, 25, 149, 105, 156, 51, 53, 168, 145, 247, 223, 79, 78, 226, 15, 222, 82, 115, 70, 210, 27, 41, 1, 170, 40, 131, 192, 229, 248, 255};
.const .align 4 .b8 _ZN34_INTERNAL_b28e54f6_4_k_cu_2ce7992b36_GLOBAL__N__b28e54f6_4_k_cu_2ce7992b9MDS_COEFFE[64] = {218, 239, 0, 0, 84, 4, 0, 0, 78, 112, 0, 0, 31, 132, 0, 0, 30, 29, 0, 0, 236, 168, 0, 0, 105, 210, 0, 0, 2, 47, 0, 0, 119, 222, 0, 0, 129, 107, 0, 0, 135, 161, 0, 0, 197, 159, 0, 0, 245, 46, 0, 0, 41, 233, 0, 0, 174, 104, 0, 0, 181, 69};
.const .align 8 .b8 _ZN34_INTERNAL_b28e54f6_4_k_cu_2ce7992b36_GLOBAL__N__b28e54f6_4_k_cu_2ce7992b15ROUND_CONSTANTSE[640] = {222, 96, 171, 97, 235, 61, 42, 189, 210, 126, 84, 217, 26, 242, 125, 234, 63, 6, 222, 161, 119, 54, 11, 144, 119, 134, 108, 135, 126, 136, 70, 27, 151, 251, 156, 136, 119, 217, 100, 211, 2, 159, 105, 67, 200, 250, 141, 220, 88, 219, 144, 113, 93, 64, 92, 55, 177, 212, 176, 210, 6, 64, 146, 39, 56, 205, 131, 212, 114, 17, 221, 120, 86, 42, 136, 68, 98, 198, 70, 51, 165, 138, 73, 159, 39, 155, 36, 176, 77, 141, 51, 121, 190, 81, 205, 148, 24, 178, 197, 82, 112, 220, 224, 176, 149, 173, 173, 72, 210, 196, 220, 248, 183, 104, 200, 254, 53, 198, 227, 104, 140, 13, 107, 251, 63, 107, 208, 215, 42, 3, 239, 32, 234, 13, 80, 243, 3, 88, 186, 91, 23, 191, 101, 72, 39, 122, 40, 39, 48, 254, 247, 213, 18, 52, 25, 78, 244, 51, 115, 165, 226, 234, 119, 169, 83, 225, 38, 135, 27, 25, 252, 99, 132, 169, 20, 48, 18, 178, 57, 175, 97, 84, 20, 186, 47, 32, 51, 89, 16, 112, 171, 3, 229, 113, 207, 191, 238, 183, 144, 61, 253, 11, 82, 204, 177, 34, 99, 56, 117, 246, 116, 247, 218, 200, 194, 39, 106, 188, 9, 3, 245, 131, 203, 79, 179, 60, 95, 39, 232, 92, 109, 94, 92, 144, 143, 44, 89, 246, 194, 236, 180, 9, 230, 97, 36, 83, 127, 131, 60, 201, 146, 92, 185, 246, 177, 178, 193, 29, 65, 86, 245, 122, 2, 192, 108, 162, 194, 95, 136, 140, 225, 22, 243, 43, 159, 61, 24, 239, 128, 136, 69, 140, 168, 92, 219, 11, 147, 178, 83, 21, 28, 46, 50, 200, 46, 156, 116, 166, 32, 50, 175, 94, 176, 229, 78, 28, 134, 75, 174, 198, 156, 164, 215, 235, 134, 235, 10, 142, 112, 17, 224, 2, 57, 188, 43, 233, 157, 192, 193, 203, 107, 81, 121, 60, 155, 146, 209, 39, 143, 115, 191, 229, 6, 224, 56, 234, 200, 234, 192, 30, 158, 45, 197, 55, 249, 75, 217, 216, 132, 9, 71, 103, 14, 34, 60, 39, 89, 73, 250, 150, 231, 7, 66, 147, 29, 254, 115, 221, 246, 242, 152, 146, 155, 43, 65, 58, 110, 125, 166, 245, 161, 7, 217, 67, 55, 231, 62, 89, 7, 68, 89, 46, 128, 239, 32, 71, 5, 159, 166, 106, 110, 51, 17, 183, 212, 120, 40, 178, 200, 243, 174, 56, 198, 173, 20, 33, 251, 106, 232, 211, 214, 164, 104, 25, 83, 37, 231, 8, 72, 157, 239, 208, 102, 56, 223, 4, 152, 54, 36, 80, 33, 210, 169, 217, 219, 230, 178, 133, 238, 18, 162, 44, 210, 142, 182, 62, 210, 252, 130, 184, 123, 57, 49, 117, 39, 215, 134, 135, 143, 235, 181, 67, 245, 175, 205, 212, 153, 153, 214, 146, 241, 23, 18, 166, 130, 243, 193, 173, 38, 176, 96, 114, 195, 73, 25, 16, 92, 227, 140, 145, 248, 63, 7, 189, 128, 96, 183, 248, 125, 46, 185, 40, 138, 11, 37, 172, 219, 245, 204, 164, 157, 174, 39, 55, 60, 133, 109, 162, 229, 217, 243, 245, 241, 178, 71, 120, 51, 45, 1, 34, 206, 63, 71, 227, 238, 183, 109, 62, 90, 107, 13, 229, 221, 89, 205, 130, 21, 23, 138, 42, 230, 94, 9, 179, 192, 192, 210, 3, 162, 246, 198, 37, 91, 102, 159, 230, 106, 59, 217, 174, 153, 48, 56, 156, 230, 43, 9, 246, 29, 128, 205, 67, 255, 223, 12, 173, 102, 128, 107, 220, 79, 95, 74, 212, 249, 138, 98, 215, 192, 151, 205, 25, 2, 216, 187, 142, 20, 20, 186, 206, 201, 16, 116, 68, 242, 242, 195, 212, 155, 83};

.visible .entry _Z22tip5_hash_pairs_kernelPKmmmPm(
	.param .u64 .ptr .align 1 _Z22tip5_hash_pairs_kernelPKmmmPm_param_0,
	.param .u64 _Z22tip5_hash_pairs_kernelPKmmmPm_param_1,
	.param .u64 _Z22tip5_hash_pairs_kernelPKmmmPm_param_2,
	.param .u64 .ptr .align 1 _Z22tip5_hash_pairs_kernelPKmmmPm_param_3
)
{
	.reg .pred 	%p<197>;
	.reg .b16 	%rs<2>;
	.reg .b32 	%r<116>;
	.reg .b64 	%rd<2451>;
	// demoted variable
	.shared .align 1 .b8 _ZZ22tip5_hash_pairs_kernelPKmmmPmE8s_lookup[256];
	ld.param.u64 	%rd141, [_Z22tip5_hash_pairs_kernelPKmmmPm_param_0];
	ld.param.u64 	%rd142, [_Z22tip5_hash_pairs_kernelPKmmmPm_param_1];
	ld.param.u64 	%rd143, [_Z22tip5_hash_pairs_kernelPKmmmPm_param_2];
	mov.u32 	%r1, %tid.x;
	setp.gt.u32 	%p1, %r1, 255;
	@%p1 bra 	$L__BB0_2;
	cvt.u64.u32 	%rd145, %r1;
	mov.u64 	%rd146, _ZN34_INTERNAL_b28e54f6_4_k_cu_2ce7992b36_GLOBAL__N__b28e54f6_4_k_cu_2ce7992b12LOOKUP_TABLEE;
	add.s64 	%rd147, %rd146, %rd145;
	ld.const.u8 	%rs1, [%rd147];
	mov.u32 	%r4, _ZZ22tip5_hash_pairs_kernelPKmmmPmE8s_lookup;
	add.s32 	%r5, %r4, %r1;
	st.shared.u8 	[%r5], %rs1;
$L__BB0_2:
	bar.sync 	0;
	mov.u32 	%r6, %ctaid.x;
	mov.u32 	%r7, %ntid.x;
	mad.lo.s32 	%r8, %r6, %r7, %r1;
	cvt.u64.u32 	%rd1, %r8;
	add.s64 	%rd148, %rd142, 1;
	shr.u64 	%rd149, %rd148, 1;
	setp.le.u64 	%p2, %rd149, %rd1;
	@%p2 bra 	$L__BB0_38;
	cvta.to.global.u64 	%rd152, %rd141;
	shl.b64 	%rd153, %rd1, 1;
	or.b64  	%rd154, %rd153, 1;
	setp.lt.u64 	%p3, %rd154, %rd142;
	add.s64 	%rd155, %rd142, -1;
	selp.b64 	%rd156, %rd154, %rd155, %p3;
	mul.lo.s64 	%rd157, %rd153, %rd143;
	mul.lo.s64 	%rd158, %rd156, %rd143;
	shl.b64 	%rd159, %rd157, 3;
	add.s64 	%rd160, %rd152, %rd159;
	ld.global.u64 	%rd2434, [%rd160];
	shl.b64 	%rd161, %rd158, 3;
	add.s64 	%rd162, %rd152, %rd161;
	ld.global.u64 	%rd2429, [%rd162];
	ld.global.u64 	%rd2433, [%rd160+8];
	ld.global.u64 	%rd2428, [%rd162+8];
	ld.global.u64 	%rd2432, [%rd160+16];
	ld.global.u64 	%rd2427, [%rd162+16];
	ld.global.u64 	%rd2431, [%rd160+24];
	ld.global.u64 	%rd2426, [%rd162+24];
	ld.global.u64 	%rd2430, [%rd160+32];
	ld.global.u64 	%rd2425, [%rd162+32];
	mov.u64 	%rd163, _ZN34_INTERNAL_b28e54f6_4_k_cu_2ce7992b36_GLOBAL__N__b28e54f6_4_k_cu_2ce7992b15ROUND_CONSTANTSE;
	add.s64 	%rd2418, %rd163, 64;
	mov.b32 	%r115, 0;
	mov.b64 	%rd2419, 1;
	ld.const.u32 	%rd452, [_ZN34_INTERNAL_b28e54f6_4_k_cu_2ce7992b36_GLOBAL__N__b28e54f6_4_k_cu_2ce7992b9MDS_COEFFE+4];
	ld.const.u32 	%rd453, [_ZN34_INTERNAL_b28e54f6_4_k_cu_2ce7992b36_GLOBAL__N__b28e54f6_4_k_cu_2ce7992b9MDS_COEFFE+8];
	ld.const.u32 	%rd454, [_ZN34_INTERNAL_b28e54f6_4_k_cu_2ce7992b36_GLOBAL__N__b28e54f6_4_k_cu_2ce7992b9MDS_COEFFE+12];
	ld.const.u32 	%rd455, [_ZN34_INTERNAL_b28e54f6_4_k_cu_2ce7992b36_GLOBAL__N__b28e54f6_4_k_cu_2ce7992b9MDS_COEFFE+16];
	ld.const.u32 	%rd456, [_ZN34_INTERNAL_b28e54f6_4_k_cu_2ce7992b36_GLOBAL__N__b28e54f6_4_k_cu_2ce7992b9MDS_COEFFE+20];
	ld.const.u32 	%rd457, [_ZN34_INTERNAL_b28e54f6_4_k_cu_2ce7992b36_GLOBAL__N__b28e54f6_4_k_cu_2ce7992b9MDS_COEFFE+24];
	ld.const.u32 	%rd458, [_ZN34_INTERNAL_b28e54f6_4_k_cu_2ce7992b36_GLOBAL__N__b28e54f6_4_k_cu_2ce7992b9MDS_COEFFE+28];
	ld.const.u32 	%rd459, [_ZN34_INTERNAL_b28e54f6_4_k_cu_2ce7992b36_GLOBAL__N__b28e54f6_4_k_cu_2ce7992b9MDS_COEFFE+32];
	ld.const.u32 	%rd460, [_ZN34_INTERNAL_b28e54f6_4_k_cu_2ce7992b36_GLOBAL__N__b28e54f6_4_k_cu_2ce7992b9MDS_COEFFE+36];
	ld.const.u32 	%rd461, [_ZN34_INTERNAL_b28e54f6_4_k_cu_2ce7992b36_GLOBAL__N__b28e54f6_4_k_cu_2ce7992b9MDS_COEFFE+40];
	ld.const.u32 	%rd462, [_ZN34_INTERNAL_b28e54f6_4_k_cu_2ce7992b36_GLOBAL__N__b28e54f6_4_k_cu_2ce7992b9MDS_COEFFE+44];
	ld.const.u32 	%rd463, [_ZN34_INTERNAL_b28e54f6_4_k_cu_2ce7992b36_GLOBAL__N__b28e54f6_4_k_cu_2ce7992b9MDS_COEFFE+48];
	ld.const.u32 	%rd464, [_ZN34_INTERNAL_b28e54f6_4_k_cu_2ce7992b36_GLOBAL__N__b28e54f6_4_k_cu_2ce7992b9MDS_COEFFE+52];
	ld.const.u32 	%rd465, [_ZN34_INTERNAL_b28e54f6_4_k_cu_2ce7992b36_GLOBAL__N__b28e54f6_4_k_cu_2ce7992b9MDS_COEFFE+56];
	ld.const.u32 	%rd466, [_ZN34_INTERNAL_b28e54f6_4_k_cu_2ce7992b36_GLOBAL__N__b28e54f6_4_k_cu_2ce7992b9MDS_COEFFE+60];
	ld.const.u32 	%rd467, [_ZN34_INTERNAL_b28e54f6_4_k_cu_2ce7992b36_GLOBAL__N__b28e54f6_4_k_cu_2ce7992b9MDS_COEFFE];
	mov.u32 	%r12, _ZZ22tip5_hash_pairs_kernelPKmmmPmE8s_lookup;
	mov.u64 	%rd2420, %rd2419;
	mov.u64 	%rd2421, %rd2419;
	mov.u64 	%rd2422, %rd2419;
	mov.u64 	%rd2423, %rd2419;
	mov.u64 	%rd2424, %rd2419;
$L__BB0_4:
	mul.lo.s64 	%rd468, %rd2434, -8589934591;
	mov.b64 	%rd469, -8589934591;
	mul.hi.u64 	%rd470, %rd2434, %rd469;
	shl.b64 	%rd471, %rd2434, 32;
	mul.lo.s64 	%rd472, %rd2434, -4294967295;
	max.u64 	%rd473, %rd468, %rd471;
	setp.gt.u64 	%p4, %rd473, %rd472;
	shr.u64 	%rd474, %rd472, 32;
	sub.s64 	%rd475, %rd472, %rd474;
	selp.s64 	%rd476, -1, 0, %p4;
	add.s64 	%rd477, %rd475, %rd476;
	sub.s64 	%rd478, %rd470, %rd477;
	setp.lt.u64 	%p5, %rd470, %rd477;
	add.s64 	%rd479, %rd478, -4294967295;
	selp.b64 	%rd480, %rd479, %rd478, %p5;
	cvt.u32.u64 	%r10, %rd480;
	and.b32  	%r11, %r10, 255;
	add.s32 	%r13, %r12, %r11;
	ld.shared.u8 	%rd481, [%r13];
	shr.u32 	%r14, %r10, 8;
	and.b32  	%r15, %r14, 255;
	add.s32 	%r16, %r12, %r15;
	ld.shared.u8 	%r17, [%r16];
	shr.u32 	%r18, %r10, 16;
	and.b32  	%r19, %r18, 255;
	add.s32 	%r20, %r12, %r19;
	ld.shared.u8 	%r21, [%r20];
	shr.u32 	%r22, %r10, 24;
	add.s32 	%r23, %r12, %r22;
	ld.shared.u8 	%r24, [%r23];
	{ .reg .b32 tmp; mov.b64 {tmp, %r25}, %rd480; }
	and.b32  	%r26, %r25, 255;
	add.s32 	%r27, %r12, %r26;
	ld.shared.u8 	%rd482, [%r27];
	shr.u64 	%rd483, %rd480, 40;
	cvt.u32.u64 	%r28, %rd483;
	and.b32  	%r29, %r28, 255;
	add.s32 	%r30, %r12, %r29;
	ld.shared.u8 	%rd484, [%r30];
	shr.u64 	%rd485, %rd480, 48;
	cvt.u32.u64 	%r31, %rd485;
	and.b32  	%r32, %r31, 255;
	add.s32 	%r33, %r12, %r32;
	ld.shared.u8 	%rd486, [%r33];
	shr.u64 	%rd487, %rd480, 56;
	cvt.u32.u64 	%r34, %rd487;
	add.s32 	%r35, %r12, %r34;
	ld.shared.u8 	%rd488, [%r35];
	mul.wide.u32 	%rd489, %r17, 256;
	or.b64  	%rd490, %rd489, %rd481;
	mul.wide.u32 	%rd491, %r21, 65536;
	or.b64  	%rd492, %rd490, %rd491;
	mul.wide.u32 	%rd493, %r24, 16777216;
	or.b64  	%rd494, %rd492, %rd493;
	shl.b64 	%rd495, %rd482, 32;
	shl.b64 	%rd496, %rd484, 40;
	shl.b64 	%rd497, %rd486, 48;
	shl.b64 	%rd498, %rd488, 56;
	or.b64  	%rd499, %rd495, %rd496;
	or.b64  	%rd500, %rd499, %rd497;
	or.b64  	%rd501, %rd500, %rd498;
	or.b64  	%rd502, %rd501, %rd494;
	shl.b64 	%rd503, %rd494, 32;
	mul.lo.s64 	%rd504, %rd502, 4294967297;
	max.u64 	%rd505, %rd502, %rd503;
	setp.gt.u64 	%p6, %rd505, %rd504;
	shr.u64 	%rd506, %rd504, 32;
	sub.s64 	%rd507, %rd504, %rd506;
	selp.s64 	%rd508, -1, 0, %p6;
	add.s64 	%rd509, %rd507, %rd508;
	setp.eq.s64 	%p7, %rd509, 0;
	sub.s64 	%rd510, -4294967295, %rd509;
	selp.b64 	%rd29, 0, %rd510, %p7;
	mul.lo.s64 	%rd511, %rd2433, -8589934591;
	mul.hi.u64 	%rd512, %rd2433, %rd469;
	shl.b64 	%rd513, %rd2433, 32;
	mul.lo.s64 	%rd514, %rd2433, -4294967295;
	max.u64 	%rd515, %rd511, %rd513;
	setp.gt.u64 	%p8, %rd515, %rd514;
	shr.u64 	%rd516, %rd514, 32;
	sub.s64 	%rd517, %rd514, %rd516;
	selp.s64 	%rd518, -1, 0, %p8;
	add.s64 	%rd519, %rd517, %rd518;
	sub.s64 	%rd520, %rd512, %rd519;
	setp.lt.u64 	%p9, %rd512, %rd519;
	add.s64 	%rd521, %rd520, -4294967295;
	selp.b64 	%rd522, %rd521, %rd520, %p9;
	cvt.u32.u64 	%r36, %rd522;
	and.b32  	%r37, %r36, 255;
	add.s32 	%r38, %r12, %r37;
	ld.shared.u8 	%rd523, [%r38];
	shr.u32 	%r39, %r36, 8;
	and.b32  	%r40, %r39, 255;
	add.s32 	%r41, %r12, %r40;
	ld.shared.u8 	%r42, [%r41];
	shr.u32 	%r43, %r36, 16;
	and.b32  	%r44, %r43, 255;
	add.s32 	%r45, %r12, %r44;
	ld.shared.u8 	%r46, [%r45];
	shr.u32 	%r47, %r36, 24;
	add.s32 	%r48, %r12, %r47;
	ld.shared.u8 	%r49, [%r48];
	{ .reg .b32 tmp; mov.b64 {tmp, %r50}, %rd522; }
	and.b32  	%r51, %r50, 255;
	add.s32 	%r52, %r12, %r51;
	ld.shared.u8 	%rd524, [%r52];
	shr.u64 	%rd525, %rd522, 40;
	cvt.u32.u64 	%r53, %rd525;
	and.b32  	%r54, %r53, 255;
	add.s32 	%r55, %r12, %r54;
	ld.shared.u8 	%rd526, [%r55];
	shr.u64 	%rd527, %rd522, 48;
	cvt.u32.u64 	%r56, %rd527;
	and.b32  	%r57, %r56, 255;
	add.s32 	%r58, %r12, %r57;
	ld.shared.u8 	%rd528, [%r58];
	shr.u64 	%rd529, %rd522, 56;
	cvt.u32.u64 	%r59, %rd529;
	add.s32 	%r60, %r12, %r59;
	ld.shared.u8 	%rd530, [%r60];
	mul.wide.u32 	%rd531, %r42, 256;
	or.b64  	%rd532, %rd531, %rd523;
	mul.wide.u32 	%rd533, %r46, 65536;
	or.b64  	%rd534, %rd532, %rd533;
	mul.wide.u32 	%rd535, %r49, 16777216;
	or.b64  	%rd536, %rd534, %rd535;
	shl.b64 	%rd537, %rd524, 32;
	shl.b64 	%rd538, %rd526, 40;
	shl.b64 	%rd539, %rd528, 48;
	shl.b64 	%rd540, %rd530, 56;
	or.b64  	%rd541, %rd537, %rd538;
	or.b64  	%rd542, %rd541, %rd539;
	or.b64  	%rd543, %rd542, %rd540;
	or.b64  	%rd544, %rd543, %rd536;
	shl.b64 	%rd545, %rd536, 32;
	mul.lo.s64 	%rd546, %rd544, 4294967297;
	max.u64 	%rd547, %rd544, %rd545;
	setp.gt.u64 	%p10, %rd547, %rd546;
	shr.u64 	%rd548, %rd546, 32;
	sub.s64 	%rd549, %rd546, %rd548;
	selp.s64 	%rd550, -1, 0, %p10;
	add.s64 	%rd551, %rd549, %rd550;
	setp.eq.s64 	%p11, %rd551, 0;
	sub.s64 	%rd552, -4294967295, %rd551;
	selp.b64 	%rd30, 0, %rd552, %p11;
	mul.lo.s64 	%rd553, %rd2432, -8589934591;
	mul.hi.u64 	%rd554, %rd2432, %rd469;
	shl.b64 	%rd555, %rd2432, 32;
	mul.lo.s64 	%rd556, %rd2432, -4294967295;
	max.u64 	%rd557, %rd553, %rd555;
	setp.gt.u64 	%p12, %rd557, %rd556;
	shr.u64 	%rd558, %rd556, 32;
	sub.s64 	%rd559, %rd556, %rd558;
	selp.s64 	%rd560, -1, 0, %p12;
	add.s64 	%rd561, %rd559, %rd560;
	sub.s64 	%rd562, %rd554, %rd561;
	setp.lt.u64 	%p13, %rd554, %rd561;
	add.s64 	%rd563, %rd562, -4294967295;
	selp.b64 	%rd564, %rd563, %rd562, %p13;
	cvt.u32.u64 	%r61, %rd564;
	and.b32  	%r62, %r61, 255;
	add.s32 	%r63, %r12, %r62;
	ld.shared.u8 	%rd565, [%r63];
	shr.u32 	%r64, %r61, 8;
	and.b32  	%r65, %r64, 255;
	add.s32 	%r66, %r12, %r65;
	ld.shared.u8 	%r67, [%r66];
	shr.u32 	%r68, %r61, 16;
	and.b32  	%r69, %r68, 255;
	add.s32 	%r70, %r12, %r69;
	ld.shared.u8 	%r71, [%r70];
	shr.u32 	%r72, %r61, 24;
	add.s32 	%r73, %r12, %r72;
	ld.shared.u8 	%r74, [%r73];
	{ .reg .b32 tmp; mov.b64 {tmp, %r75}, %rd564; }
	and.b32  	%r76, %r75, 255;
	add.s32 	%r77, %r12, %r76;
	ld.shared.u8 	%rd566, [%r77];
	shr.u64 	%rd567, %rd564, 40;
	cvt.u32.u64 	%r78, %rd567;
	and.b32  	%r79, %r78, 255;
	add.s32 	%r80, %r12, %r79;
	ld.shared.u8 	%rd568, [%r80];
	shr.u64 	%rd569, %rd564, 48;
	cvt.u32.u64 	%r81, %rd569;
	and.b32  	%r82, %r81, 255;
	add.s32 	%r83, %r12, %r82;
	ld.shared.u8 	%rd570, [%r83];
	shr.u64 	%rd571, %rd564, 56;
	cvt.u32.u64 	%r84, %rd571;
	add.s32 	%r85, %r12, %r84;
	ld.shared.u8 	%rd572, [%r85];
	mul.wide.u32 	%rd573, %r67, 256;
	or.b64  	%rd574, %rd573, %rd565;
	mul.wide.u32 	%rd575, %r71, 65536;
	or.b64  	%rd576, %rd574, %rd575;
	mul.wide.u32 	%rd577, %r74, 16777216;
	or.b64  	%rd578, %rd576, %rd577;
	shl.b64 	%rd579, %rd566, 32;
	shl.b64 	%rd580, %rd568, 40;
	shl.b64 	%rd581, %rd570, 48;
	shl.b64 	%rd582, %rd572, 56;
	or.b64  	%rd583, %rd579, %rd580;
	or.b64  	%rd584, %rd583, %rd581;
	or.b64  	%rd585, %rd584, %rd582;
	or.b64  	%rd586, %rd585, %rd578;
	shl.b64 	%rd587, %rd578, 32;
	mul.lo.s64 	%rd588, %rd586, 4294967297;
	max.u64 	%rd589, %rd586, %rd587;
	setp.gt.u64 	%p14, %rd589, %rd588;
	shr.u64 	%rd590, %rd588, 32;
	sub.s64 	%rd591, %rd588, %rd590;
	selp.s64 	%rd592, -1, 0, %p14;
	add.s64 	%rd593, %rd591, %rd592;
	setp.eq.s64 	%p15, %rd593, 0;
	sub.s64 	%rd594, -4294967295, %rd593;
	selp.b64 	%rd31, 0, %rd594, %p15;
	mul.lo.s64 	%rd595, %rd2431, -8589934591;
	mul.hi.u64 	%rd596, %rd2431, %rd469;
	shl.b64 	%rd597, %rd2431, 32;
	mul.lo.s64 	%rd598, %rd2431, -4294967295;
	max.u64 	%rd599, %rd595, %rd597;
	setp.gt.u64 	%p16, %rd599, %rd598;
	shr.u64 	%rd600, %rd598, 32;
	sub.s64 	%rd601, %rd598, %rd600;
	selp.s64 	%rd602, -1, 0, %p16;
	add.s64 	%rd603, %rd601, %rd602;
	sub.s64 	%rd604, %rd596, %rd603;
	setp.lt.u64 	%p17, %rd596, %rd603;
	add.s64 	%rd605, %rd604, -4294967295;
	selp.b64 	%rd606, %rd605, %rd604, %p17;
	cvt.u32.u64 	%r86, %rd606;
	and.b32  	%r87, %r86, 255;
	add.s32 	%r88, %r12, %r87;
	ld.shared.u8 	%rd607, [%r88];
	shr.u32 	%r89, %r86, 8;
	and.b32  	%r90, %r89, 255;
	add.s32 	%r91, %r12, %r90;
	ld.shared.u8 	%r92, [%r91];
	shr.u32 	%r93, %r86, 16;
	and.b32  	%r94, %r93, 255;
	add.s32 	%r95, %r12, %r94;
	ld.shared.u8 	%r96, [%r95];
	shr.u32 	%r97, %r86, 24;
	add.s32 	%r98, %r12, %r97;
	ld.shared.u8 	%r99, [%r98];
	{ .reg .b32 tmp; mov.b64 {tmp, %r100}, %rd606; }
	and.b32  	%r101, %r100, 255;
	add.s32 	%r102, %r12, %r101;
	ld.shared.u8 	%rd608, [%r102];
	shr.u64 	%rd609, %rd606, 40;
	cvt.u32.u64 	%r103, %rd609;
	and.b32  	%r104, %r103, 255;
	add.s32 	%r105, %r12, %r104;
	ld.shared.u8 	%rd610, [%r105];
	shr.u64 	%rd611, %rd606, 48;
	cvt.u32.u64 	%r106, %rd611;
	and.b32  	%r107, %r106, 255;
	add.s32 	%r108, %r12, %r107;
	ld.shared.u8 	%rd612, [%r108];
	shr.u64 	%rd613, %rd606, 56;
	cvt.u32.u64 	%r109, %rd613;
	add.s32 	%r110, %r12, %r109;
	ld.shared.u8 	%rd614, [%r110];
	mul.wide.u32 	%rd615, %r92, 256;
	or.b64  	%rd616, %rd615, %rd607;
	mul.wide.u32 	%rd617, %r96, 65536;
	or.b64  	%rd618, %rd616, %rd617;
	mul.wide.u32 	%rd619, %r99, 16777216;
	or.b64  	%rd620, %rd618, %rd619;
	shl.b64 	%rd621, %rd608, 32;
	shl.b64 	%rd622, %rd610, 40;
	shl.b64 	%rd623, %rd612, 48;
	shl.b64 	%rd624, %rd614, 56;
	or.b64  	%rd625, %rd621, %rd622;
	or.b64  	%rd626, %rd625, %rd623;
	or.b64  	%rd627, %rd626, %rd624;
	or.b64  	%rd628, %rd627, %rd620;
	shl.b64 	%rd629, %rd620, 32;
	mul.lo.s64 	%rd630, %rd628, 4294967297;
	max.u64 	%rd631, %rd628, %rd629;
	setp.gt.u64 	%p18, %rd631, %rd630;
	shr.u64 	%rd632, %rd630, 32;
	sub.s64 	%rd633, %rd630, %rd632;
	selp.s64 	%rd634, -1, 0, %p18;
	add.s64 	%rd635, %rd633, %rd634;
	setp.eq.s64 	%p19, %rd635, 0;
	sub.s64 	%rd636, -4294967295, %rd635;
	selp.b64 	%rd32, 0, %rd636, %p19;
	// begin inline asm
	mul.lo.u64 %rd164, %rd2430, %rd2430;
	// end inline asm
	// begin inline asm
	mul.hi.u64 %rd167, %rd2430, %rd2430;
	// end inline asm
	shl.b64 	%rd637, %rd164, 32;
	mul.lo.s64 	%rd638, %rd164, 4294967297;
	max.u64 	%rd639, %rd164, %rd637;
	setp.gt.u64 	%p20, %rd639, %rd638;
	shr.u64 	%rd640, %rd638, 32;
	sub.s64 	%rd641, %rd638, %rd640;
	selp.s64 	%rd642, -1, 0, %p20;
	add.s64 	%rd643, %rd641, %rd642;
	sub.s64 	%rd644, %rd167, %rd643;
	setp.lt.u64 	%p21, %rd167, %rd643;
	add.s64 	%rd645, %rd644, -4294967295;
	selp.b64 	%rd181, %rd645, %rd644, %p21;
	// begin inline asm
	mul.lo.u64 %rd170, %rd181, %rd181;
	// end inline asm
	// begin inline asm
	mul.hi.u64 %rd173, %rd181, %rd181;
	// end inline asm
	shl.b64 	%rd646, %rd170, 32;
	mul.lo.s64 	%rd647, %rd170, 4294967297;
	max.u64 	%rd648, %rd170, %rd646;
	setp.gt.u64 	%p22, %rd648, %rd647;
	shr.u64 	%rd649, %rd647, 32;
	sub.s64 	%rd650, %rd647, %rd649;
	selp.s64 	%rd651, -1, 0, %p22;
	add.s64 	%rd652, %rd650, %rd651;
	sub.s64 	%rd653, %rd173, %rd652;
	setp.lt.u64 	%p23, %rd173, %rd652;
	add.s64 	%rd654, %rd653, -4294967295;
	selp.b64 	%rd180, %rd654, %rd653, %p23;
	// begin inline asm
	mul.lo.u64 %rd176, %rd180, %rd181;
	// end inline asm
	// begin inline asm
	mul.hi.u64 %rd179, %rd180, %rd181;
	// end inline asm
	shl.b64 	%rd655, %rd176, 32;
	mul.lo.s64 	%rd656, %rd176, 4294967297;
	max.u64 	%rd657, %rd176, %rd655;
	setp.gt.u64 	%p24, %rd657, %rd656;
	shr.u64 	%rd658, %rd656, 32;
	sub.s64 	%rd659, %rd656, %rd658;
	selp.s64 	%rd660, -1, 0, %p24;
	add.s64 	%rd661, %rd659, %rd660;
	sub.s64 	%rd662, %rd179, %rd661;
	setp.lt.u64 	%p25, %rd179, %rd661;
	add.s64 	%rd663, %rd662, -4294967295;
	selp.b64 	%rd186, %rd663, %rd662, %p25;
	// begin inline asm
	mul.lo.u64 %rd182, %rd186, %rd2430;
	// end inline asm
	// begin inline asm
	mul.hi.u64 %rd185, %rd186, %rd2430;
	// end inline asm
	shl.b64 	%rd664, %rd182, 32;
	mul.lo.s64 	%rd665, %rd182, 4294967297;
	max.u64 	%rd666, %rd182, %rd664;
	setp.gt.u64 	%p26, %rd666, %rd665;
	shr.u64 	%rd667, %rd665, 32;
	sub.s64 	%rd668, %rd665, %rd667;
	selp.s64 	%rd669, -1, 0, %p26;
	add.s64 	%rd670, %rd668, %rd669;
	sub.s64 	%rd671, %rd185, %rd670;
	setp.lt.u64 	%p27, %rd185, %rd670;
	add.s64 	%rd672, %rd671, -4294967295;
	selp.b64 	%rd33, %rd672, %rd671, %p27;
	// begin inline asm
	mul.lo.u64 %rd188, %rd2429, %rd2429;
	// end inline asm
	// begin inline asm
	mul.hi.u64 %rd191, %rd2429, %rd2429;
	// end inline asm
	shl.b64 	%rd673, %rd188, 32;
	mul.lo.s64 	%rd674, %rd188, 4294967297;
	max.u64 	%rd675, %rd188, %rd673;
	setp.gt.u64 	%p28, %rd675, %rd674;
	shr.u64 	%rd676, %rd674, 32;
	sub.s64 	%rd677, %rd674, %rd676;
	selp.s64 	%rd678, -1, 0, %p28;
	add.s64 	%rd679, %rd677, %rd678;
	sub.s64 	%rd680, %rd191, %rd679;
	setp.lt.u64 	%p29, %rd191, %rd679;
	add.s64 	%rd681, %rd680, -4294967295;
	selp.b64 	%rd205, %rd681, %rd680, %p29;
	// begin inline asm
	mul.lo.u64 %rd194, %rd205, %rd205;
	// end inline asm
	// begin inline asm
	mul.hi.u64 %rd197, %rd205, %rd205;
	// end inline asm
	shl.b64 	%rd682, %rd194, 32;
	mul.lo.s64 	%rd683, %rd194, 4294967297;
	max.u64 	%rd684, %rd194, %rd682;
	setp.gt.u64 	%p30, %rd684, %rd683;
	shr.u64 	%rd685, %rd683, 32;
	sub.s64 	%rd686, %rd683, %rd685;
	selp.s64 	%rd687, -1, 0, %p30;
	add.s64 	%rd688, %rd686, %rd687;
	sub.s64 	%rd689, %rd197, %rd688;
	setp.lt.u64 	%p31, %rd197, %rd688;
	add.s64 	%rd690, %rd689, -4294967295;
	selp.b64 	%rd204, %rd690, %rd689, %p31;
	// begin inline asm
	mul.lo.u64 %rd200, %rd204, %rd205;
	// end inline asm
	// begin inline asm
	mul.hi.u64 %rd203, %rd204, %rd205;
	// end inline asm
	shl.b64 	%rd691, %rd200, 32;
	mul.lo.s64 	%rd692, %rd200, 4294967297;
	max.u64 	%rd693, %rd200, %rd691;
	setp.gt.u64 	%p32, %rd693, %rd692;
	shr.u64 	%rd694, %rd692, 32;
	sub.s64 	%rd695, %rd692, %rd694;
	selp.s64 	%rd696, -1, 0, %p32;
	add.s64 	%rd697, %rd695, %rd696;
	sub.s64 	%rd698, %rd203, %rd697;
	setp.lt.u64 	%p33, %rd203, %rd697;
	add.s64 	%rd699, %rd698, -4294967295;
	selp.b64 	%rd210, %rd699, %rd698, %p33;
	// begin inline asm
	mul.lo.u64 %rd206, %rd210, %rd2429;
	// end inline asm
	// begin inline asm
	mul.hi.u64 %rd209, %rd210, %rd2429;
	// end inline asm
	shl.b64 	%rd700, %rd206, 32;
	mul.lo.s64 	%rd701, %rd206, 4294967297;
	max.u64 	%rd702, %rd206, %rd700;
	setp.gt.u64 	%p34, %rd702, %rd701;
	shr.u64 	%rd703, %rd701, 32;
	sub.s64 	%rd704, %rd701, %rd703;
	selp.s64 	%rd705, -1, 0, %p34;
	add.s64 	%rd706, %rd704, %rd705;
	sub.s64 	%rd707, %rd209, %rd706;
	setp.lt.u64 	%p35, %rd209, %rd706;
	add.s64 	%rd708, %rd707, -4294967295;
	selp.b64 	%rd34, %rd708, %rd707, %p35;
	// begin inline asm
	mul.lo.u64 %rd212, %rd2428, %rd2428;
	// end inline asm
	// begin inline asm
	mul.hi.u64 %rd215, %rd2428, %rd2428;
	// end inline asm
	shl.b64 	%rd709, %rd212, 32;
	mul.lo.s64 	%rd710, %rd212, 4294967297;
	max.u64 	%rd711, %rd212, %rd709;
	setp.gt.u64 	%p36, %rd711, %rd710;
	shr.u64 	%rd712, %rd710, 32;
	sub.s64 	%rd713, %rd710, %rd712;
	selp.s64 	%rd714, -1, 0, %p36;
	add.s64 	%rd715, %rd713, %rd714;
	sub.s64 	%rd716, %rd215, %rd715;
	setp.lt.u64 	%p37, %rd215, %rd715;
	add.s64 	%rd717, %rd716, -4294967295;
	selp.b64 	%rd229, %rd717, %rd716, %p37;
	// begin inline asm
	mul.lo.u64 %rd218, %rd229, %rd229;
	// end inline asm
	// begin inline asm
	mul.hi.u64 %rd221, %rd229, %rd229;
	// end inline asm
	shl.b64 	%rd718, %rd218, 32;
	mul.lo.s64 	%rd719, %rd218, 4294967297;
	max.u64 	%rd720, %rd218, %rd718;
	setp.gt.u64 	%p38, %rd720, %rd719;
	shr.u64 	%rd721, %rd719, 32;
	sub.s64 	%rd722, %rd719, %rd721;
	selp.s64 	%rd723, -1, 0, %p38;
	add.s64 	%rd724, %rd722, %rd723;
	sub.s64 	%rd725, %rd221, %rd724;
	setp.lt.u64 	%p39, %rd221, %rd724;
	add.s64 	%rd726, %rd725, -4294967295;
	selp.b64 	%rd228, %rd726, %rd725, %p39;
	// begin inline asm
	mul.lo.u64 %rd224, %rd228, %rd229;
	// end inline asm
	// begin inline asm
	mul.hi.u64 %rd227, %rd228, %rd229;
	// end inline asm
	shl.b64 	%rd727, %rd224, 32;
	mul.lo.s64 	%rd728, %rd224, 4294967297;
	max.u64 	%rd729, %rd224, %rd727;
	setp.gt.u64 	%p40, %rd729, %rd728;
	shr.u64 	%rd730, %rd728, 32;
	sub.s64 	%rd731, %rd728, %rd730;
	selp.s64 	%rd732, -1, 0, %p40;
	add.s64 	%rd733, %rd731, %rd732;
	sub.s64 	%rd734, %rd227, %rd733;
	setp.lt.u64 	%p41, %rd227, %rd733;
	add.s64 	%rd735, %rd734, -4294967295;
	selp.b64 	%rd234, %rd735, %rd734, %p41;
	// begin inline asm
	mul.lo.u64 %rd230, %rd234, %rd2428;
	// end inline asm
	// begin inline asm
	mul.hi.u64 %rd233, %rd234, %rd2428;
	// end inline asm
	shl.b64 	%rd736, %rd230, 32;
	mul.lo.s64 	%rd737, %rd230, 4294967297;
	max.u64 	%rd738, %rd230, %rd736;
	setp.gt.u64 	%p42, %rd738, %rd737;
	shr.u64 	%rd739, %rd737, 32;
	sub.s64 	%rd740, %rd737, %rd739;
	selp.s64 	%rd741, -1, 0, %p42;
	add.s64 	%rd742, %rd740, %rd741;
	sub.s64 	%rd743, %rd233, %rd742;
	setp.lt.u64 	%p43, %rd233, %rd742;
	add.s64 	%rd744, %rd743, -4294967295;
	selp.b64 	%rd35, %rd744, %rd743, %p43;
	// begin inline asm
	mul.lo.u64 %rd236, %rd2427, %rd2427;
	// end inline asm
	// begin inline asm
	mul.hi.u64 %rd239, %rd2427, %rd2427;
	// end inline asm
	shl.b64 	%rd745, %rd236, 32;
	mul.lo.s64 	%rd746, %rd236, 4294967297;
	max.u64 	%rd747, %rd236, %rd745;
	setp.gt.u64 	%p44, %rd747, %rd746;
	shr.u64 	%rd748, %rd746, 32;
	sub.s64 	%rd749, %rd746, %rd748;
	selp.s64 	%rd750, -1, 0, %p44;
	add.s64 	%rd751, %rd749, %rd750;
	sub.s64 	%rd752, %rd239, %rd751;
	setp.lt.u64 	%p45, %rd239, %rd751;
	add.s64 	%rd753, %rd752, -4294967295;
	selp.b64 	%rd253, %rd753, %rd752, %p45;
	// begin inline asm
	mul.lo.u64 %rd242, %rd253, %rd253;
	// end inline asm
	// begin inline asm
	mul.hi.u64 %rd245, %rd253, %rd253;
	// end inline asm
	shl.b64 	%rd754, %rd242, 32;
	mul.lo.s64 	%rd755, %rd242, 4294967297;
	max.u64 	%rd756, %rd242, %rd754;
	setp.gt.u64 	%p46, %rd756, %rd755;
	shr.u64 	%rd757, %rd755, 32;
	sub.s64 	%rd758, %rd755, %rd757;
	selp.s64 	%rd759, -1, 0, %p46;
	add.s64 	%rd760, %rd758, %rd759;
	sub.s64 	%rd761, %rd245, %rd760;
	setp.lt.u64 	%p47, %rd245, %rd760;
	add.s64 	%rd762, %rd761, -4294967295;
	selp.b64 	%rd252, %rd762, %rd761, %p47;
	// begin inline asm
	mul.lo.u64 %rd248, %rd252, %rd253;
	// end inline asm
	// begin inline asm
	mul.hi.u64 %rd251, %rd252, %rd253;
	// end inline asm
	shl.b64 	%rd763, %rd248, 32;
	mul.lo.s64 	%rd764, %rd248, 4294967297;
	max.u64 	%rd765, %rd248, %rd763;
	setp.gt.u64 	%p48, %rd765, %rd764;
	shr.u64 	%rd766, %rd764, 32;
	sub.s64 	%rd767, %rd764, %rd766;
	selp.s64 	%rd768, -1, 0, %p48;
	add.s64 	%rd769, %rd767, %rd768;
	sub.s64 	%rd770, %rd251, %rd769;
	setp.lt.u64 	%p49, %rd251, %rd769;
	add.s64 	%rd771, %rd770, -4294967295;
	selp.b64 	%rd258, %rd771, %rd770, %p49;
	// begin inline asm
	mul.lo.u64 %rd254, %rd258, %rd2427;
	// end inline asm
	// begin inline asm
	mul.hi.u64 %rd257, %rd258, %rd2427;
	// end inline asm
	shl.b64 	%rd772, %rd254, 32;
	mul.lo.s64 	%rd773, %rd254, 4294967297;
	max.u64 	%rd774, %rd254, %rd772;
	setp.gt.u64 	%p50, %rd774, %rd773;
	shr.u64 	%rd775, %rd773, 32;
	sub.s64 	%rd776, %rd773, %rd775;
	selp.s64 	%rd777, -1, 0, %p50;
	add.s64 	%rd778, %rd776, %rd777;
	sub.s64 	%rd779, %rd257, %rd778;
	setp.lt.u64 	%p51, %rd257, %rd778;
	add.s64 	%rd780, %rd779, -4294967295;
	selp.b64 	%rd36, %rd780, %rd779, %p51;
	// begin inline asm
	mul.lo.u64 %rd260, %rd2426, %rd2426;
	// end inline asm
	// begin inline asm
	mul.hi.u64 %rd263, %rd2426, %rd2426;
	// end inline asm
	shl.b64 	%rd781, %rd260, 32;
	mul.lo.s64 	%rd782, %rd260, 4294967297;
	max.u64 	%rd783, %rd260, %rd781;
	setp.gt.u64 	%p52, %rd783, %rd782;
	shr.u64 	%rd784, %rd782, 32;
	sub.s64 	%rd785, %rd782, %rd784;
	selp.s64 	%rd786, -1, 0, %p52;
	add.s64 	%rd787, %rd785, %rd786;
	sub.s64 	%rd788, %rd263, %rd787;
	setp.lt.u64 	%p53, %rd263, %rd787;
	add.s64 	%rd789, %rd788, -4294967295;
	selp.b64 	%rd277, %rd789, %rd788, %p53;
	// begin inline asm
	mul.lo.u64 %rd266, %rd277, %rd277;
	// end inline asm
	// begin inline asm
	mul.hi.u64 %rd269, %rd277, %rd277;
	// end inline asm
	shl.b64 	%rd790, %rd266, 32;
	mul.lo.s64 	%rd791, %rd266, 4294967297;
	max.u64 	%rd792, %rd266, %rd790;
	setp.gt.u64 	%p54, %rd792, %rd791;
	shr.u64 	%rd793, %rd791, 32;
	sub.s64 	%rd794, %rd791, %rd793;
	selp.s64 	%rd795, -1, 0, %p54;
	add.s64 	%rd796, %rd794, %rd795;
	sub.s64 	%rd797, %rd269, %rd796;
	setp.lt.u64 	%p55, %rd269, %rd796;
	add.s64 	%rd798, %rd797, -4294967295;
	selp.b64 	%rd276, %rd798, %rd797, %p55;
	// begin inline asm
	mul.lo.u64 %rd272, %rd276, %rd277;
	// end inline asm
	// begin inline asm
	mul.hi.u64 %rd275, %rd276, %rd277;
	// end inline asm
	shl.b64 	%rd799, %rd272, 32;
	mul.lo.s64 	%rd800, %rd272, 4294967297;
	max.u64 	%rd801, %rd272, %rd799;
	setp.gt.u64 	%p56, %rd801, %rd800;
	shr.u64 	%rd802, %rd800, 32;
	sub.s64 	%rd803, %rd800, %rd802;
	selp.s64 	%rd804, -1, 0, %p56;
	add.s64 	%rd805, %rd803, %rd804;
	sub.s64 	%rd806, %rd275, %rd805;
	setp.lt.u64 	%p57, %rd275, %rd805;
	add.s64 	%rd807, %rd806, -4294967295;
	selp.b64 	%rd282, %rd807, %rd806, %p57;
	// begin inline asm
	mul.lo.u64 %rd278, %rd282, %rd2426;
	// end inline asm
	// begin inline asm
	mul.hi.u64 %rd281, %rd282, %rd2426;
	// end inline asm
	shl.b64 	%rd808, %rd278, 32;
	mul.lo.s64 	%rd809, %rd278, 4294967297;
	max.u64 	%rd810, %rd278, %rd808;
	setp.gt.u64 	%p58, %rd810, %rd809;
	shr.u64 	%rd811, %rd809, 32;
	sub.s64 	%rd812, %rd809, %rd811;
	selp.s64 	%rd813, -1, 0, %p58;
	add.s64 	%rd814, %rd812, %rd813;
	sub.s64 	%rd815, %rd281, %rd814;
	setp.lt.u64 	%p59, %rd281, %rd814;
	add.s64 	%rd816, %rd815, -4294967295;
	selp.b64 	%rd37, %rd816, %rd815, %p59;
	// begin inline asm
	mul.lo.u64 %rd284, %rd2425, %rd2425;
	// end inline asm
	// begin inline asm
	mul.hi.u64 %rd287, %rd2425, %rd2425;
	// end inline asm
	shl.b64 	%rd817, %rd284, 32;
	mul.lo.s64 	%rd818, %rd284, 4294967297;
	max.u64 	%rd819, %rd284, %rd817;
	setp.gt.u64 	%p60, %rd819, %rd818;
	shr.u64 	%rd820, %rd818, 32;
	sub.s64 	%rd821, %rd818, %rd820;
	selp.s64 	%rd822, -1, 0, %p60;
	add.s64 	%rd823, %rd821, %rd822;
	sub.s64 	%rd824, %rd287, %rd823;
	setp.lt.u64 	%p61, %rd287, %rd823;
	add.s64 	%rd825, %rd824, -4294967295;
	selp.b64 	%rd301, %rd825, %rd824, %p61;
	// begin inline asm
	mul.lo.u64 %rd290, %rd301, %rd301;
	// end inline asm
	// begin inline asm
	mul.hi.u64 %rd293, %rd301, %rd301;
	// end inline asm
	shl.b64 	%rd826, %rd290, 32;
	mul.lo.s64 	%rd827, %rd290, 4294967297;
	max.u64 	%rd828, %rd290, %rd826;
	setp.gt.u64 	%p62, %rd828, %rd827;
	shr.u64 	%rd829, %rd827, 32;
	sub.s64 	%rd830, %rd827, %rd829;
	selp.s64 	%rd831, -1, 0, %p62;
	add.s64 	%rd832, %rd830, %rd831;
	sub.s64 	%rd833, %rd293, %rd832;
	setp.lt.u64 	%p63, %rd293, %rd832;
	add.s64 	%rd834, %rd833, -4294967295;
	selp.b64 	%rd300, %rd834, %rd833, %p63;
	// begin inline asm
	mul.lo.u64 %rd296, %rd300, %rd301;
	// end inline asm
	// begin inline asm
	mul.hi.u64 %rd299, %rd300, %rd301;
	// end inline asm
	shl.b64 	%rd835, %rd296, 32;
	mul.lo.s64 	%rd836, %rd296, 4294967297;
	max.u64 	%rd837, %rd296, %rd835;
	setp.gt.u64 	%p64, %rd837, %rd836;
	shr.u64 	%rd838, %rd836, 32;
	sub.s64 	%rd839, %rd836, %rd838;
	selp.s64 	%rd840, -1, 0, %p64;
	add.s64 	%rd841, %rd839, %rd840;
	sub.s64 	%rd842, %rd299, %rd841;
	setp.lt.u64 	%p65, %rd299, %rd841;
	add.s64 	%rd843, %rd842, -4294967295;
	selp.b64 	%rd306, %rd843, %rd842, %p65;
	// begin inline asm
	mul.lo.u64 %rd302, %rd306, %rd2425;
	// end inline asm
	// begin inline asm
	mul.hi.u64 %rd305, %rd306, %rd2425;
	// end inline asm
	shl.b64 	%rd844, %rd302, 32;
	mul.lo.s64 	%rd845, %rd302, 4294967297;
	max.u64 	%rd846, %rd302, %rd844;
	setp.gt.u64 	%p66, %rd846, %rd845;
	shr.u64 	%rd847, %rd845, 32;
	sub.s64 	%rd848, %rd845, %rd847;
	selp.s64 	%rd849, -1, 0, %p66;
	add.s64 	%rd850, %rd848, %rd849;
	sub.s64 	%rd851, %rd305, %rd850;
	setp.lt.u64 	%p67, %rd305, %rd850;
	add.s64 	%rd852, %rd851, -4294967295;
	selp.b64 	%rd38, %rd852, %rd851, %p67;
	// begin inline asm
	mul.lo.u64 %rd308, %rd2424, %rd2424;
	// end inline asm
	// begin inline asm
	mul.hi.u64 %rd311, %rd2424, %rd2424;
	// end inline asm
	shl.b64 	%rd853, %rd308, 32;
	mul.lo.s64 	%rd854, %rd308, 4294967297;
	max.u64 	%rd855, %rd308, %rd853;
	setp.gt.u64 	%p68, %rd855, %rd854;
	shr.u64 	%rd856, %rd854, 32;
	sub.s64 	%rd857, %rd854, %rd856;
	selp.s64 	%rd858, -1, 0, %p68;
	add.s64 	%rd859, %rd857, %rd858;
	sub.s64 	%rd860, %rd311, %rd859;
	setp.lt.u64 	%p69, %rd311, %rd859;
	add.s64 	%rd861, %rd860, -4294967295;
	selp.b64 	%rd325, %rd861, %rd860, %p69;
	// begin inline asm
	mul.lo.u64 %rd314, %rd325, %rd325;
	// end inline asm
	// begin inline asm
	mul.hi.u64 %rd317, %rd325, %rd325;
	// end inline asm
	shl.b64 	%rd862, %rd314, 32;
	mul.lo.s64 	%rd863, %rd314, 4294967297;
	max.u64 	%rd864, %rd314, %rd862;
	setp.gt.u64 	%p70, %rd864, %rd863;
	shr.u64 	%rd865, %rd863, 32;
	sub.s64 	%rd866, %rd863, %rd865;
	selp.s64 	%rd867, -1, 0, %p70;
	add.s64 	%rd868, %rd866, %rd867;
	sub.s64 	%rd869, %rd317, %rd868;
	setp.lt.u64 	%p71, %rd317, %rd868;
	add.s64 	%rd870, %rd869, -4294967295;
	selp.b64 	%rd324, %rd870, %rd869, %p71;
	// begin inline asm
	mul.lo.u64 %rd320, %rd324, %rd325;
	// end inline asm
	// begin inline asm
	mul.hi.u64 %rd323, %rd324, %rd325;
	// end inline asm
	shl.b64 	%rd871, %rd320, 32;
	mul.lo.s64 	%rd872, %rd320, 4294967297;
	max.u64 	%rd873, %rd320, %rd871;
	setp.gt.u64 	%p72, %rd873, %rd872;
	shr.u64 	%rd874, %rd872, 32;
	sub.s64 	%rd875, %rd872, %rd874;
	selp.s64 	%rd876, -1, 0, %p72;
	add.s64 	%rd877, %rd875, %rd876;
	sub.s64 	%rd878, %rd323, %rd877;
	setp.lt.u64 	%p73, %rd323, %rd877;
	add.s64 	%rd879, %rd878, -4294967295;
	selp.b64 	%rd330, %rd879, %rd878, %p73;
	// begin inline asm
	mul.lo.u64 %rd326, %rd330, %rd2424;
	// end inline asm
	// begin inline asm
	mul.hi.u64 %rd329, %rd330, %rd2424;
	// end inline asm
	shl.b64 	%rd880, %rd326, 32;
	mul.lo.s64 	%rd881, %rd326, 4294967297;
	max.u64 	%rd882, %rd326, %rd880;
	setp.gt.u64 	%p74, %rd882, %rd881;
	shr.u64 	%rd883, %rd881, 32;
	sub.s64 	%rd884, %rd881, %rd883;
	selp.s64 	%rd885, -1, 0, %p74;
	add.s64 	%rd886, %rd884, %rd885;
	sub.s64 	%rd887, %rd329, %rd886;
	setp.lt.u64 	%p75, %rd329, %rd886;
	add.s64 	%rd888, %rd887, -4294967295;
	selp.b64 	%rd39, %rd888, %rd887, %p75;
	// begin inline asm
	mul.lo.u64 %rd332, %rd2423, %rd2423;
	// end inline asm
	// begin inline asm
	mul.hi.u64 %rd335, %rd2423, %rd2423;
	// end inline asm
	shl.b64 	%rd889, %rd332, 32;
	mul.lo.s64 	%rd890, %rd332, 4294967297;
	max.u64 	%rd891, %rd332, %rd889;
	setp.gt.u64 	%p76, %rd891, %rd890;
	shr.u64 	%rd892, %rd890, 32;
	sub.s64 	%rd893, %rd890, %rd892;
	selp.s64 	%rd894, -1, 0, %p76;
	add.s64 	%rd895, %rd893, %rd894;
	sub.s64 	%rd896, %rd335, %rd895;
	setp.lt.u64 	%p77, %rd335, %rd895;
	add.s64 	%rd897, %rd896, -4294967295;
	selp.b64 	%rd349, %rd897, %rd896, %p77;
	// begin inline asm
	mul.lo.u64 %rd338, %rd349, %rd349;
	// end inline asm
	// begin inline asm
	mul.hi.u64 %rd341, %rd349, %rd349;
	// end inline asm
	shl.b64 	%rd898, %rd338, 32;
	mul.lo.s64 	%rd899, %rd338, 4294967297;
	max.u64 	%rd900, %rd338, %rd898;
	setp.gt.u64 	%p78, %rd900, %rd899;
	shr.u64 	%rd901, %rd899, 32;
	sub.s64 	%rd902, %rd899, %rd901;
	selp.s64 	%rd903, -1, 0, %p78;
	add.s64 	%rd904, %rd902, %rd903;
	sub.s64 	%rd905, %rd341, %rd904;
	setp.lt.u64 	%p79, %rd341, %rd904;
	add.s64 	%rd906, %rd905, -4294967295;
	selp.b64 	%rd348, %rd906, %rd905, %p79;
	// begin inline asm
	mul.lo.u64 %rd344, %rd348, %rd349;
	// end inline asm
	// begin inline asm
	mul.hi.u64 %rd347, %rd348, %rd349;
	// end inline asm
	shl.b64 	%rd907, %rd344, 32;
	mul.lo.s64 	%rd908, %rd344, 4294967297;
	max.u64 	%rd909, %rd344, %rd907;
	setp.gt.u64 	%p80, %rd909, %rd908;
	shr.u64 	%rd910, %rd908, 32;
	sub.s64 	%rd911, %rd908, %rd910;
	selp.s64 	%rd912, -1, 0, %p80;
	add.s64 	%rd913, %rd911, %rd912;
	sub.s64 	%rd914, %rd347, %rd913;
	setp.lt.u64 	%p81, %rd347, %rd913;
	add.s64 	%rd915, %rd914, -4294967295;
	selp.b64 	%rd354, %rd915, %rd914, %p81;
	// begin inline asm
	mul.lo.u64 %rd350, %rd354, %rd2423;
	// end inline asm
	// begin inline asm
	mul.hi.u64 %rd353, %rd354, %rd2423;
	// end inline asm
	shl.b64 	%rd916, %rd350, 32;
	mul.lo.s64 	%rd917, %rd350, 4294967297;
	max.u64 	%rd918, %rd350, %rd916;
	setp.gt.u64 	%p82, %rd918, %rd917;
	shr.u64 	%rd919, %rd917, 32;
	sub.s64 	%rd920, %rd917, %rd919;
	selp.s64 	%rd921, -1, 0, %p82;
	add.s64 	%rd922, %rd920, %rd921;
	sub.s64 	%rd923, %rd353, %rd922;
	setp.lt.u64 	%p83, %rd353, %rd922;
	add.s64 	%rd924, %rd923, -4294967295;
	selp.b64 	%rd40, %rd924, %rd923, %p83;
	// begin inline asm
	mul.lo.u64 %rd356, %rd2422, %rd2422;
	// end inline asm
	// begin inline asm
	mul.hi.u64 %rd359, %rd2422, %rd2422;
	// end inline asm
	shl.b64 	%rd925, %rd356, 32;
	mul.lo.s64 	%rd926, %rd356, 4294967297;
	max.u64 	%rd927, %rd356, %rd925;
	setp.gt.u64 	%p84, %rd927, %rd926;
	shr.u64 	%rd928, %rd926, 32;
	sub.s64 	%rd929, %rd926, %rd928;
	selp.s64 	%rd930, -1, 0, %p84;
	add.s64 	%rd931, %rd929, %rd930;
	sub.s64 	%rd932, %rd359, %rd931;
	setp.lt.u64 	%p85, %rd359, %rd931;
	add.s64 	%rd933, %rd932, -4294967295;
	selp.b64 	%rd373, %rd933, %rd932, %p85;
	// begin inline asm
	mul.lo.u64 %rd362, %rd373, %rd373;
	// end inline asm
	// begin inline asm
	mul.hi.u64 %rd365, %rd373, %rd373;
	// end inline asm
	shl.b64 	%rd934, %rd362, 32;
	mul.lo.s64 	%rd935, %rd362, 4294967297;
	max.u64 	%rd936, %rd362, %rd934;
	setp.gt.u64 	%p86, %rd936, %rd935;
	shr.u64 	%rd937, %rd935, 32;
	sub.s64 	%rd938, %rd935, %rd937;
	selp.s64 	%rd939, -1, 0, %p86;
	add.s64 	%rd940, %rd938, %rd939;
	sub.s64 	%rd941, %rd365, %rd940;
	setp.lt.u64 	%p87, %rd365, %rd940;
	add.s64 	%rd942, %rd941, -4294967295;
	selp.b64 	%rd372, %rd942, %rd941, %p87;
	// begin inline asm
	mul.lo.u64 %rd368, %rd372, %rd373;
	// end inline asm
	// begin inline asm
	mul.hi.u64 %rd371, %rd372, %rd373;
	// end inline asm
	shl.b64 	%rd943, %rd368, 32;
	mul.lo.s64 	%rd944, %rd368, 4294967297;
	max.u64 	%rd945, %rd368, %rd943;
	setp.gt.u64 	%p88, %rd945, %rd944;
	shr.u64 	%rd946, %rd944, 32;
	sub.s64 	%rd947, %rd944, %rd946;
	selp.s64 	%rd948, -1, 0, %p88;
	add.s64 	%rd949, %rd947, %rd948;
	sub.s64 	%rd950, %rd371, %rd949;
	setp.lt.u64 	%p89, %rd371, %rd949;
	add.s64 	%rd951, %rd950, -4294967295;
	selp.b64 	%rd378, %rd951, %rd950, %p89;
	// begin inline asm
	mul.lo.u64 %rd374, %rd378, %rd2422;
	// end inline asm
	// begin inline asm
	mul.hi.u64 %rd377, %rd378, %rd2422;
	// end inline asm
	shl.b64 	%rd952, %rd374, 32;
	mul.lo.s64 	%rd953, %rd374, 4294967297;
	max.u64 	%rd954, %rd374, %rd952;
	setp.gt.u64 	%p90, %rd954, %rd953;
	shr.u64 	%rd955, %rd953, 32;
	sub.s64 	%rd956, %rd953, %rd955;
	selp.s64 	%rd957, -1, 0, %p90;
	add.s64 	%rd958, %rd956, %rd957;
	sub.s64 	%rd959, %rd377, %rd958;
	setp.lt.u64 	%p91, %rd377, %rd958;
	add.s64 	%rd960, %rd959, -4294967295;
	selp.b64 	%rd41, %rd960, %rd959, %p91;
	// begin inline asm
	mul.lo.u64 %rd380, %rd2421, %rd2421;
	// end inline asm
	// begin inline asm
	mul.hi.u64 %rd383, %rd2421, %rd2421;
	// end inline asm
	shl.b64 	%rd961, %rd380, 32;
	mul.lo.s64 	%rd962, %rd380, 4294967297;
	max.u64 	%rd963, %rd380, %rd961;
	setp.gt.u64 	%p92, %rd963, %rd962;
	shr.u64 	%rd964, %rd962, 32;
	sub.s64 	%rd965, %rd962, %rd964;
	selp.s64 	%rd966, -1, 0, %p92;
	add.s64 	%rd967, %rd965, %rd966;
	sub.s64 	%rd968, %rd383, %rd967;
	setp.lt.u64 	%p93, %rd383, %rd967;
	add.s64 	%rd969, %rd968, -4294967295;
	selp.b64 	%rd397, %rd969, %rd968, %p93;
	// begin inline asm
	mul.lo.u64 %rd386, %rd397, %rd397;
	// end inline asm
	// begin inline asm
	mul.hi.u64 %rd389, %rd397, %rd397;
	// end inline asm
	shl.b64 	%rd970, %rd386, 32;
	mul.lo.s64 	%rd971, %rd386, 4294967297;
	max.u64 	%rd972, %rd386, %rd970;
	setp.gt.u64 	%p94, %rd972, %rd971;
	shr.u64 	%rd973, %rd971, 32;
	sub.s64 	%rd974, %rd971, %rd973;
	selp.s64 	%rd975, -1, 0, %p94;
	add.s64 	%rd976, %rd974, %rd975;
	sub.s64 	%rd977, %rd389, %rd976;
	setp.lt.u64 	%p95, %rd389, %rd976;
	add.s64 	%rd978, %rd977, -4294967295;
	selp.b64 	%rd396, %rd978, %rd977, %p95;
	// begin inline asm
	mul.lo.u64 %rd392, %rd396, %rd397;
	// end inline asm
	// begin inline asm
	mul.hi.u64 %rd395, %rd396, %rd397;
	// end inline asm
	shl.b64 	%rd979, %rd392, 32;
	mul.lo.s64 	%rd980, %rd392, 4294967297;
	max.u64 	%rd981, %rd392, %rd979;
	setp.gt.u64 	%p96, %rd981, %rd980;
	shr.u64 	%rd982, %rd980, 32;
	sub.s64 	%rd983, %rd980, %rd982;
	selp.s64 	%rd984, -1, 0, %p96;
	add.s64 	%rd985, %rd983, %rd984;
	sub.s64 	%rd986, %rd395, %rd985;
	setp.lt.u64 	%p97, %rd395, %rd985;
	add.s64 	%rd987, %rd986, -4294967295;
	selp.b64 	%rd402, %rd987, %rd986, %p97;
	// begin inline asm
	mul.lo.u64 %rd398, %rd402, %rd2421;
	// end inline asm
	// begin inline asm
	mul.hi.u64 %rd401, %rd402, %rd2421;
	// end inline asm
	shl.b64 	%rd988, %rd398, 32;
	mul.lo.s64 	%rd989, %rd398, 4294967297;
	max.u64 	%rd990, %rd398, %rd988;
	setp.gt.u64 	%p98, %rd990, %rd989;
	shr.u64 	%rd991, %rd989, 32;
	sub.s64 	%rd992, %rd989, %rd991;
	selp.s64 	%rd993, -1, 0, %p98;
	add.s64 	%rd994, %rd992, %rd993;
	sub.s64 	%rd995, %rd401, %rd994;
	setp.lt.u64 	%p99, %rd401, %rd994;
	add.s64 	%rd996, %rd995, -4294967295;
	selp.b64 	%rd42, %rd996, %rd995, %p99;
	// begin inline asm
	mul.lo.u64 %rd404, %rd2420, %rd2420;
	// end inline asm
	// begin inline asm
	mul.hi.u64 %rd407, %rd2420, %rd2420;
	// end inline asm
	shl.b64 	%rd997, %rd404, 32;
	mul.lo.s64 	%rd998, %rd404, 4294967297;
	max.u64 	%rd999, %rd404, %rd997;
	setp.gt.u64 	%p100, %rd999, %rd998;
	shr.u64 	%rd1000, %rd998, 32;
	sub.s64 	%rd1001, %rd998, %rd1000;
	selp.s64 	%rd1002, -1, 0, %p100;
	add.s64 	%rd1003, %rd1001, %rd1002;
	sub.s64 	%rd1004, %rd407, %rd1003;
	setp.lt.u64 	%p101, %rd407, %rd1003;
	add.s64 	%rd1005, %rd1004, -4294967295;
	selp.b64 	%rd421, %rd1005, %rd1004, %p101;
	// begin inline asm
	mul.lo.u64 %rd410, %rd421, %rd421;
	// end inline asm
	// begin inline asm
	mul.hi.u64 %rd413, %rd421, %rd421;
	// end inline asm
	shl.b64 	%rd1006, %rd410, 32;
	mul.lo.s64 	%rd1007, %rd410, 4294967297;
	max.u64 	%rd1008, %rd410, %rd1006;
	setp.gt.u64 	%p102, %rd1008, %rd1007;
	shr.u64 	%rd1009, %rd1007, 32;
	sub.s64 	%rd1010, %rd1007, %rd1009;
	selp.s64 	%rd1011, -1, 0, %p102;
	add.s64 	%rd1012, %rd1010, %rd1011;
	sub.s64 	%rd1013, %rd413, %rd1012;
	setp.lt.u64 	%p103, %rd413, %rd1012;
	add.s64 	%rd1014, %rd1013, -4294967295;
	selp.b64 	%rd420, %rd1014, %rd1013, %p103;
	// begin inline asm
	mul.lo.u64 %rd416, %rd420, %rd421;
	// end inline asm
	// begin inline asm
	mul.hi.u64 %rd419, %rd420, %rd421;
	// end inline asm
	shl.b64 	%rd1015, %rd416, 32;
	mul.lo.s64 	%rd1016, %rd416, 4294967297;
	max.u64 	%rd1017, %rd416, %rd1015;
	setp.gt.u64 	%p104, %rd1017, %rd1016;
	shr.u64 	%rd1018, %rd1016, 32;
	sub.s64 	%rd1019, %rd1016, %rd1018;
	selp.s64 	%rd1020, -1, 0, %p104;
	add.s64 	%rd1021, %rd1019, %rd1020;
	sub.s64 	%rd1022, %rd419, %rd1021;
	setp.lt.u64 	%p105, %rd419, %rd1021;
	add.s64 	%rd1023, %rd1022, -4294967295;
	selp.b64 	%rd426, %rd1023, %rd1022, %p105;
	// begin inline asm
	mul.lo.u64 %rd422, %rd426, %rd2420;
	// end inline asm
	// begin inline asm
	mul.hi.u64 %rd425, %rd426, %rd2420;
	// end inline asm
	shl.b64 	%rd1024, %rd422, 32;
	mul.lo.s64 	%rd1025, %rd422, 4294967297;
	max.u64 	%rd1026, %rd422, %rd1024;
	setp.gt.u64 	%p106, %rd1026, %rd1025;
	shr.u64 	%rd1027, %rd1025, 32;
	sub.s64 	%rd1028, %rd1025, %rd1027;
	selp.s64 	%rd1029, -1, 0, %p106;
	add.s64 	%rd1030, %rd1028, %rd1029;
	sub.s64 	%rd1031, %rd425, %rd1030;
	setp.lt.u64 	%p107, %rd425, %rd1030;
	add.s64 	%rd1032, %rd1031, -4294967295;
	selp.b64 	%rd43, %rd1032, %rd1031, %p107;
	// begin inline asm
	mul.lo.u64 %rd428, %rd2419, %rd2419;
	// end inline asm
	// begin inline asm
	mul.hi.u64 %rd431, %rd2419, %rd2419;
	// end inline asm
	shl.b64 	%rd1033, %rd428, 32;
	mul.lo.s64 	%rd1034, %rd428, 4294967297;
	max.u64 	%rd1035, %rd428, %rd1033;
	setp.gt.u64 	%p108, %rd1035, %rd1034;
	shr.u64 	%rd1036, %rd1034, 32;
	sub.s64 	%rd1037, %rd1034, %rd1036;
	selp.s64 	%rd1038, -1, 0, %p108;
	add.s64 	%rd1039, %rd1037, %rd1038;
	sub.s64 	%rd1040, %rd431, %rd1039;
	setp.lt.u64 	%p109, %rd431, %rd1039;
	add.s64 	%rd1041, %rd1040, -4294967295;
	selp.b64 	%rd445, %rd1041, %rd1040, %p109;
	// begin inline asm
	mul.lo.u64 %rd434, %rd445, %rd445;
	// end inline asm
	// begin inline asm
	mul.hi.u64 %rd437, %rd445, %rd445;
	// end inline asm
	shl.b64 	%rd1042, %rd434, 32;
	mul.lo.s64 	%rd1043, %rd434, 4294967297;
	max.u64 	%rd1044, %rd434, %rd1042;
	setp.gt.u64 	%p110, %rd1044, %rd1043;
	shr.u64 	%rd1045, %rd1043, 32;
	sub.s64 	%rd1046, %rd1043, %rd1045;
	selp.s64 	%rd1047, -1, 0, %p110;
	add.s64 	%rd1048, %rd1046, %rd1047;
	sub.s64 	%rd1049, %rd437, %rd1048;
	setp.lt.u64 	%p111, %rd437, %rd1048;
	add.s64 	%rd1050, %rd1049, -4294967295;
	selp.b64 	%rd444, %rd1050, %rd1049, %p111;
	// begin inline asm
	mul.lo.u64 %rd440, %rd444, %rd445;
	// end inline asm
	// begin inline asm
	mul.hi.u64 %rd443, %rd444, %rd445;
	// end inline asm
	shl.b64 	%rd1051, %rd440, 32;
	mul.lo.s64 	%rd1052, %rd440, 4294967297;
	max.u64 	%rd1053, %rd440, %rd1051;
	setp.gt.u64 	%p112, %rd1053, %rd1052;
	shr.u64 	%rd1054, %rd1052, 32;
	sub.s64 	%rd1055, %rd1052, %rd1054;
	selp.s64 	%rd1056, -1, 0, %p112;
	add.s64 	%rd1057, %rd1055, %rd1056;
	sub.s64 	%rd1058, %rd443, %rd1057;
	setp.lt.u64 	%p113, %rd443, %rd1057;
	add.s64 	%rd1059, %rd1058, -4294967295;
	selp.b64 	%rd450, %rd1059, %rd1058, %p113;
	// begin inline asm
	mul.lo.u64 %rd446, %rd450, %rd2419;
	// end inline asm
	// begin inline asm
	mul.hi.u64 %rd449, %rd450, %rd2419;
	// end inline asm
	shl.b64 	%rd1060, %rd446, 32;
	mul.lo.s64 	%rd1061, %rd446, 4294967297;
	max.u64 	%rd1062, %rd446, %rd1060;
	setp.gt.u64 	%p114, %rd1062, %rd1061;
	shr.u64 	%rd1063, %rd1061, 32;
	sub.s64 	%rd1064, %rd1061, %rd1063;
	selp.s64 	%rd1065, -1, 0, %p114;
	add.s64 	%rd1066, %rd1064, %rd1065;
	sub.s64 	%rd1067, %rd449, %rd1066;
	setp.lt.u64 	%p115, %rd449, %rd1066;
	add.s64 	%rd1068, %rd1067, -4294967295;
	selp.b64 	%rd44, %rd1068, %rd1067, %p115;
	mul.lo.s64 	%rd1069, %rd467, %rd29;
	mul.hi.u64 	%rd1070, %rd467, %rd29;
	mul.lo.s64 	%rd1071, %rd466, %rd30;
	mul.hi.u64 	%rd1072, %rd466, %rd30;
	add.cc.s64 	%rd1073, %rd1071, %rd1069;
	addc.cc.s64 	%rd1074, %rd1072, %rd1070;
	mul.lo.s64 	%rd1075, %rd465, %rd31;
	mul.hi.u64 	%rd1076, %rd465, %rd31;
	add.cc.s64 	%rd1077, %rd1075, %rd1073;
	addc.cc.s64 	%rd1078, %rd1076, %rd1074;
	mul.lo.s64 	%rd1079, %rd464, %rd32;
	mul.hi.u64 	%rd1080, %rd464, %rd32;
	add.cc.s64 	%rd1081, %rd1079, %rd1077;
	addc.cc.s64 	%rd1082, %rd1080, %rd1078;
	mul.lo.s64 	%rd1083, %rd463, %rd33;
	mul.hi.u64 	%rd1084, %rd463, %rd33;
	add.cc.s64 	%rd1085, %rd1083, %rd1081;
	addc.cc.s64 	%rd1086, %rd1084, %rd1082;
	mul.lo.s64 	%rd1087, %rd462, %rd34;
	mul.hi.u64 	%rd1088, %rd462, %rd34;
	add.cc.s64 	%rd1089, %rd1087, %rd1085;
	addc.cc.s64 	%rd1090, %rd1088, %rd1086;
	mul.lo.s64 	%rd1091, %rd461, %rd35;
	mul.hi.u64 	%rd1092, %rd461, %rd35;
	add.cc.s64 	%rd1093, %rd1091, %rd1089;
	addc.cc.s64 	%rd1094, %rd1092, %rd1090;
	mul.lo.s64 	%rd1095, %rd460, %rd36;
	mul.hi.u64 	%rd1096, %rd460, %rd36;
	add.cc.s64 	%rd1097, %rd1095, %rd1093;
	addc.cc.s64 	%rd1098, %rd1096, %rd1094;
	mul.lo.s64 	%rd1099, %rd459, %rd37;
	mul.hi.u64 	%rd1100, %rd459, %rd37;
	add.cc.s64 	%rd1101, %rd1099, %rd1097;
	addc.cc.s64 	%rd1102, %rd1100, %rd1098;
	mul.lo.s64 	%rd1103, %rd458, %rd38;
	mul.hi.u64 	%rd1104, %rd458, %rd38;
	add.cc.s64 	%rd1105, %rd1103, %rd1101;
	addc.cc.s64 	%rd1106, %rd1104, %rd1102;
	mul.lo.s64 	%rd1107, %rd457, %rd39;
	mul.hi.u64 	%rd1108, %rd457, %rd39;
	add.cc.s64 	%rd1109, %rd1107, %rd1105;
	addc.cc.s64 	%rd1110, %rd1108, %rd1106;
	mul.lo.s64 	%rd1111, %rd456, %rd40;
	mul.hi.u64 	%rd1112, %rd456, %rd40;
	add.cc.s64 	%rd1113, %rd1111, %rd1109;
	addc.cc.s64 	%rd1114, %rd1112, %rd1110;
	mul.lo.s64 	%rd1115, %rd455, %rd41;
	mul.hi.u64 	%rd1116, %rd455, %rd41;
	add.cc.s64 	%rd1117, %rd1115, %rd1113;
	addc.cc.s64 	%rd1118, %rd1116, %rd1114;
	mul.lo.s64 	%rd1119, %rd454, %rd42;
	mul.hi.u64 	%rd1120, %rd454, %rd42;
	add.cc.s64 	%rd1121, %rd1119, %rd1117;
	addc.cc.s64 	%rd1122, %rd1120, %rd1118;
	mul.lo.s64 	%rd1123, %rd453, %rd43;
	mul.hi.u64 	%rd1124, %rd453, %rd43;
	add.cc.s64 	%rd1125, %rd1123, %rd1121;
	addc.cc.s64 	%rd1126, %rd1124, %rd1122;
	mul.lo.s64 	%rd1127, %rd452, %rd44;
	mul.hi.u64 	%rd1128, %rd452, %rd44;
	add.cc.s64 	%rd1129, %rd1127, %rd1125;
	addc.cc.s64 	%rd45, %rd1128, %rd1126;
	mad.lo.s64 	%rd2435, %rd45, 4294967295, %rd1129;
	setp.lt.u64 	%p116, %rd45, 4294967296;
	@%p116 bra 	$L__BB0_6;
	shr.u64 	%rd1130, %rd45, 32;
	mad.lo.s64 	%rd2435, %rd1130, 4294967295, %rd2435;
$L__BB0_6:
	setp.gt.u64 	%p117, %rd2435, -4294967296;
	add.s64 	%rd1147, %rd2435, 4294967295;
	selp.b64 	%rd49, %rd1147, %rd2435, %p117;
	mul.lo.s64 	%rd1148, %rd452, %rd29;
	mul.hi.u64 	%rd1149, %rd452, %rd29;
	mul.lo.s64 	%rd1150, %rd467, %rd30;
	mul.hi.u64 	%rd1151, %rd467, %rd30;
	add.cc.s64 	%rd1152, %rd1150, %rd1148;
	addc.cc.s64 	%rd1153, %rd1151, %rd1149;
	mul.lo.s64 	%rd1154, %rd466, %rd31;
	mul.hi.u64 	%rd1155, %rd466, %rd31;
	add.cc.s64 	%rd1156, %rd1154, %rd1152;
	addc.cc.s64 	%rd1157, %rd1155, %rd1153;
	mul.lo.s64 	%rd1158, %rd465, %rd32;
	mul.hi.u64 	%rd1159, %rd465, %rd32;
	add.cc.s64 	%rd1160, %rd1158, %rd1156;
	addc.cc.s64 	%rd1161, %rd1159, %rd1157;
	mul.lo.s64 	%rd1162, %rd464, %rd33;
	mul.hi.u64 	%rd1163, %rd464, %rd33;
	add.cc.s64 	%rd1164, %rd1162, %rd1160;
	addc.cc.s64 	%rd1165, %rd1163, %rd1161;
	mul.lo.s64 	%rd1166, %rd463, %rd34;
	mul.hi.u64 	%rd1167, %rd463, %rd34;
	add.cc.s64 	%rd1168, %rd1166, %rd1164;
	addc.cc.s64 	%rd1169, %rd1167, %rd1165;
	mul.lo.s64 	%rd1170, %rd462, %rd35;
	mul.hi.u64 	%rd1171, %rd462, %rd35;
	add.cc.s64 	%rd1172, %rd1170, %rd1168;
	addc.cc.s64 	%rd1173, %rd1171, %rd1169;
	mul.lo.s64 	%rd1174, %rd461, %rd36;
	mul.hi.u64 	%rd1175, %rd461, %rd36;
	add.cc.s64 	%rd1176, %rd1174, %rd1172;
	addc.cc.s64 	%rd1177, %rd1175, %rd1173;
	mul.lo.s64 	%rd1178, %rd460, %rd37;
	mul.hi.u64 	%rd1179, %rd460, %rd37;
	add.cc.s64 	%rd1180, %rd1178, %rd1176;
	addc.cc.s64 	%rd1181, %rd1179, %rd1177;
	mul.lo.s64 	%rd1182, %rd459, %rd38;
	mul.hi.u64 	%rd1183, %rd459, %rd38;
	add.cc.s64 	%rd1184, %rd1182, %rd1180;
	addc.cc.s64 	%rd1185, %rd1183, %rd1181;
	mul.lo.s64 	%rd1186, %rd458, %rd39;
	mul.hi.u64 	%rd1187, %rd458, %rd39;
	add.cc.s64 	%rd1188, %rd1186, %rd1184;
	addc.cc.s64 	%rd1189, %rd1187, %rd1185;
	mul.lo.s64 	%rd1190, %rd457, %rd40;
	mul.hi.u64 	%rd1191, %rd457, %rd40;
	add.cc.s64 	%rd1192, %rd1190, %rd1188;
	addc.cc.s64 	%rd1193, %rd1191, %rd1189;
	mul.lo.s64 	%rd1194, %rd456, %rd41;
	mul.hi.u64 	%rd1195, %rd456, %rd41;
	add.cc.s64 	%rd1196, %rd1194, %rd1192;
	addc.cc.s64 	%rd1197, %rd1195, %rd1193;
	mul.lo.s64 	%rd1198, %rd455, %rd42;
	mul.hi.u64 	%rd1199, %rd455, %rd42;
	add.cc.s64 	%rd1200, %rd1198, %rd1196;
	addc.cc.s64 	%rd1201, %rd1199, %rd1197;
	mul.lo.s64 	%rd1202, %rd454, %rd43;
	mul.hi.u64 	%rd1203, %rd454, %rd43;
	add.cc.s64 	%rd1204, %rd1202, %rd1200;
	addc.cc.s64 	%rd1205, %rd1203, %rd1201;
	mul.lo.s64 	%rd1206, %rd453, %rd44;
	mul.hi.u64 	%rd1207, %rd453, %rd44;
	add.cc.s64 	%rd1208, %rd1206, %rd1204;
	addc.cc.s64 	%rd50, %rd1207, %rd1205;
	mad.lo.s64 	%rd2436, %rd50, 4294967295, %rd1208;
	setp.lt.u64 	%p118, %rd50, 4294967296;
	@%p118 bra 	$L__BB0_8;
	shr.u64 	%rd1209, %rd50, 32;
	mad.lo.s64 	%rd2436, %rd1209, 4294967295, %rd2436;
$L__BB0_8:
	setp.gt.u64 	%p119, %rd2436, -4294967296;
	add.s64 	%rd1226, %rd2436, 4294967295;
	selp.b64 	%rd54, %rd1226, %rd2436, %p119;
	mul.lo.s64 	%rd1227, %rd453, %rd29;
	mul.hi.u64 	%rd1228, %rd453, %rd29;
	mul.lo.s64 	%rd1229, %rd452, %rd30;
	mul.hi.u64 	%rd1230, %rd452, %rd30;
	add.cc.s64 	%rd1231, %rd1229, %rd1227;
	addc.cc.s64 	%rd1232, %rd1230, %rd1228;
	mul.lo.s64 	%rd1233, %rd467, %rd31;
	mul.hi.u64 	%rd1234, %rd467, %rd31;
	add.cc.s64 	%rd1235, %rd1233, %rd1231;
	addc.cc.s64 	%rd1236, %rd1234, %rd1232;
	mul.lo.s64 	%rd1237, %rd466, %rd32;
	mul.hi.u64 	%rd1238, %rd466, %rd32;
	add.cc.s64 	%rd1239, %rd1237, %rd1235;
	addc.cc.s64 	%rd1240, %rd1238, %rd1236;
	mul.lo.s64 	%rd1241, %rd465, %rd33;
	mul.hi.u64 	%rd1242, %rd465, %rd33;
	add.cc.s64 	%rd1243, %rd1241, %rd1239;
	addc.cc.s64 	%rd1244, %rd1242, %rd1240;
	mul.lo.s64 	%rd1245, %rd464, %rd34;
	mul.hi.u64 	%rd1246, %rd464, %rd34;
	add.cc.s64 	%rd1247, %rd1245, %rd1243;
	addc.cc.s64 	%rd1248, %rd1246, %rd1244;
	mul.lo.s64 	%rd1249, %rd463, %rd35;
	mul.hi.u64 	%rd1250, %rd463, %rd35;
	add.cc.s64 	%rd1251, %rd1249, %rd1247;
	addc.cc.s64 	%rd1252, %rd1250, %rd1248;
	mul.lo.s64 	%rd1253, %rd462, %rd36;
	mul.hi.u64 	%rd1254, %rd462, %rd36;
	add.cc.s64 	%rd1255, %rd1253, %rd1251;
	addc.cc.s64 	%rd1256, %rd1254, %rd1252;
	mul.lo.s64 	%rd1257, %rd461, %rd37;
	mul.hi.u64 	%rd1258, %rd461, %rd37;
	add.cc.s64 	%rd1259, %rd1257, %rd1255;
	addc.cc.s64 	%rd1260, %rd1258, %rd1256;
	mul.lo.s64 	%rd1261, %rd460, %rd38;
	mul.hi.u64 	%rd1262, %rd460, %rd38;
	add.cc.s64 	%rd1263, %rd1261, %rd1259;
	addc.cc.s64 	%rd1264, %rd1262, %rd1260;
	mul.lo.s64 	%rd1265, %rd459, %rd39;
	mul.hi.u64 	%rd1266, %rd459, %rd39;
	add.cc.s64 	%rd1267, %rd1265, %rd1263;
	addc.cc.s64 	%rd1268, %rd1266, %rd1264;
	mul.lo.s64 	%rd1269, %rd458, %rd40;
	mul.hi.u64 	%rd1270, %rd458, %rd40;
	add.cc.s64 	%rd1271, %rd1269, %rd1267;
	addc.cc.s64 	%rd1272, %rd1270, %rd1268;
	mul.lo.s64 	%rd1273, %rd457, %rd41;
	mul.hi.u64 	%rd1274, %rd457, %rd41;
	add.cc.s64 	%rd1275, %rd1273, %rd1271;
	addc.cc.s64 	%rd1276, %rd1274, %rd1272;
	mul.lo.s64 	%rd1277, %rd456, %rd42;
	mul.hi.u64 	%rd1278, %rd456, %rd42;
	add.cc.s64 	%rd1279, %rd1277, %rd1275;
	addc.cc.s64 	%rd1280, %rd1278, %rd1276;
	mul.lo.s64 	%rd1281, %rd455, %rd43;
	mul.hi.u64 	%rd1282, %rd455, %rd43;
	add.cc.s64 	%rd1283, %rd1281, %rd1279;
	addc.cc.s64 	%rd1284, %rd1282, %rd1280;
	mul.lo.s64 	%rd1285, %rd454, %rd44;
	mul.hi.u64 	%rd1286, %rd454, %rd44;
	add.cc.s64 	%rd1287, %rd1285, %rd1283;
	addc.cc.s64 	%rd55, %rd1286, %rd1284;
	mad.lo.s64 	%rd2437, %rd55, 4294967295, %rd1287;
	setp.lt.u64 	%p120, %rd55, 4294967296;
	@%p120 bra 	$L__BB0_10;
	shr.u64 	%rd1288, %rd55, 32;
	mad.lo.s64 	%rd2437, %rd1288, 4294967295, %rd2437;
$L__BB0_10:
	setp.gt.u64 	%p121, %rd2437, -4294967296;
	add.s64 	%rd1305, %rd2437, 4294967295;
	selp.b64 	%rd59, %rd1305, %rd2437, %p121;
	mul.lo.s64 	%rd1306, %rd454, %rd29;
	mul.hi.u64 	%rd1307, %rd454, %rd29;
	mul.lo.s64 	%rd1308, %rd453, %rd30;
	mul.hi.u64 	%rd1309, %rd453, %rd30;
	add.cc.s64 	%rd1310, %rd1308, %rd1306;
	addc.cc.s64 	%rd1311, %rd1309, %rd1307;
	mul.lo.s64 	%rd1312, %rd452, %rd31;
	mul.hi.u64 	%rd1313, %rd452, %rd31;
	add.cc.s64 	%rd1314, %rd1312, %rd1310;
	addc.cc.s64 	%rd1315, %rd1313, %rd1311;
	mul.lo.s64 	%rd1316, %rd467, %rd32;
	mul.hi.u64 	%rd1317, %rd467, %rd32;
	add.cc.s64 	%rd1318, %rd1316, %rd1314;
	addc.cc.s64 	%rd1319, %rd1317, %rd1315;
	mul.lo.s64 	%rd1320, %rd466, %rd33;
	mul.hi.u64 	%rd1321, %rd466, %rd33;
	add.cc.s64 	%rd1322, %rd1320, %rd1318;
	addc.cc.s64 	%rd1323, %rd1321, %rd1319;
	mul.lo.s64 	%rd1324, %rd465, %rd34;
	mul.hi.u64 	%rd1325, %rd465, %rd34;
	add.cc.s64 	%rd1326, %rd1324, %rd1322;
	addc.cc.s64 	%rd1327, %rd1325, %rd1323;
	mul.lo.s64 	%rd1328, %rd464, %rd35;
	mul.hi.u64 	%rd1329, %rd464, %rd35;
	add.cc.s64 	%rd1330, %rd1328, %rd1326;
	addc.cc.s64 	%rd1331, %rd1329, %rd1327;
	mul.lo.s64 	%rd1332, %rd463, %rd36;
	mul.hi.u64 	%rd1333, %rd463, %rd36;
	add.cc.s64 	%rd1334, %rd1332, %rd1330;
	addc.cc.s64 	%rd1335, %rd1333, %rd1331;
	mul.lo.s64 	%rd1336, %rd462, %rd37;
	mul.hi.u64 	%rd1337, %rd462, %rd37;
	add.cc.s64 	%rd1338, %rd1336, %rd1334;
	addc.cc.s64 	%rd1339, %rd1337, %rd1335;
	mul.lo.s64 	%rd1340, %rd461, %rd38;
	mul.hi.u64 	%rd1341, %rd461, %rd38;
	add.cc.s64 	%rd1342, %rd1340, %rd1338;
	addc.cc.s64 	%rd1343, %rd1341, %rd1339;
	mul.lo.s64 	%rd1344, %rd460, %rd39;
	mul.hi.u64 	%rd1345, %rd460, %rd39;
	add.cc.s64 	%rd1346, %rd1344, %rd1342;
	addc.cc.s64 	%rd1347, %rd1345, %rd1343;
	mul.lo.s64 	%rd1348, %rd459, %rd40;
	mul.hi.u64 	%rd1349, %rd459, %rd40;
	add.cc.s64 	%rd1350, %rd1348, %rd1346;
	addc.cc.s64 	%rd1351, %rd1349, %rd1347;
	mul.lo.s64 	%rd1352, %rd458, %rd41;
	mul.hi.u64 	%rd1353, %rd458, %rd41;
	add.cc.s64 	%rd1354, %rd1352, %rd1350;
	addc.cc.s64 	%rd1355, %rd1353, %rd1351;
	mul.lo.s64 	%rd1356, %rd457, %rd42;
	mul.hi.u64 	%rd1357, %rd457, %rd42;
	add.cc.s64 	%rd1358, %rd1356, %rd1354;
	addc.cc.s64 	%rd1359, %rd1357, %rd1355;
	mul.lo.s64 	%rd1360, %rd456, %rd43;
	mul.hi.u64 	%rd1361, %rd456, %rd43;
	add.cc.s64 	%rd1362, %rd1360, %rd1358;
	addc.cc.s64 	%rd1363, %rd1361, %rd1359;
	mul.lo.s64 	%rd1364, %rd455, %rd44;
	mul.hi.u64 	%rd1365, %rd455, %rd44;
	add.cc.s64 	%rd1366, %rd1364, %rd1362;
	addc.cc.s64 	%rd60, %rd1365, %rd1363;
	mad.lo.s64 	%rd2438, %rd60, 4294967295, %rd1366;
	setp.lt.u64 	%p122, %rd60, 4294967296;
	@%p122 bra 	$L__BB0_12;
	shr.u64 	%rd1367, %rd60, 32;
	mad.lo.s64 	%rd2438, %rd1367, 4294967295, %rd2438;
$L__BB0_12:
	setp.gt.u64 	%p123, %rd2438, -4294967296;
	add.s64 	%rd1384, %rd2438, 4294967295;
	selp.b64 	%rd64, %rd1384, %rd2438, %p123;
	mul.lo.s64 	%rd1385, %rd455, %rd29;
	mul.hi.u64 	%rd1386, %rd455, %rd29;
	mul.lo.s64 	%rd1387, %rd454, %rd30;
	mul.hi.u64 	%rd1388, %rd454, %rd30;
	add.cc.s64 	%rd1389, %rd1387, %rd1385;
	addc.cc.s64 	%rd1390, %rd1388, %rd1386;
	mul.lo.s64 	%rd1391, %rd453, %rd31;
	mul.hi.u64 	%rd1392, %rd453, %rd31;
	add.cc.s64 	%rd1393, %rd1391, %rd1389;
	addc.cc.s64 	%rd1394, %rd1392, %rd1390;
	mul.lo.s64 	%rd1395, %rd452, %rd32;
	mul.hi.u64 	%rd1396, %rd452, %rd32;
	add.cc.s64 	%rd1397, %rd1395, %rd1393;
	addc.cc.s64 	%rd1398, %rd1396, %rd1394;
	mul.lo.s64 	%rd1399, %rd467, %rd33;
	mul.hi.u64 	%rd1400, %rd467, %rd33;
	add.cc.s64 	%rd1401, %rd1399, %rd1397;
	addc.cc.s64 	%rd1402, %rd1400, %rd1398;
	mul.lo.s64 	%rd1403, %rd466, %rd34;
	mul.hi.u64 	%rd1404, %rd466, %rd34;
	add.cc.s64 	%rd1405, %rd1403, %rd1401;
	addc.cc.s64 	%rd1406, %rd1404, %rd1402;
	mul.lo.s64 	%rd1407, %rd465, %rd35;
	mul.hi.u64 	%rd1408, %rd465, %rd35;
	add.cc.s64 	%rd1409, %rd1407, %rd1405;
	addc.cc.s64 	%rd1410, %rd1408, %rd1406;
	mul.lo.s64 	%rd1411, %rd464, %rd36;
	mul.hi.u64 	%rd1412, %rd464, %rd36;
	add.cc.s64 	%rd1413, %rd1411, %rd1409;
	addc.cc.s64 	%rd1414, %rd1412, %rd1410;
	mul.lo.s64 	%rd1415, %rd463, %rd37;
	mul.hi.u64 	%rd1416, %rd463, %rd37;
	add.cc.s64 	%rd1417, %rd1415, %rd1413;
	addc.cc.s64 	%rd1418, %rd1416, %rd1414;
	mul.lo.s64 	%rd1419, %rd462, %rd38;
	mul.hi.u64 	%rd1420, %rd462, %rd38;
	add.cc.s64 	%rd1421, %rd1419, %rd1417;
	addc.cc.s64 	%rd1422, %rd1420, %rd1418;
	mul.lo.s64 	%rd1423, %rd461, %rd39;
	mul.hi.u64 	%rd1424, %rd461, %rd39;
	add.cc.s64 	%rd1425, %rd1423, %rd1421;
	addc.cc.s64 	%rd1426, %rd1424, %rd1422;
	mul.lo.s64 	%rd1427, %rd460, %rd40;
	mul.hi.u64 	%rd1428, %rd460, %rd40;
	add.cc.s64 	%rd1429, %rd1427, %rd1425;
	addc.cc.s64 	%rd1430, %rd1428, %rd1426;
	mul.lo.s64 	%rd1431, %rd459, %rd41;
	mul.hi.u64 	%rd1432, %rd459, %rd41;
	add.cc.s64 	%rd1433, %rd1431, %rd1429;
	addc.cc.s64 	%rd1434, %rd1432, %rd1430;
	mul.lo.s64 	%rd1435, %rd458, %rd42;
	mul.hi.u64 	%rd1436, %rd458, %rd42;
	add.cc.s64 	%rd1437, %rd1435, %rd1433;
	addc.cc.s64 	%rd1438, %rd1436, %rd1434;
	mul.lo.s64 	%rd1439, %rd457, %rd43;
	mul.hi.u64 	%rd1440, %rd457, %rd43;
	add.cc.s64 	%rd1441, %rd1439, %rd1437;
	addc.cc.s64 	%rd1442, %rd1440, %rd1438;
	mul.lo.s64 	%rd1443, %rd456, %rd44;
	mul.hi.u64 	%rd1444, %rd456, %rd44;
	add.cc.s64 	%rd1445, %rd1443, %rd1441;
	addc.cc.s64 	%rd65, %rd1444, %rd1442;
	mad.lo.s64 	%rd2439, %rd65, 4294967295, %rd1445;
	setp.lt.u64 	%p124, %rd65, 4294967296;
	@%p124 bra 	$L__BB0_14;
	shr.u64 	%rd1446, %rd65, 32;
	mad.lo.s64 	%rd2439, %rd1446, 4294967295, %rd2439;
$L__BB0_14:
	setp.gt.u64 	%p125, %rd2439, -4294967296;
	add.s64 	%rd1463, %rd2439, 4294967295;
	selp.b64 	%rd69, %rd1463, %rd2439, %p125;
	mul.lo.s64 	%rd1464, %rd456, %rd29;
	mul.hi.u64 	%rd1465, %rd456, %rd29;
	mul.lo.s64 	%rd1466, %rd455, %rd30;
	mul.hi.u64 	%rd1467, %rd455, %rd30;
	add.cc.s64 	%rd1468, %rd1466, %rd1464;
	addc.cc.s64 	%rd1469, %rd1467, %rd1465;
	mul.lo.s64 	%rd1470, %rd454, %rd31;
	mul.hi.u64 	%rd1471, %rd454, %rd31;
	add.cc.s64 	%rd1472, %rd1470, %rd1468;
	addc.cc.s64 	%rd1473, %rd1471, %rd1469;
	mul.lo.s64 	%rd1474, %rd453, %rd32;
	mul.hi.u64 	%rd1475, %rd453, %rd32;
	add.cc.s64 	%rd1476, %rd1474, %rd1472;
	addc.cc.s64 	%rd1477, %rd1475, %rd1473;
	mul.lo.s64 	%rd1478, %rd452, %rd33;
	mul.hi.u64 	%rd1479, %rd452, %rd33;
	add.cc.s64 	%rd1480, %rd1478, %rd1476;
	addc.cc.s64 	%rd1481, %rd1479, %rd1477;
	mul.lo.s64 	%rd1482, %rd467, %rd34;
	mul.hi.u64 	%rd1483, %rd467, %rd34;
	add.cc.s64 	%rd1484, %rd1482, %rd1480;
	addc.cc.s64 	%rd1485, %rd1483, %rd1481;
	mul.lo.s64 	%rd1486, %rd466, %rd35;
	mul.hi.u64 	%rd1487, %rd466, %rd35;
	add.cc.s64 	%rd1488, %rd1486, %rd1484;
	addc.cc.s64 	%rd1489, %rd1487, %rd1485;
	mul.lo.s64 	%rd1490, %rd465, %rd36;
	mul.hi.u64 	%rd1491, %rd465, %rd36;
	add.cc.s64 	%rd1492, %rd1490, %rd1488;
	addc.cc.s64 	%rd1493, %rd1491, %rd1489;
	mul.lo.s64 	%rd1494, %rd464, %rd37;
	mul.hi.u64 	%rd1495, %rd464, %rd37;
	add.cc.s64 	%rd1496, %rd1494, %rd1492;
	addc.cc.s64 	%rd1497, %rd1495, %rd1493;
	mul.lo.s64 	%rd1498, %rd463, %rd38;
	mul.hi.u64 	%rd1499, %rd463, %rd38;
	add.cc.s64 	%rd1500, %rd1498, %rd1496;
	addc.cc.s64 	%rd1501, %rd1499, %rd1497;
	mul.lo.s64 	%rd1502, %rd462, %rd39;
	mul.hi.u64 	%rd1503, %rd462, %rd39;
	add.cc.s64 	%rd1504, %rd1502, %rd1500;
	addc.cc.s64 	%rd1505, %rd1503, %rd1501;
	mul.lo.s64 	%rd1506, %rd461, %rd40;
	mul.hi.u64 	%rd1507, %rd461, %rd40;
	add.cc.s64 	%rd1508, %rd1506, %rd1504;
	addc.cc.s64 	%rd1509, %rd1507, %rd1505;
	mul.lo.s64 	%rd1510, %rd460, %rd41;
	mul.hi.u64 	%rd1511, %rd460, %rd41;
	add.cc.s64 	%rd1512, %rd1510, %rd1508;
	addc.cc.s64 	%rd1513, %rd1511, %rd1509;
	mul.lo.s64 	%rd1514, %rd459, %rd42;
	mul.hi.u64 	%rd1515, %rd459, %rd42;
	add.cc.s64 	%rd1516, %rd1514, %rd1512;
	addc.cc.s64 	%rd1517, %rd1515, %rd1513;
	mul.lo.s64 	%rd1518, %rd458, %rd43;
	mul.hi.u64 	%rd1519, %rd458, %rd43;
	add.cc.s64 	%rd1520, %rd1518, %rd1516;
	addc.cc.s64 	%rd1521, %rd1519, %rd1517;
	mul.lo.s64 	%rd1522, %rd457, %rd44;
	mul.hi.u64 	%rd1523, %rd457, %rd44;
	add.cc.s64 	%rd1524, %rd1522, %rd1520;
	addc.cc.s64 	%rd70, %rd1523, %rd1521;
	mad.lo.s64 	%rd2440, %rd70, 4294967295, %rd1524;
	setp.lt.u64 	%p126, %rd70, 4294967296;
	@%p126 bra 	$L__BB0_16;
	shr.u64 	%rd1525, %rd70, 32;
	mad.lo.s64 	%rd2440, %rd1525, 4294967295, %rd2440;
$L__BB0_16:
	setp.gt.u64 	%p127, %rd2440, -4294967296;
	add.s64 	%rd1542, %rd2440, 4294967295;
	selp.b64 	%rd74, %rd1542, %rd2440, %p127;
	mul.lo.s64 	%rd1543, %rd457, %rd29;
	mul.hi.u64 	%rd1544, %rd457, %rd29;
	mul.lo.s64 	%rd1545, %rd456, %rd30;
	mul.hi.u64 	%rd1546, %rd456, %rd30;
	add.cc.s64 	%rd1547, %rd1545, %rd1543;
	addc.cc.s64 	%rd1548, %rd1546, %rd1544;
	mul.lo.s64 	%rd1549, %rd455, %rd31;
	mul.hi.u64 	%rd1550, %rd455, %rd31;
	add.cc.s64 	%rd1551, %rd1549, %rd1547;
	addc.cc.s64 	%rd1552, %rd1550, %rd1548;
	mul.lo.s64 	%rd1553, %rd454, %rd32;
	mul.hi.u64 	%rd1554, %rd454, %rd32;
	add.cc.s64 	%rd1555, %rd1553, %rd1551;
	addc.cc.s64 	%rd1556, %rd1554, %rd1552;
	mul.lo.s64 	%rd1557, %rd453, %rd33;
	mul.hi.u64 	%rd1558, %rd453, %rd33;
	add.cc.s64 	%rd1559, %rd1557, %rd1555;
	addc.cc.s64 	%rd1560, %rd1558, %rd1556;
	mul.lo.s64 	%rd1561, %rd452, %rd34;
	mul.hi.u64 	%rd1562, %rd452, %rd34;
	add.cc.s64 	%rd1563, %rd1561, %rd1559;
	addc.cc.s64 	%rd1564, %rd1562, %rd1560;
	mul.lo.s64 	%rd1565, %rd467, %rd35;
	mul.hi.u64 	%rd1566, %rd467, %rd35;
	add.cc.s64 	%rd1567, %rd1565, %rd1563;
	addc.cc.s64 	%rd1568, %rd1566, %rd1564;
	mul.lo.s64 	%rd1569, %rd466, %rd36;
	mul.hi.u64 	%rd1570, %rd466, %rd36;
	add.cc.s64 	%rd1571, %rd1569, %rd1567;
	addc.cc.s64 	%rd1572, %rd1570, %rd1568;
	mul.lo.s64 	%rd1573, %rd465, %rd37;
	mul.hi.u64 	%rd1574, %rd465, %rd37;
	add.cc.s64 	%rd1575, %rd1573, %rd1571;
	addc.cc.s64 	%rd1576, %rd1574, %rd1572;
	mul.lo.s64 	%rd1577, %rd464, %rd38;
	mul.hi.u64 	%rd1578, %rd464, %rd38;
	add.cc.s64 	%rd1579, %rd1577, %rd1575;
	addc.cc.s64 	%rd1580, %rd1578, %rd1576;
	mul.lo.s64 	%rd1581, %rd463, %rd39;
	mul.hi.u64 	%rd1582, %rd463, %rd39;
	add.cc.s64 	%rd1583, %rd1581, %rd1579;
	addc.cc.s64 	%rd1584, %rd1582, %rd1580;
	mul.lo.s64 	%rd1585, %rd462, %rd40;
	mul.hi.u64 	%rd1586, %rd462, %rd40;
	add.cc.s64 	%rd1587, %rd1585, %rd1583;
	addc.cc.s64 	%rd1588, %rd1586, %rd1584;
	mul.lo.s64 	%rd1589, %rd461, %rd41;
	mul.hi.u64 	%rd1590, %rd461, %rd41;
	add.cc.s64 	%rd1591, %rd1589, %rd1587;
	addc.cc.s64 	%rd1592, %rd1590, %rd1588;
	mul.lo.s64 	%rd1593, %rd460, %rd42;
	mul.hi.u64 	%rd1594, %rd460, %rd42;
	add.cc.s64 	%rd1595, %rd1593, %rd1591;
	addc.cc.s64 	%rd1596, %rd1594, %rd1592;
	mul.lo.s64 	%rd1597, %rd459, %rd43;
	mul.hi.u64 	%rd1598, %rd459, %rd43;
	add.cc.s64 	%rd1599, %rd1597, %rd1595;
	addc.cc.s64 	%rd1600, %rd1598, %rd1596;
	mul.lo.s64 	%rd1601, %rd458, %rd44;
	mul.hi.u64 	%rd1602, %rd458, %rd44;
	add.cc.s64 	%rd1603, %rd1601, %rd1599;
	addc.cc.s64 	%rd75, %rd1602, %rd1600;
	mad.lo.s64 	%rd2441, %rd75, 4294967295, %rd1603;
	setp.lt.u64 	%p128, %rd75, 4294967296;
	@%p128 bra 	$L__BB0_18;
	shr.u64 	%rd1604, %rd75, 32;
	mad.lo.s64 	%rd2441, %rd1604, 4294967295, %rd2441;
$L__BB0_18:
	setp.gt.u64 	%p129, %rd2441, -4294967296;
	add.s64 	%rd1621, %rd2441, 4294967295;
	selp.b64 	%rd79, %rd1621, %rd2441, %p129;
	mul.lo.s64 	%rd1622, %rd458, %rd29;
	mul.hi.u64 	%rd1623, %rd458, %rd29;
	mul.lo.s64 	%rd1624, %rd457, %rd30;
	mul.hi.u64 	%rd1625, %rd457, %rd30;
	add.cc.s64 	%rd1626, %rd1624, %rd1622;
	addc.cc.s64 	%rd1627, %rd1625, %rd1623;
	mul.lo.s64 	%rd1628, %rd456, %rd31;
	mul.hi.u64 	%rd1629, %rd456, %rd31;
	add.cc.s64 	%rd1630, %rd1628, %rd1626;
	addc.cc.s64 	%rd1631, %rd1629, %rd1627;
	mul.lo.s64 	%rd1632, %rd455, %rd32;
	mul.hi.u64 	%rd1633, %rd455, %rd32;
	add.cc.s64 	%rd1634, %rd1632, %rd1630;
	addc.cc.s64 	%rd1635, %rd1633, %rd1631;
	mul.lo.s64 	%rd1636, %rd454, %rd33;
	mul.hi.u64 	%rd1637, %rd454, %rd33;
	add.cc.s64 	%rd1638, %rd1636, %rd1634;
	addc.cc.s64 	%rd1639, %rd1637, %rd1635;
	mul.lo.s64 	%rd1640, %rd453, %rd34;
	mul.hi.u64 	%rd1641, %rd453, %rd34;
	add.cc.s64 	%rd1642, %rd1640, %rd1638;
	addc.cc.s64 	%rd1643, %rd1641, %rd1639;
	mul.lo.s64 	%rd1644, %rd452, %rd35;
	mul.hi.u64 	%rd1645, %rd452, %rd35;
	add.cc.s64 	%rd1646, %rd1644, %rd1642;
	addc.cc.s64 	%rd1647, %rd1645, %rd1643;
	mul.lo.s64 	%rd1648, %rd467, %rd36;
	mul.hi.u64 	%rd1649, %rd467, %rd36;
	add.cc.s64 	%rd1650, %rd1648, %rd1646;
	addc.cc.s64 	%rd1651, %rd1649, %rd1647;
	mul.lo.s64 	%rd1652, %rd466, %rd37;
	mul.hi.u64 	%rd1653, %rd466, %rd37;
	add.cc.s64 	%rd1654, %rd1652, %rd1650;
	addc.cc.s64 	%rd1655, %rd1653, %rd1651;
	mul.lo.s64 	%rd1656, %rd465, %rd38;
	mul.hi.u64 	%rd1657, %rd465, %rd38;
	add.cc.s64 	%rd1658, %rd1656, %rd1654;
	addc.cc.s64 	%rd1659, %rd1657, %rd1655;
	mul.lo.s64 	%rd1660, %rd464, %rd39;
	mul.hi.u64 	%rd1661, %rd464, %rd39;
	add.cc.s64 	%rd1662, %rd1660, %rd1658;
	addc.cc.s64 	%rd1663, %rd1661, %rd1659;
	mul.lo.s64 	%rd1664, %rd463, %rd40;
	mul.hi.u64 	%rd1665, %rd463, %rd40;
	add.cc.s64 	%rd1666, %rd1664, %rd1662;
	addc.cc.s64 	%rd1667, %rd1665, %rd1663;
	mul.lo.s64 	%rd1668, %rd462, %rd41;
	mul.hi.u64 	%rd1669, %rd462, %rd41;
	add.cc.s64 	%rd1670, %rd1668, %rd1666;
	addc.cc.s64 	%rd1671, %rd1669, %rd1667;
	mul.lo.s64 	%rd1672, %rd461, %rd42;
	mul.hi.u64 	%rd1673, %rd461, %rd42;
	add.cc.s64 	%rd1674, %rd1672, %rd1670;
	addc.cc.s64 	%rd1675, %rd1673, %rd1671;
	mul.lo.s64 	%rd1676, %rd460, %rd43;
	mul.hi.u64 	%rd1677, %rd460, %rd43;
	add.cc.s64 	%rd1678, %rd1676, %rd1674;
	addc.cc.s64 	%rd1679, %rd1677, %rd1675;
	mul.lo.s64 	%rd1680, %rd459, %rd44;
	mul.hi.u64 	%rd1681, %rd459, %rd44;
	add.cc.s64 	%rd1682, %rd1680, %rd1678;
	addc.cc.s64 	%rd80, %rd1681, %rd1679;
	mad.lo.s64 	%rd2442, %rd80, 4294967295, %rd1682;
	setp.lt.u64 	%p130, %rd80, 4294967296;
	@%p130 bra 	$L__BB0_20;
	shr.u64 	%rd1683, %rd80, 32;
	mad.lo.s64 	%rd2442, %rd1683, 4294967295, %rd2442;
$L__BB0_20:
	setp.gt.u64 	%p131, %rd2442, -4294967296;
	add.s64 	%rd1700, %rd2442, 4294967295;
	selp.b64 	%rd84, %rd1700, %rd2442, %p131;
	mul.lo.s64 	%rd1701, %rd459, %rd29;
	mul.hi.u64 	%rd1702, %rd459, %rd29;
	mul.lo.s64 	%rd1703, %rd458, %rd30;
	mul.hi.u64 	%rd1704, %rd458, %rd30;
	add.cc.s64 	%rd1705, %rd1703, %rd1701;
	addc.cc.s64 	%rd1706, %rd1704, %rd1702;
	mul.lo.s64 	%rd1707, %rd457, %rd31;
	mul.hi.u64 	%rd1708, %rd457, %rd31;
	add.cc.s64 	%rd1709, %rd1707, %rd1705;
	addc.cc.s64 	%rd1710, %rd1708, %rd1706;
	mul.lo.s64 	%rd1711, %rd456, %rd32;
	mul.hi.u64 	%rd1712, %rd456, %rd32;
	add.cc.s64 	%rd1713, %rd1711, %rd1709;
	addc.cc.s64 	%rd1714, %rd1712, %rd1710;
	mul.lo.s64 	%rd1715, %rd455, %rd33;
	mul.hi.u64 	%rd1716, %rd455, %rd33;
	add.cc.s64 	%rd1717, %rd1715, %rd1713;
	addc.cc.s64 	%rd1718, %rd1716, %rd1714;
	mul.lo.s64 	%rd1719, %rd454, %rd34;
	mul.hi.u64 	%rd1720, %rd454, %rd34;
	add.cc.s64 	%rd1721, %rd1719, %rd1717;
	addc.cc.s64 	%rd1722, %rd1720, %rd1718;
	mul.lo.s64 	%rd1723, %rd453, %rd35;
	mul.hi.u64 	%rd1724, %rd453, %rd35;
	add.cc.s64 	%rd1725, %rd1723, %rd1721;
	addc.cc.s64 	%rd1726, %rd1724, %rd1722;
	mul.lo.s64 	%rd1727, %rd452, %rd36;
	mul.hi.u64 	%rd1728, %rd452, %rd36;
	add.cc.s64 	%rd1729, %rd1727, %rd1725;
	addc.cc.s64 	%rd1730, %rd1728, %rd1726;
	mul.lo.s64 	%rd1731, %rd467, %rd37;
	mul.hi.u64 	%rd1732, %rd467, %rd37;
	add.cc.s64 	%rd1733, %rd1731, %rd1729;
	addc.cc.s64 	%rd1734, %rd1732, %rd1730;
	mul.lo.s64 	%rd1735, %rd466, %rd38;
	mul.hi.u64 	%rd1736, %rd466, %rd38;
	add.cc.s64 	%rd1737, %rd1735, %rd1733;
	addc.cc.s64 	%rd1738, %rd1736, %rd1734;
	mul.lo.s64 	%rd1739, %rd465, %rd39;
	mul.hi.u64 	%rd1740, %rd465, %rd39;
	add.cc.s64 	%rd1741, %rd1739, %rd1737;
	addc.cc.s64 	%rd1742, %rd1740, %rd1738;
	mul.lo.s64 	%rd1743, %rd464, %rd40;
	mul.hi.u64 	%rd1744, %rd464, %rd40;
	add.cc.s64 	%rd1745, %rd1743, %rd1741;
	addc.cc.s64 	%rd1746, %rd1744, %rd1742;
	mul.lo.s64 	%rd1747, %rd463, %rd41;
	mul.hi.u64 	%rd1748, %rd463, %rd41;
	add.cc.s64 	%rd1749, %rd1747, %rd1745;
	addc.cc.s64 	%rd1750, %rd1748, %rd1746;
	mul.lo.s64 	%rd1751, %rd462, %rd42;
	mul.hi.u64 	%rd1752, %rd462, %rd42;
	add.cc.s64 	%rd1753, %rd1751, %rd1749;
	addc.cc.s64 	%rd1754, %rd1752, %rd1750;
	mul.lo.s64 	%rd1755, %rd461, %rd43;
	mul.hi.u64 	%rd1756, %rd461, %rd43;
	add.cc.s64 	%rd1757, %rd1755, %rd1753;
	addc.cc.s64 	%rd1758, %rd1756, %rd1754;
	mul.lo.s64 	%rd1759, %rd460, %rd44;
	mul.hi.u64 	%rd1760, %rd460, %rd44;
	add.cc.s64 	%rd1761, %rd1759, %rd1757;
	addc.cc.s64 	%rd85, %rd1760, %rd1758;
	mad.lo.s64 	%rd2443, %rd85, 4294967295, %rd1761;
	setp.lt.u64 	%p132, %rd85, 4294967296;
	@%p132 bra 	$L__BB0_22;
	shr.u64 	%rd1762, %rd85, 32;
	mad.lo.s64 	%rd2443, %rd1762, 4294967295, %rd2443;
$L__BB0_22:
	setp.gt.u64 	%p133, %rd2443, -4294967296;
	add.s64 	%rd1779, %rd2443, 4294967295;
	selp.b64 	%rd89, %rd1779, %rd2443, %p133;
	mul.lo.s64 	%rd1780, %rd460, %rd29;
	mul.hi.u64 	%rd1781, %rd460, %rd29;
	mul.lo.s64 	%rd1782, %rd459, %rd30;
	mul.hi.u64 	%rd1783, %rd459, %rd30;
	add.cc.s64 	%rd1784, %rd1782, %rd1780;
	addc.cc.s64 	%rd1785, %rd1783, %rd1781;
	mul.lo.s64 	%rd1786, %rd458, %rd31;
	mul.hi.u64 	%rd1787, %rd458, %rd31;
	add.cc.s64 	%rd1788, %rd1786, %rd1784;
	addc.cc.s64 	%rd1789, %rd1787, %rd1785;
	mul.lo.s64 	%rd1790, %rd457, %rd32;
	mul.hi.u64 	%rd1791, %rd457, %rd32;
	add.cc.s64 	%rd1792, %rd1790, %rd1788;
	addc.cc.s64 	%rd1793, %rd1791, %rd1789;
	mul.lo.s64 	%rd1794, %rd456, %rd33;
	mul.hi.u64 	%rd1795, %rd456, %rd33;
	add.cc.s64 	%rd1796, %rd1794, %rd1792;
	addc.cc.s64 	%rd1797, %rd1795, %rd1793;
	mul.lo.s64 	%rd1798, %rd455, %rd34;
	mul.hi.u64 	%rd1799, %rd455, %rd34;
	add.cc.s64 	%rd1800, %rd1798, %rd1796;
	addc.cc.s64 	%rd1801, %rd1799, %rd1797;
	mul.lo.s64 	%rd1802, %rd454, %rd35;
	mul.hi.u64 	%rd1803, %rd454, %rd35;
	add.cc.s64 	%rd1804, %rd1802, %rd1800;
	addc.cc.s64 	%rd1805, %rd1803, %rd1801;
	mul.lo.s64 	%rd1806, %rd453, %rd36;
	mul.hi.u64 	%rd1807, %rd453, %rd36;
	add.cc.s64 	%rd1808, %rd1806, %rd1804;
	addc.cc.s64 	%rd1809, %rd1807, %rd1805;
	mul.lo.s64 	%rd1810, %rd452, %rd37;
	mul.hi.u64 	%rd1811, %rd452, %rd37;
	add.cc.s64 	%rd1812, %rd1810, %rd1808;
	addc.cc.s64 	%rd1813, %rd1811, %rd1809;
	mul.lo.s64 	%rd1814, %rd467, %rd38;
	mul.hi.u64 	%rd1815, %rd467, %rd38;
	add.cc.s64 	%rd1816, %rd1814, %rd1812;
	addc.cc.s64 	%rd1817, %rd1815, %rd1813;
	mul.lo.s64 	%rd1818, %rd466, %rd39;
	mul.hi.u64 	%rd1819, %rd466, %rd39;
	add.cc.s64 	%rd1820, %rd1818, %rd1816;
	addc.cc.s64 	%rd1821, %rd1819, %rd1817;
	mul.lo.s64 	%rd1822, %rd465, %rd40;
	mul.hi.u64 	%rd1823, %rd465, %rd40;
	add.cc.s64 	%rd1824, %rd1822, %rd1820;
	addc.cc.s64 	%rd1825, %rd1823, %rd1821;
	mul.lo.s64 	%rd1826, %rd464, %rd41;
	mul.hi.u64 	%rd1827, %rd464, %rd41;
	add.cc.s64 	%rd1828, %rd1826, %rd1824;
	addc.cc.s64 	%rd1829, %rd1827, %rd1825;
	mul.lo.s64 	%rd1830, %rd463, %rd42;
	mul.hi.u64 	%rd1831, %rd463, %rd42;
	add.cc.s64 	%rd1832, %rd1830, %rd1828;
	addc.cc.s64 	%rd1833, %rd1831, %rd1829;
	mul.lo.s64 	%rd1834, %rd462, %rd43;
	mul.hi.u64 	%rd1835, %rd462, %rd43;
	add.cc.s64 	%rd1836, %rd1834, %rd1832;
	addc.cc.s64 	%rd1837, %rd1835, %rd1833;
	mul.lo.s64 	%rd1838, %rd461, %rd44;
	mul.hi.u64 	%rd1839, %rd461, %rd44;
	add.cc.s64 	%rd1840, %rd1838, %rd1836;
	addc.cc.s64 	%rd90, %rd1839, %rd1837;
	mad.lo.s64 	%rd2444, %rd90, 4294967295, %rd1840;
	setp.lt.u64 	%p134, %rd90, 4294967296;
	@%p134 bra 	$L__BB0_24;
	shr.u64 	%rd1841, %rd90, 32;
	mad.lo.s64 	%rd2444, %rd1841, 4294967295, %rd2444;
$L__BB0_24:
	setp.gt.u64 	%p135, %rd2444, -4294967296;
	add.s64 	%rd1858, %rd2444, 4294967295;
	selp.b64 	%rd94, %rd1858, %rd2444, %p135;
	mul.lo.s64 	%rd1859, %rd461, %rd29;
	mul.hi.u64 	%rd1860, %rd461, %rd29;
	mul.lo.s64 	%rd1861, %rd460, %rd30;
	mul.hi.u64 	%rd1862, %rd460, %rd30;
	add.cc.s64 	%rd1863, %rd1861, %rd1859;
	addc.cc.s64 	%rd1864, %rd1862, %rd1860;
	mul.lo.s64 	%rd1865, %rd459, %rd31;
	mul.hi.u64 	%rd1866, %rd459, %rd31;
	add.cc.s64 	%rd1867, %rd1865, %rd1863;
	addc.cc.s64 	%rd1868, %rd1866, %rd1864;
	mul.lo.s64 	%rd1869, %rd458, %rd32;
	mul.hi.u64 	%rd1870, %rd458, %rd32;
	add.cc.s64 	%rd1871, %rd1869, %rd1867;
	addc.cc.s64 	%rd1872, %rd1870, %rd1868;
	mul.lo.s64 	%rd1873, %rd457, %rd33;
	mul.hi.u64 	%rd1874, %rd457, %rd33;
	add.cc.s64 	%rd1875, %rd1873, %rd1871;
	addc.cc.s64 	%rd1876, %rd1874, %rd1872;
	mul.lo.s64 	%rd1877, %rd456, %rd34;
	mul.hi.u64 	%rd1878, %rd456, %rd34;
	add.cc.s64 	%rd1879, %rd1877, %rd1875;
	addc.cc.s64 	%rd1880, %rd1878, %rd1876;
	mul.lo.s64 	%rd1881, %rd455, %rd35;
	mul.hi.u64 	%rd1882, %rd455, %rd35;
	add.cc.s64 	%rd1883, %rd1881, %rd1879;
	addc.cc.s64 	%rd1884, %rd1882, %rd1880;
	mul.lo.s64 	%rd1885, %rd454, %rd36;
	mul.hi.u64 	%rd1886, %rd454, %rd36;
	add.cc.s64 	%rd1887, %rd1885, %rd1883;
	addc.cc.s64 	%rd1888, %rd1886, %rd1884;
	mul.lo.s64 	%rd1889, %rd453, %rd37;
	mul.hi.u64 	%rd1890, %rd453, %rd37;
	add.cc.s64 	%rd1891, %rd1889, %rd1887;
	addc.cc.s64 	%rd1892, %rd1890, %rd1888;
	mul.lo.s64 	%rd1893, %rd452, %rd38;
	mul.hi.u64 	%rd1894, %rd452, %rd38;
	add.cc.s64 	%rd1895, %rd1893, %rd1891;
	addc.cc.s64 	%rd1896, %rd1894, %rd1892;
	mul.lo.s64 	%rd1897, %rd467, %rd39;
	mul.hi.u64 	%rd1898, %rd467, %rd39;
	add.cc.s64 	%rd1899, %rd1897, %rd1895;
	addc.cc.s64 	%rd1900, %rd1898, %rd1896;
	mul.lo.s64 	%rd1901, %rd466, %rd40;
	mul.hi.u64 	%rd1902, %rd466, %rd40;
	add.cc.s64 	%rd1903, %rd1901, %rd1899;
	addc.cc.s64 	%rd1904, %rd1902, %rd1900;
	mul.lo.s64 	%rd1905, %rd465, %rd41;
	mul.hi.u64 	%rd1906, %rd465, %rd41;
	add.cc.s64 	%rd1907, %rd1905, %rd1903;
	addc.cc.s64 	%rd1908, %rd1906, %rd1904;
	mul.lo.s64 	%rd1909, %rd464, %rd42;
	mul.hi.u64 	%rd1910, %rd464, %rd42;
	add.cc.s64 	%rd1911, %rd1909, %rd1907;
	addc.cc.s64 	%rd1912, %rd1910, %rd1908;
	mul.lo.s64 	%rd1913, %rd463, %rd43;
	mul.hi.u64 	%rd1914, %rd463, %rd43;
	add.cc.s64 	%rd1915, %rd1913, %rd1911;
	addc.cc.s64 	%rd1916, %rd1914, %rd1912;
	mul.lo.s64 	%rd1917, %rd462, %rd44;
	mul.hi.u64 	%rd1918, %rd462, %rd44;
	add.cc.s64 	%rd1919, %rd1917, %rd1915;
	addc.cc.s64 	%rd95, %rd1918, %rd1916;
	mad.lo.s64 	%rd2445, %rd95, 4294967295, %rd1919;
	setp.lt.u64 	%p136, %rd95, 4294967296;
	@%p136 bra 	$L__BB0_26;
	shr.u64 	%rd1920, %rd95, 32;
	mad.lo.s64 	%rd2445, %rd1920, 4294967295, %rd2445;
$L__BB0_26:
	setp.gt.u64 	%p137, %rd2445, -4294967296;
	add.s64 	%rd1937, %rd2445, 4294967295;
	selp.b64 	%rd99, %rd1937, %rd2445, %p137;
	mul.lo.s64 	%rd1938, %rd462, %rd29;
	mul.hi.u64 	%rd1939, %rd462, %rd29;
	mul.lo.s64 	%rd1940, %rd461, %rd30;
	mul.hi.u64 	%rd1941, %rd461, %rd30;
	add.cc.s64 	%rd1942, %rd1940, %rd1938;
	addc.cc.s64 	%rd1943, %rd1941, %rd1939;
	mul.lo.s64 	%rd1944, %rd460, %rd31;
	mul.hi.u64 	%rd1945, %rd460, %rd31;
	add.cc.s64 	%rd1946, %rd1944, %rd1942;
	addc.cc.s64 	%rd1947, %rd1945, %rd1943;
	mul.lo.s64 	%rd1948, %rd459, %rd32;
	mul.hi.u64 	%rd1949, %rd459, %rd32;
	add.cc.s64 	%rd1950, %rd1948, %rd1946;
	addc.cc.s64 	%rd1951, %rd1949, %rd1947;
	mul.lo.s64 	%rd1952, %rd458, %rd33;
	mul.hi.u64 	%rd1953, %rd458, %rd33;
	add.cc.s64 	%rd1954, %rd1952, %rd1950;
	addc.cc.s64 	%rd1955, %rd1953, %rd1951;
	mul.lo.s64 	%rd1956, %rd457, %rd34;
	mul.hi.u64 	%rd1957, %rd457, %rd34;
	add.cc.s64 	%rd1958, %rd1956, %rd1954;
	addc.cc.s64 	%rd1959, %rd1957, %rd1955;
	mul.lo.s64 	%rd1960, %rd456, %rd35;
	mul.hi.u64 	%rd1961, %rd456, %rd35;
	add.cc.s64 	%rd1962, %rd1960, %rd1958;
	addc.cc.s64 	%rd1963, %rd1961, %rd1959;
	mul.lo.s64 	%rd1964, %rd455, %rd36;
	mul.hi.u64 	%rd1965, %rd455, %rd36;
	add.cc.s64 	%rd1966, %rd1964, %rd1962;
	addc.cc.s64 	%rd1967, %rd1965, %rd1963;
	mul.lo.s64 	%rd1968, %rd454, %rd37;
	mul.hi.u64 	%rd1969, %rd454, %rd37;
	add.cc.s64 	%rd1970, %rd1968, %rd1966;
	addc.cc.s64 	%rd1971, %rd1969, %rd1967;
	mul.lo.s64 	%rd1972, %rd453, %rd38;
	mul.hi.u64 	%rd1973, %rd453, %rd38;
	add.cc.s64 	%rd1974, %rd1972, %rd1970;
	addc.cc.s64 	%rd1975, %rd1973, %rd1971;
	mul.lo.s64 	%rd1976, %rd452, %rd39;
	mul.hi.u64 	%rd1977, %rd452, %rd39;
	add.cc.s64 	%rd1978, %rd1976, %rd1974;
	addc.cc.s64 	%rd1979, %rd1977, %rd1975;
	mul.lo.s64 	%rd1980, %rd467, %rd40;
	mul.hi.u64 	%rd1981, %rd467, %rd40;
	add.cc.s64 	%rd1982, %rd1980, %rd1978;
	addc.cc.s64 	%rd1983, %rd1981, %rd1979;
	mul.lo.s64 	%rd1984, %rd466, %rd41;
	mul.hi.u64 	%rd1985, %rd466, %rd41;
	add.cc.s64 	%rd1986, %rd1984, %rd1982;
	addc.cc.s64 	%rd1987, %rd1985, %rd1983;
	mul.lo.s64 	%rd1988, %rd465, %rd42;
	mul.hi.u64 	%rd1989, %rd465, %rd42;
	add.cc.s64 	%rd1990, %rd1988, %rd1986;
	addc.cc.s64 	%rd1991, %rd1989, %rd1987;
	mul.lo.s64 	%rd1992, %rd464, %rd43;
	mul.hi.u64 	%rd1993, %rd464, %rd43;
	add.cc.s64 	%rd1994, %rd1992, %rd1990;
	addc.cc.s64 	%rd1995, %rd1993, %rd1991;
	mul.lo.s64 	%rd1996, %rd463, %rd44;
	mul.hi.u64 	%rd1997, %rd463, %rd44;
	add.cc.s64 	%rd1998, %rd1996, %rd1994;
	addc.cc.s64 	%rd100, %rd1997, %rd1995;
	mad.lo.s64 	%rd2446, %rd100, 4294967295, %rd1998;
	setp.lt.u64 	%p138, %rd100, 4294967296;
	@%p138 bra 	$L__BB0_28;
	shr.u64 	%rd1999, %rd100, 32;
	mad.lo.s64 	%rd2446, %rd1999, 4294967295, %rd2446;
$L__BB0_28:
	setp.gt.u64 	%p139, %rd2446, -4294967296;
	add.s64 	%rd2016, %rd2446, 4294967295;
	selp.b64 	%rd104, %rd2016, %rd2446, %p139;
	mul.lo.s64 	%rd2017, %rd463, %rd29;
	mul.hi.u64 	%rd2018, %rd463, %rd29;
	mul.lo.s64 	%rd2019, %rd462, %rd30;
	mul.hi.u64 	%rd2020, %rd462, %rd30;
	add.cc.s64 	%rd2021, %rd2019, %rd2017;
	addc.cc.s64 	%rd2022, %rd2020, %rd2018;
	mul.lo.s64 	%rd2023, %rd461, %rd31;
	mul.hi.u64 	%rd2024, %rd461, %rd31;
	add.cc.s64 	%rd2025, %rd2023, %rd2021;
	addc.cc.s64 	%rd2026, %rd2024, %rd2022;
	mul.lo.s64 	%rd2027, %rd460, %rd32;
	mul.hi.u64 	%rd2028, %rd460, %rd32;
	add.cc.s64 	%rd2029, %rd2027, %rd2025;
	addc.cc.s64 	%rd2030, %rd2028, %rd2026;
	mul.lo.s64 	%rd2031, %rd459, %rd33;
	mul.hi.u64 	%rd2032, %rd459, %rd33;
	add.cc.s64 	%rd2033, %rd2031, %rd2029;
	addc.cc.s64 	%rd2034, %rd2032, %rd2030;
	mul.lo.s64 	%rd2035, %rd458, %rd34;
	mul.hi.u64 	%rd2036, %rd458, %rd34;
	add.cc.s64 	%rd2037, %rd2035, %rd2033;
	addc.cc.s64 	%rd2038, %rd2036, %rd2034;
	mul.lo.s64 	%rd2039, %rd457, %rd35;
	mul.hi.u64 	%rd2040, %rd457, %rd35;
	add.cc.s64 	%rd2041, %rd2039, %rd2037;
	addc.cc.s64 	%rd2042, %rd2040, %rd2038;
	mul.lo.s64 	%rd2043, %rd456, %rd36;
	mul.hi.u64 	%rd2044, %rd456, %rd36;
	add.cc.s64 	%rd2045, %rd2043, %rd2041;
	addc.cc.s64 	%rd2046, %rd2044, %rd2042;
	mul.lo.s64 	%rd2047, %rd455, %rd37;
	mul.hi.u64 	%rd2048, %rd455, %rd37;
	add.cc.s64 	%rd2049, %rd2047, %rd2045;
	addc.cc.s64 	%rd2050, %rd2048, %rd2046;
	mul.lo.s64 	%rd2051, %rd454, %rd38;
	mul.hi.u64 	%rd2052, %rd454, %rd38;
	add.cc.s64 	%rd2053, %rd2051, %rd2049;
	addc.cc.s64 	%rd2054, %rd2052, %rd2050;
	mul.lo.s64 	%rd2055, %rd453, %rd39;
	mul.hi.u64 	%rd2056, %rd453, %rd39;
	add.cc.s64 	%rd2057, %rd2055, %rd2053;
	addc.cc.s64 	%rd2058, %rd2056, %rd2054;
	mul.lo.s64 	%rd2059, %rd452, %rd40;
	mul.hi.u64 	%rd2060, %rd452, %rd40;
	add.cc.s64 	%rd2061, %rd2059, %rd2057;
	addc.cc.s64 	%rd2062, %rd2060, %rd2058;
	mul.lo.s64 	%rd2063, %rd467, %rd41;
	mul.hi.u64 	%rd2064, %rd467, %rd41;
	add.cc.s64 	%rd2065, %rd2063, %rd2061;
	addc.cc.s64 	%rd2066, %rd2064, %rd2062;
	mul.lo.s64 	%rd2067, %rd466, %rd42;
	mul.hi.u64 	%rd2068, %rd466, %rd42;
	add.cc.s64 	%rd2069, %rd2067, %rd2065;
	addc.cc.s64 	%rd2070, %rd2068, %rd2066;
	mul.lo.s64 	%rd2071, %rd465, %rd43;
	mul.hi.u64 	%rd2072, %rd465, %rd43;
	add.cc.s64 	%rd2073, %rd2071, %rd2069;
	addc.cc.s64 	%rd2074, %rd2072, %rd2070;
	mul.lo.s64 	%rd2075, %rd464, %rd44;
	mul.hi.u64 	%rd2076, %rd464, %rd44;
	add.cc.s64 	%rd2077, %rd2075, %rd2073;
	addc.cc.s64 	%rd105, %rd2076, %rd2074;
	mad.lo.s64 	%rd2447, %rd105, 4294967295, %rd2077;
	setp.lt.u64 	%p140, %rd105, 4294967296;
	@%p140 bra 	$L__BB0_30;
	shr.u64 	%rd2078, %rd105, 32;
	mad.lo.s64 	%rd2447, %rd2078, 4294967295, %rd2447;
$L__BB0_30:
	setp.gt.u64 	%p141, %rd2447, -4294967296;
	add.s64 	%rd2095, %rd2447, 4294967295;
	selp.b64 	%rd109, %rd2095, %rd2447, %p141;
	mul.lo.s64 	%rd2096, %rd464, %rd29;
	mul.hi.u64 	%rd2097, %rd464, %rd29;
	mul.lo.s64 	%rd2098, %rd463, %rd30;
	mul.hi.u64 	%rd2099, %rd463, %rd30;
	add.cc.s64 	%rd2100, %rd2098, %rd2096;
	addc.cc.s64 	%rd2101, %rd2099, %rd2097;
	mul.lo.s64 	%rd2102, %rd462, %rd31;
	mul.hi.u64 	%rd2103, %rd462, %rd31;
	add.cc.s64 	%rd2104, %rd2102, %rd2100;
	addc.cc.s64 	%rd2105, %rd2103, %rd2101;
	mul.lo.s64 	%rd2106, %rd461, %rd32;
	mul.hi.u64 	%rd2107, %rd461, %rd32;
	add.cc.s64 	%rd2108, %rd2106, %rd2104;
	addc.cc.s64 	%rd2109, %rd2107, %rd2105;
	mul.lo.s64 	%rd2110, %rd460, %rd33;
	mul.hi.u64 	%rd2111, %rd460, %rd33;
	add.cc.s64 	%rd2112, %rd2110, %rd2108;
	addc.cc.s64 	%rd2113, %rd2111, %rd2109;
	mul.lo.s64 	%rd2114, %rd459, %rd34;
	mul.hi.u64 	%rd2115, %rd459, %rd34;
	add.cc.s64 	%rd2116, %rd2114, %rd2112;
	addc.cc.s64 	%rd2117, %rd2115, %rd2113;
	mul.lo.s64 	%rd2118, %rd458, %rd35;
	mul.hi.u64 	%rd2119, %rd458, %rd35;
	add.cc.s64 	%rd2120, %rd2118, %rd2116;
	addc.cc.s64 	%rd2121, %rd2119, %rd2117;
	mul.lo.s64 	%rd2122, %rd457, %rd36;
	mul.hi.u64 	%rd2123, %rd457, %rd36;
	add.cc.s64 	%rd2124, %rd2122, %rd2120;
	addc.cc.s64 	%rd2125, %rd2123, %rd2121;
	mul.lo.s64 	%rd2126, %rd456, %rd37;
	mul.hi.u64 	%rd2127, %rd456, %rd37;
	add.cc.s64 	%rd2128, %rd2126, %rd2124;
	addc.cc.s64 	%rd2129, %rd2127, %rd2125;
	mul.lo.s64 	%rd2130, %rd455, %rd38;
	mul.hi.u64 	%rd2131, %rd455, %rd38;
	add.cc.s64 	%rd2132, %rd2130, %rd2128;
	addc.cc.s64 	%rd2133, %rd2131, %rd2129;
	mul.lo.s64 	%rd2134, %rd454, %rd39;
	mul.hi.u64 	%rd2135, %rd454, %rd39;
	add.cc.s64 	%rd2136, %rd2134, %rd2132;
	addc.cc.s64 	%rd2137, %rd2135, %rd2133;
	mul.lo.s64 	%rd2138, %rd453, %rd40;
	mul.hi.u64 	%rd2139, %rd453, %rd40;
	add.cc.s64 	%rd2140, %rd2138, %rd2136;
	addc.cc.s64 	%rd2141, %rd2139, %rd2137;
	mul.lo.s64 	%rd2142, %rd452, %rd41;
	mul.hi.u64 	%rd2143, %rd452, %rd41;
	add.cc.s64 	%rd2144, %rd2142, %rd2140;
	addc.cc.s64 	%rd2145, %rd2143, %rd2141;
	mul.lo.s64 	%rd2146, %rd467, %rd42;
	mul.hi.u64 	%rd2147, %rd467, %rd42;
	add.cc.s64 	%rd2148, %rd2146, %rd2144;
	addc.cc.s64 	%rd2149, %rd2147, %rd2145;
	mul.lo.s64 	%rd2150, %rd466, %rd43;
	mul.hi.u64 	%rd2151, %rd466, %rd43;
	add.cc.s64 	%rd2152, %rd2150, %rd2148;
	addc.cc.s64 	%rd2153, %rd2151, %rd2149;
	mul.lo.s64 	%rd2154, %rd465, %rd44;
	mul.hi.u64 	%rd2155, %rd465, %rd44;
	add.cc.s64 	%rd2156, %rd2154, %rd2152;
	addc.cc.s64 	%rd110, %rd2155, %rd2153;
	mad.lo.s64 	%rd2448, %rd110, 4294967295, %rd2156;
	setp.lt.u64 	%p142, %rd110, 4294967296;
	@%p142 bra 	$L__BB0_32;
	shr.u64 	%rd2157, %rd110, 32;
	mad.lo.s64 	%rd2448, %rd2157, 4294967295, %rd2448;
$L__BB0_32:
	setp.gt.u64 	%p143, %rd2448, -4294967296;
	add.s64 	%rd2174, %rd2448, 4294967295;
	selp.b64 	%rd114, %rd2174, %rd2448, %p143;
	mul.lo.s64 	%rd2175, %rd465, %rd29;
	mul.hi.u64 	%rd2176, %rd465, %rd29;
	mul.lo.s64 	%rd2177, %rd464, %rd30;
	mul.hi.u64 	%rd2178, %rd464, %rd30;
	add.cc.s64 	%rd2179, %rd2177, %rd2175;
	addc.cc.s64 	%rd2180, %rd2178, %rd2176;
	mul.lo.s64 	%rd2181, %rd463, %rd31;
	mul.hi.u64 	%rd2182, %rd463, %rd31;
	add.cc.s64 	%rd2183, %rd2181, %rd2179;
	addc.cc.s64 	%rd2184, %rd2182, %rd2180;
	mul.lo.s64 	%rd2185, %rd462, %rd32;
	mul.hi.u64 	%rd2186, %rd462, %rd32;
	add.cc.s64 	%rd2187, %rd2185, %rd2183;
	addc.cc.s64 	%rd2188, %rd2186, %rd2184;
	mul.lo.s64 	%rd2189, %rd461, %rd33;
	mul.hi.u64 	%rd2190, %rd461, %rd33;
	add.cc.s64 	%rd2191, %rd2189, %rd2187;
	addc.cc.s64 	%rd2192, %rd2190, %rd2188;
	mul.lo.s64 	%rd2193, %rd460, %rd34;
	mul.hi.u64 	%rd2194, %rd460, %rd34;
	add.cc.s64 	%rd2195, %rd2193, %rd2191;
	addc.cc.s64 	%rd2196, %rd2194, %rd2192;
	mul.lo.s64 	%rd2197, %rd459, %rd35;
	mul.hi.u64 	%rd2198, %rd459, %rd35;
	add.cc.s64 	%rd2199, %rd2197, %rd2195;
	addc.cc.s64 	%rd2200, %rd2198, %rd2196;
	mul.lo.s64 	%rd2201, %rd458, %rd36;
	mul.hi.u64 	%rd2202, %rd458, %rd36;
	add.cc.s64 	%rd2203, %rd2201, %rd2199;
	addc.cc.s64 	%rd2204, %rd2202, %rd2200;
	mul.lo.s64 	%rd2205, %rd457, %rd37;
	mul.hi.u64 	%rd2206, %rd457, %rd37;
	add.cc.s64 	%rd2207, %rd2205, %rd2203;
	addc.cc.s64 	%rd2208, %rd2206, %rd2204;
	mul.lo.s64 	%rd2209, %rd456, %rd38;
	mul.hi.u64 	%rd2210, %rd456, %rd38;
	add.cc.s64 	%rd2211, %rd2209, %rd2207;
	addc.cc.s64 	%rd2212, %rd2210, %rd2208;
	mul.lo.s64 	%rd2213, %rd455, %rd39;
	mul.hi.u64 	%rd2214, %rd455, %rd39;
	add.cc.s64 	%rd2215, %rd2213, %rd2211;
	addc.cc.s64 	%rd2216, %rd2214, %rd2212;
	mul.lo.s64 	%rd2217, %rd454, %rd40;
	mul.hi.u64 	%rd2218, %rd454, %rd40;
	add.cc.s64 	%rd2219, %rd2217, %rd2215;
	addc.cc.s64 	%rd2220, %rd2218, %rd2216;
	mul.lo.s64 	%rd2221, %rd453, %rd41;
	mul.hi.u64 	%rd2222, %rd453, %rd41;
	add.cc.s64 	%rd2223, %rd2221, %rd2219;
	addc.cc.s64 	%rd2224, %rd2222, %rd2220;
	mul.lo.s64 	%rd2225, %rd452, %rd42;
	mul.hi.u64 	%rd2226, %rd452, %rd42;
	add.cc.s64 	%rd2227, %rd2225, %rd2223;
	addc.cc.s64 	%rd2228, %rd2226, %rd2224;
	mul.lo.s64 	%rd2229, %rd467, %rd43;
	mul.hi.u64 	%rd2230, %rd467, %rd43;
	add.cc.s64 	%rd2231, %rd2229, %rd2227;
	addc.cc.s64 	%rd2232, %rd2230, %rd2228;
	mul.lo.s64 	%rd2233, %rd466, %rd44;
	mul.hi.u64 	%rd2234, %rd466, %rd44;
	add.cc.s64 	%rd2235, %rd2233, %rd2231;
	addc.cc.s64 	%rd115, %rd2234, %rd2232;
	mad.lo.s64 	%rd2449, %rd115, 4294967295, %rd2235;
	setp.lt.u64 	%p144, %rd115, 4294967296;
	@%p144 bra 	$L__BB0_34;
	shr.u64 	%rd2236, %rd115, 32;
	mad.lo.s64 	%rd2449, %rd2236, 4294967295, %rd2449;
$L__BB0_34:
	setp.gt.u64 	%p145, %rd2449, -4294967296;
	add.s64 	%rd2253, %rd2449, 4294967295;
	selp.b64 	%rd119, %rd2253, %rd2449, %p145;
	mul.lo.s64 	%rd2254, %rd466, %rd29;
	mul.hi.u64 	%rd2255, %rd466, %rd29;
	mul.lo.s64 	%rd2256, %rd465, %rd30;
	mul.hi.u64 	%rd2257, %rd465, %rd30;
	add.cc.s64 	%rd2258, %rd2256, %rd2254;
	addc.cc.s64 	%rd2259, %rd2257, %rd2255;
	mul.lo.s64 	%rd2260, %rd464, %rd31;
	mul.hi.u64 	%rd2261, %rd464, %rd31;
	add.cc.s64 	%rd2262, %rd2260, %rd2258;
	addc.cc.s64 	%rd2263, %rd2261, %rd2259;
	mul.lo.s64 	%rd2264, %rd463, %rd32;
	mul.hi.u64 	%rd2265, %rd463, %rd32;
	add.cc.s64 	%rd2266, %rd2264, %rd2262;
	addc.cc.s64 	%rd2267, %rd2265, %rd2263;
	mul.lo.s64 	%rd2268, %rd462, %rd33;
	mul.hi.u64 	%rd2269, %rd462, %rd33;
	add.cc.s64 	%rd2270, %rd2268, %rd2266;
	addc.cc.s64 	%rd2271, %rd2269, %rd2267;
	mul.lo.s64 	%rd2272, %rd461, %rd34;
	mul.hi.u64 	%rd2273, %rd461, %rd34;
	add.cc.s64 	%rd2274, %rd2272, %rd2270;
	addc.cc.s64 	%rd2275, %rd2273, %rd2271;
	mul.lo.s64 	%rd2276, %rd460, %rd35;
	mul.hi.u64 	%rd2277, %rd460, %rd35;
	add.cc.s64 	%rd2278, %rd2276, %rd2274;
	addc.cc.s64 	%rd2279, %rd2277, %rd2275;
	mul.lo.s64 	%rd2280, %rd459, %rd36;
	mul.hi.u64 	%rd2281, %rd459, %rd36;
	add.cc.s64 	%rd2282, %rd2280, %rd2278;
	addc.cc.s64 	%rd2283, %rd2281, %rd2279;
	mul.lo.s64 	%rd2284, %rd458, %rd37;
	mul.hi.u64 	%rd2285, %rd458, %rd37;
	add.cc.s64 	%rd2286, %rd2284, %rd2282;
	addc.cc.s64 	%rd2287, %rd2285, %rd2283;
	mul.lo.s64 	%rd2288, %rd457, %rd38;
	mul.hi.u64 	%rd2289, %rd457, %rd38;
	add.cc.s64 	%rd2290, %rd2288, %rd2286;
	addc.cc.s64 	%rd2291, %rd2289, %rd2287;
	mul.lo.s64 	%rd2292, %rd456, %rd39;
	mul.hi.u64 	%rd2293, %rd456, %rd39;
	add.cc.s64 	%rd2294, %rd2292, %rd2290;
	addc.cc.s64 	%rd2295, %rd2293, %rd2291;
	mul.lo.s64 	%rd2296, %rd455, %rd40;
	mul.hi.u64 	%rd2297, %rd455, %rd40;
	add.cc.s64 	%rd2298, %rd2296, %rd2294;
	addc.cc.s64 	%rd2299, %rd2297, %rd2295;
	mul.lo.s64 	%rd2300, %rd454, %rd41;
	mul.hi.u64 	%rd2301, %rd454, %rd41;
	add.cc.s64 	%rd2302, %rd2300, %rd2298;
	addc.cc.s64 	%rd2303, %rd2301, %rd2299;
	mul.lo.s64 	%rd2304, %rd453, %rd42;
	mul.hi.u64 	%rd2305, %rd453, %rd42;
	add.cc.s64 	%rd2306, %rd2304, %rd2302;
	addc.cc.s64 	%rd2307, %rd2305, %rd2303;
	mul.lo.s64 	%rd2308, %rd452, %rd43;
	mul.hi.u64 	%rd2309, %rd452, %rd43;
	add.cc.s64 	%rd2310, %rd2308, %rd2306;
	addc.cc.s64 	%rd2311, %rd2309, %rd2307;
	mul.lo.s64 	%rd2312, %rd467, %rd44;
	mul.hi.u64 	%rd2313, %rd467, %rd44;
	add.cc.s64 	%rd2314, %rd2312, %rd2310;
	addc.cc.s64 	%rd120, %rd2313, %rd2311;
	mad.lo.s64 	%rd2450, %rd120, 4294967295, %rd2314;
	setp.lt.u64 	%p146, %rd120, 4294967296;
	@%p146 bra 	$L__BB0_36;
	shr.u64 	%rd2315, %rd120, 32;
	mad.lo.s64 	%rd2450, %rd2315, 4294967295, %rd2450;
$L__BB0_36:
	setp.gt.u64 	%p147, %rd2450, -4294967296;
	add.s64 	%rd2316, %rd2450, 4294967295;
	selp.b64 	%rd2317, %rd2316, %rd2450, %p147;
	setp.gt.u64 	%p148, %rd2317, -4294967296;
	add.s64 	%rd2318, %rd2317, 4294967295;
	selp.b64 	%rd2319, %rd2318, %rd2317, %p148;
	ld.const.u64 	%rd2320, [%rd2418+-64];
	add.s64 	%rd2321, %rd49, 4294967295;
	setp.gt.u64 	%p149, %rd49, -4294967296;
	selp.b64 	%rd2322, %rd2321, %rd49, %p149;
	add.s64 	%rd2323, %rd2322, %rd2320;
	setp.lt.u64 	%p150, %rd2323, %rd2322;
	setp.gt.u64 	%p151, %rd2323, -4294967296;
	add.s64 	%rd2324, %rd2323, 4294967295;
	selp.b64 	%rd2325, %rd2324, %rd2323, %p150;
	selp.b64 	%rd2434, %rd2324, %rd2325, %p151;
	ld.const.u64 	%rd2326, [%rd2418+-56];
	add.s64 	%rd2327, %rd54, 4294967295;
	setp.gt.u64 	%p152, %rd54, -4294967296;
	selp.b64 	%rd2328, %rd2327, %rd54, %p152;
	add.s64 	%rd2329, %rd2328, %rd2326;
	setp.lt.u64 	%p153, %rd2329, %rd2328;
	setp.gt.u64 	%p154, %rd2329, -4294967296;
	add.s64 	%rd2330, %rd2329, 4294967295;
	selp.b64 	%rd2331, %rd2330, %rd2329, %p153;
	selp.b64 	%rd2433, %rd2330, %rd2331, %p154;
	ld.const.u64 	%rd2332, [%rd2418+-48];
	add.s64 	%rd2333, %rd59, 4294967295;
	setp.gt.u64 	%p155, %rd59, -4294967296;
	selp.b64 	%rd2334, %rd2333, %rd59, %p155;
	add.s64 	%rd2335, %rd2334, %rd2332;
	setp.lt.u64 	%p156, %rd2335, %rd2334;
	setp.gt.u64 	%p157, %rd2335, -4294967296;
	add.s64 	%rd2336, %rd2335, 4294967295;
	selp.b64 	%rd2337, %rd2336, %rd2335, %p156;
	selp.b64 	%rd2432, %rd2336, %rd2337, %p157;
	ld.const.u64 	%rd2338, [%rd2418+-40];
	add.s64 	%rd2339, %rd64, 4294967295;
	setp.gt.u64 	%p158, %rd64, -4294967296;
	selp.b64 	%rd2340, %rd2339, %rd64, %p158;
	add.s64 	%rd2341, %rd2340, %rd2338;
	setp.lt.u64 	%p159, %rd2341, %rd2340;
	setp.gt.u64 	%p160, %rd2341, -4294967296;
	add.s64 	%rd2342, %rd2341, 4294967295;
	selp.b64 	%rd2343, %rd2342, %rd2341, %p159;
	selp.b64 	%rd2431, %rd2342, %rd2343, %p160;
	ld.const.u64 	%rd2344, [%rd2418+-32];
	add.s64 	%rd2345, %rd69, 4294967295;
	setp.gt.u64 	%p161, %rd69, -4294967296;
	selp.b64 	%rd2346, %rd2345, %rd69, %p161;
	add.s64 	%rd2347, %rd2346, %rd2344;
	setp.lt.u64 	%p162, %rd2347, %rd2346;
	setp.gt.u64 	%p163, %rd2347, -4294967296;
	add.s64 	%rd2348, %rd2347, 4294967295;
	selp.b64 	%rd2349, %rd2348, %rd2347, %p162;
	selp.b64 	%rd2430, %rd2348, %rd2349, %p163;
	ld.const.u64 	%rd2350, [%rd2418+-24];
	add.s64 	%rd2351, %rd74, 4294967295;
	setp.gt.u64 	%p164, %rd74, -4294967296;
	selp.b64 	%rd2352, %rd2351, %rd74, %p164;
	add.s64 	%rd2353, %rd2352, %rd2350;
	setp.lt.u64 	%p165, %rd2353, %rd2352;
	setp.gt.u64 	%p166, %rd2353, -4294967296;
	add.s64 	%rd2354, %rd2353, 4294967295;
	selp.b64 	%rd2355, %rd2354, %rd2353, %p165;
	selp.b64 	%rd2429, %rd2354, %rd2355, %p166;
	ld.const.u64 	%rd2356, [%rd2418+-16];
	add.s64 	%rd2357, %rd79, 4294967295;
	setp.gt.u64 	%p167, %rd79, -4294967296;
	selp.b64 	%rd2358, %rd2357, %rd79, %p167;
	add.s64 	%rd2359, %rd2358, %rd2356;
	setp.lt.u64 	%p168, %rd2359, %rd2358;
	setp.gt.u64 	%p169, %rd2359, -4294967296;
	add.s64 	%rd2360, %rd2359, 4294967295;
	selp.b64 	%rd2361, %rd2360, %rd2359, %p168;
	selp.b64 	%rd2428, %rd2360, %rd2361, %p169;
	ld.const.u64 	%rd2362, [%rd2418+-8];
	add.s64 	%rd2363, %rd84, 4294967295;
	setp.gt.u64 	%p170, %rd84, -4294967296;
	selp.b64 	%rd2364, %rd2363, %rd84, %p170;
	add.s64 	%rd2365, %rd2364, %rd2362;
	setp.lt.u64 	%p171, %rd2365, %rd2364;
	setp.gt.u64 	%p172, %rd2365, -4294967296;
	add.s64 	%rd2366, %rd2365, 4294967295;
	selp.b64 	%rd2367, %rd2366, %rd2365, %p171;
	selp.b64 	%rd2427, %rd2366, %rd2367, %p172;
	ld.const.u64 	%rd2368, [%rd2418];
	add.s64 	%rd2369, %rd89, 4294967295;
	setp.gt.u64 	%p173, %rd89, -4294967296;
	selp.b64 	%rd2370, %rd2369, %rd89, %p173;
	add.s64 	%rd2371, %rd2370, %rd2368;
	setp.lt.u64 	%p174, %rd2371, %rd2370;
	setp.gt.u64 	%p175, %rd2371, -4294967296;
	add.s64 	%rd2372, %rd2371, 4294967295;
	selp.b64 	%rd2373, %rd2372, %rd2371, %p174;
	selp.b64 	%rd2426, %rd2372, %rd2373, %p175;
	ld.const.u64 	%rd2374, [%rd2418+8];
	add.s64 	%rd2375, %rd94, 4294967295;
	setp.gt.u64 	%p176, %rd94, -4294967296;
	selp.b64 	%rd2376, %rd2375, %rd94, %p176;
	add.s64 	%rd2377, %rd2376, %rd2374;
	setp.lt.u64 	%p177, %rd2377, %rd2376;
	setp.gt.u64 	%p178, %rd2377, -4294967296;
	add.s64 	%rd2378, %rd2377, 4294967295;
	selp.b64 	%rd2379, %rd2378, %rd2377, %p177;
	selp.b64 	%rd2425, %rd2378, %rd2379, %p178;
	ld.const.u64 	%rd2380, [%rd2418+16];
	add.s64 	%rd2381, %rd99, 4294967295;
	setp.gt.u64 	%p179, %rd99, -4294967296;
	selp.b64 	%rd2382, %rd2381, %rd99, %p179;
	add.s64 	%rd2383, %rd2382, %rd2380;
	setp.lt.u64 	%p180, %rd2383, %rd2382;
	setp.gt.u64 	%p181, %rd2383, -4294967296;
	add.s64 	%rd2384, %rd2383, 4294967295;
	selp.b64 	%rd2385, %rd2384, %rd2383, %p180;
	selp.b64 	%rd2424, %rd2384, %rd2385, %p181;
	ld.const.u64 	%rd2386, [%rd2418+24];
	add.s64 	%rd2387, %rd104, 4294967295;
	setp.gt.u64 	%p182, %rd104, -4294967296;
	selp.b64 	%rd2388, %rd2387, %rd104, %p182;
	add.s64 	%rd2389, %rd2388, %rd2386;
	setp.lt.u64 	%p183, %rd2389, %rd2388;
	setp.gt.u64 	%p184, %rd2389, -4294967296;
	add.s64 	%rd2390, %rd2389, 4294967295;
	selp.b64 	%rd2391, %rd2390, %rd2389, %p183;
	selp.b64 	%rd2423, %rd2390, %rd2391, %p184;
	ld.const.u64 	%rd2392, [%rd2418+32];
	add.s64 	%rd2393, %rd109, 4294967295;
	setp.gt.u64 	%p185, %rd109, -4294967296;
	selp.b64 	%rd2394, %rd2393, %rd109, %p185;
	add.s64 	%rd2395, %rd2394, %rd2392;
	setp.lt.u64 	%p186, %rd2395, %rd2394;
	setp.gt.u64 	%p187, %rd2395, -4294967296;
	add.s64 	%rd2396, %rd2395, 4294967295;
	selp.b64 	%rd2397, %rd2396, %rd2395, %p186;
	selp.b64 	%rd2422, %rd2396, %rd2397, %p187;
	ld.const.u64 	%rd2398, [%rd2418+40];
	add.s64 	%rd2399, %rd114, 4294967295;
	setp.gt.u64 	%p188, %rd114, -4294967296;
	selp.b64 	%rd2400, %rd2399, %rd114, %p188;
	add.s64 	%rd2401, %rd2400, %rd2398;
	setp.lt.u64 	%p189, %rd2401, %rd2400;
	setp.gt.u64 	%p190, %rd2401, -4294967296;
	add.s64 	%rd2402, %rd2401, 4294967295;
	selp.b64 	%rd2403, %rd2402, %rd2401, %p189;
	selp.b64 	%rd2421, %rd2402, %rd2403, %p190;
	ld.const.u64 	%rd2404, [%rd2418+48];
	add.s64 	%rd2405, %rd119, 4294967295;
	setp.gt.u64 	%p191, %rd119, -4294967296;
	selp.b64 	%rd2406, %rd2405, %rd119, %p191;
	add.s64 	%rd2407, %rd2406, %rd2404;
	setp.lt.u64 	%p192, %rd2407, %rd2406;
	setp.gt.u64 	%p193, %rd2407, -4294967296;
	add.s64 	%rd2408, %rd2407, 4294967295;
	selp.b64 	%rd2409, %rd2408, %rd2407, %p192;
	selp.b64 	%rd2420, %rd2408, %rd2409, %p193;
	ld.const.u64 	%rd2410, [%rd2418+56];
	add.s64 	%rd2411, %rd2319, %rd2410;
	setp.lt.u64 	%p194, %rd2411, %rd2319;
	setp.gt.u64 	%p195, %rd2411, -4294967296;
	add.s64 	%rd2412, %rd2411, 4294967295;
	selp.b64 	%rd2413, %rd2412, %rd2411, %p194;
	selp.b64 	%rd2419, %rd2412, %rd2413, %p195;
	add.s32 	%r115, %r115, 1;
	add.s64 	%rd2418, %rd2418, 128;
	setp.ne.s32 	%p196, %r115, 5;
	@%p196 bra 	$L__BB0_4;
	ld.param.u64 	%rd2417, [_Z22tip5_hash_pairs_kernelPKmmmPm_param_3];
	mov.u32 	%r111, %ctaid.x;
	mov.u32 	%r112, %ntid.x;
	mov.u32 	%r113, %tid.x;
	mad.lo.s32 	%r114, %r111, %r112, %r113;
	mul.wide.u32 	%rd2414, %r114, 40;
	cvta.to.global.u64 	%rd2415, %rd2417;
	add.s64 	%rd2416, %rd2415, %rd2414;
	st.global.u64 	[%rd2416], %rd2434;
	st.global.u64 	[%rd2416+8], %rd2433;
	st.global.u64 	[%rd2416+16], %rd2432;
	st.global.u64 	[%rd2416+24], %rd2431;
	st.global.u64 	[%rd2416+32], %rd2430;
$L__BB0_38:
	ret;

}
.entry _ZN36_GLOBAL__N__b28e54f6_4_k_cu_2ce7992b21tip5_hash_rows_kernelEPKmmmmPmm(
	.param .u64 .ptr .align 1 _ZN36_GLOBAL__N__b28e54f6_4_k_cu_2ce7992b21tip5_hash_rows_kernelEPKmmmmPmm_param_0,
	.param .u64 _ZN36_GLOBAL__N__b28e54f6_4_k_cu_2ce7992b21tip5_hash_rows_kernelEPKmmmmPmm_param_1,
	.param .u64 _ZN36_GLOBAL__N__b28e54f6_4_k_cu_2ce7992b21tip5_hash_rows_kernelEPKmmmmPmm_param_2,
	.param .u64 _ZN36_GLOBAL__N__b28e54f6_4_k_cu_2ce7992b21tip5_hash_rows_kernelEPKmmmmPmm_param_3,
	.param .u64 .ptr .align 1 _ZN36_GLOBAL__N__b28e54f6_4_k_cu_2ce7992b21tip5_hash_rows_kernelEPKmmmmPmm_param_4,
	.param .u64 _ZN36_GLOBAL__N__b28e54f6_4_k_cu_2ce7992b21tip5_hash_rows_kernelEPKmmmmPmm_param_5
)
{
	.local .align 16 .b8 	__local_depot1[80];
	.reg .b64 	%SP;
	.reg .b64 	%SPL;
	.reg .pred 	%p<400>;
	.reg .b16 	%rs<2>;
	.reg .b32 	%r<229>;
	.reg .b64 	%rd<5057>;
	// demoted variable
	.shared .align 1 .b8 _ZZN36_GLOBAL__N__b28e54f6_4_k_cu_2ce7992b21tip5_hash_rows_kernelEPKmmmmPmmE8s_lookup[256];
	mov.u64 	%SPL, __local_depot1;
	ld.param.u64 	%rd333, [_ZN36_GLOBAL__N__b28e54f6_4_k_cu_2ce7992b21tip5_hash_rows_kernelEPKmmmmPmm_param_5];
	add.u64 	%rd1, %SPL, 0;
	mov.u32 	%r1, %tid.x;
	setp.gt.u32 	%p1, %r1, 255;
	@%p1 bra 	$L__BB1_2;
	cvt.u64.u32 	%rd335, %r1;
	mov.u64 	%rd336, _ZN34_INTERNAL_b28e54f6_4_k_cu_2ce7992b36_GLOBAL__N__b28e54f6_4_k_cu_2ce7992b12LOOKUP_TABLEE;
	add.s64 	%rd337, %rd336, %rd335;
	ld.const.u8 	%rs1, [%rd337];
	mov.u32 	%r6, _ZZN36_GLOBAL__N__b28e54f6_4_k_cu_2ce7992b21tip5_hash_rows_kernelEPKmmmmPmmE8s_lookup;
	add.s32 	%r7, %r6, %r1;
	st.shared.u8 	[%r7], %rs1;
$L__BB1_2:
	bar.sync 	0;
	mov.u32 	%r8, %ctaid.x;
	mov.u32 	%r9, %ntid.x;
	mad.lo.s32 	%r10, %r8, %r9, %r1;
	cvt.u64.u32 	%rd338, %r10;
	setp.le.u64 	%p2, %rd333, %rd338;
	@%p2 bra 	$L__BB1_88;
	ld.param.u64 	%rd4955, [_ZN36_GLOBAL__N__b28e54f6_4_k_cu_2ce7992b21tip5_hash_rows_kernelEPKmmmmPmm_param_1];
	setp.lt.u64 	%p3, %rd4955, 10;
	mov.b64 	%rd4976, 0;
	mov.u64 	%rd4977, %rd4976;
	mov.u64 	%rd4978, %rd4976;
	mov.u64 	%rd4979, %rd4976;
	mov.u64 	%rd4980, %rd4976;
	mov.u64 	%rd4981, %rd4976;
	mov.u64 	%rd5014, %rd4976;
	@%p3 bra 	$L__BB1_40;
	mov.b64 	%rd4973, 10;
	mov.b64 	%rd4976, 0;
	mov.u64 	%rd361, _ZN34_INTERNAL_b28e54f6_4_k_cu_2ce7992b36_GLOBAL__N__b28e54f6_4_k_cu_2ce7992b15ROUND_CONSTANTSE;
	add.s64 	%rd342, %rd361, 64;
	ld.const.u32 	%rd650, [_ZN34_INTERNAL_b28e54f6_4_k_cu_2ce7992b36_GLOBAL__N__b28e54f6_4_k_cu_2ce7992b9MDS_COEFFE+4];
	ld.const.u32 	%rd651, [_ZN34_INTERNAL_b28e54f6_4_k_cu_2ce7992b36_GLOBAL__N__b28e54f6_4_k_cu_2ce7992b9MDS_COEFFE+8];
	ld.const.u32 	%rd652, [_ZN34_INTERNAL_b28e54f6_4_k_cu_2ce7992b36_GLOBAL__N__b28e54f6_4_k_cu_2ce7992b9MDS_COEFFE+12];
	ld.const.u32 	%rd653, [_ZN34_INTERNAL_b28e54f6_4_k_cu_2ce7992b36_GLOBAL__N__b28e54f6_4_k_cu_2ce7992b9MDS_COEFFE+16];
	ld.const.u32 	%rd654, [_ZN34_INTERNAL_b28e54f6_4_k_cu_2ce7992b36_GLOBAL__N__b28e54f6_4_k_cu_2ce7992b9MDS_COEFFE+20];
	ld.const.u32 	%rd655, [_ZN34_INTERNAL_b28e54f6_4_k_cu_2ce7992b36_GLOBAL__N__b28e54f6_4_k_cu_2ce7992b9MDS_COEFFE+24];
	ld.const.u32 	%rd656, [_ZN34_INTERNAL_b28e54f6_4_k_cu_2ce7992b36_GLOBAL__N__b28e54f6_4_k_cu_2ce7992b9MDS_COEFFE+28];
	ld.const.u32 	%rd657, [_ZN34_INTERNAL_b28e54f6_4_k_cu_2ce7992b36_GLOBAL__N__b28e54f6_4_k_cu_2ce7992b9MDS_COEFFE+32];
	ld.const.u32 	%rd658, [_ZN34_INTERNAL_b28e54f6_4_k_cu_2ce7992b36_GLOBAL__N__b28e54f6_4_k_cu_2ce7992b9MDS_COEFFE+36];
	ld.const.u32 	%rd659, [_ZN34_INTERNAL_b28e54f6_4_k_cu_2ce7992b36_GLOBAL__N__b28e54f6_4_k_cu_2ce7992b9MDS_COEFFE+40];
	ld.const.u32 	%rd660, [_ZN34_INTERNAL_b28e54f6_4_k_cu_2ce7992b36_GLOBAL__N__b28e54f6_4_k_cu_2ce7992b9MDS_COEFFE+44];
	ld.const.u32 	%rd661, [_ZN34_INTERNAL_b28e54f6_4_k_cu_2ce7992b36_GLOBAL__N__b28e54f6_4_k_cu_2ce7992b9MDS_COEFFE+48];
	ld.const.u32 	%rd662, [_ZN34_INTERNAL_b28e54f6_4_k_cu_2ce7992b36_GLOBAL__N__b28e54f6_4_k_cu_2ce7992b9MDS_COEFFE+52];
	ld.const.u32 	%rd663, [_ZN34_INTERNAL_b28e54f6_4_k_cu_2ce7992b36_GLOBAL__N__b28e54f6_4_k_cu_2ce7992b9MDS_COEFFE+56];
	ld.const.u32 	%rd664, [_ZN34_INTERNAL_b28e54f6_4_k_cu_2ce7992b36_GLOBAL__N__b28e54f6_4_k_cu_2ce7992b9MDS_COEFFE+60];
	ld.const.u32 	%rd665, [_ZN34_INTERNAL_b28e54f6_4_k_cu_2ce7992b36_GLOBAL__N__b28e54f6_4_k_cu_2ce7992b9MDS_COEFFE];
	mov.u32 	%r18, _ZZN36_GLOBAL__N__b28e54f6_4_k_cu_2ce7992b21tip5_hash_rows_kernelEPKmmmmPmmE8s_lookup;
	mov.u64 	%rd4974, %rd4976;
$L__BB1_5:
	mov.u64 	%rd5014, %rd4973;
	ld.param.u64 	%rd4961, [_ZN36_GLOBAL__N__b28e54f6_4_k_cu_2ce7992b21tip5_hash_rows_kernelEPKmmmmPmm_param_3];
	ld.param.u64 	%rd4959, [_ZN36_GLOBAL__N__b28e54f6_4_k_cu_2ce7992b21tip5_hash_rows_kernelEPKmmmmPmm_param_2];
	ld.param.u64 	%rd4953, [_ZN36_GLOBAL__N__b28e54f6_4_k_cu_2ce7992b21tip5_hash_rows_kernelEPKmmmmPmm_param_0];
	mul.lo.s64 	%rd343, %rd4974, %rd4961;
	cvta.to.global.u64 	%rd344, %rd4953;
	mul.lo.s64 	%rd346, %rd4959, %rd338;
	shl.b64 	%rd347, %rd346, 3;
	add.s64 	%rd348, %rd344, %rd347;
	shl.b64 	%rd349, %rd343, 3;
	add.s64 	%rd350, %rd348, %rd349;
	ld.global.u64 	%rd4991, [%rd350];
	shl.b64 	%rd351, %rd4961, 3;
	add.s64 	%rd352, %rd350, %rd351;
	ld.global.u64 	%rd4990, [%rd352];
	add.s64 	%rd353, %rd352, %rd351;
	ld.global.u64 	%rd4989, [%rd353];
	add.s64 	%rd354, %rd353, %rd351;
	ld.global.u64 	%rd4988, [%rd354];
	add.s64 	%rd355, %rd354, %rd351;
	ld.global.u64 	%rd4987, [%rd355];
	add.s64 	%rd356, %rd355, %rd351;
	ld.global.u64 	%rd4986, [%rd356];
	add.s64 	%rd357, %rd356, %rd351;
	ld.global.u64 	%rd4985, [%rd357];
	add.s64 	%rd358, %rd357, %rd351;
	ld.global.u64 	%rd4984, [%rd358];
	add.s64 	%rd359, %rd358, %rd351;
	ld.global.u64 	%rd4983, [%rd359];
	add.s64 	%rd360, %rd359, %rd351;
	ld.global.u64 	%rd4982, [%rd360];
	mov.b32 	%r227, 0;
	mov.u64 	%rd4975, %rd342;
$L__BB1_6:
	mul.lo.s64 	%rd666, %rd4991, -8589934591;
	mov.b64 	%rd667, -8589934591;
	mul.hi.u64 	%rd668, %rd4991, %rd667;
	shl.b64 	%rd669, %rd4991, 32;
	mul.lo.s64 	%rd670, %rd4991, -4294967295;
	max.u64 	%rd671, %rd666, %rd669;
	setp.gt.u64 	%p4, %rd671, %rd670;
	shr.u64 	%rd672, %rd670, 32;
	sub.s64 	%rd673, %rd670, %rd672;
	selp.s64 	%rd674, -1, 0, %p4;
	add.s64 	%rd675, %rd673, %rd674;
	sub.s64 	%rd676, %rd668, %rd675;
	setp.lt.u64 	%p5, %rd668, %rd675;
	add.s64 	%rd677, %rd676, -4294967295;
	selp.b64 	%rd678, %rd677, %rd676, %p5;
	cvt.u32.u64 	%r16, %rd678;
	and.b32  	%r17, %r16, 255;
	add.s32 	%r19, %r18, %r17;
	ld.shared.u8 	%rd679, [%r19];
	shr.u32 	%r20, %r16, 8;
	and.b32  	%r21, %r20, 255;
	add.s32 	%r22, %r18, %r21;
	ld.shared.u8 	%r23, [%r22];
	shr.u32 	%r24, %r16, 16;
	and.b32  	%r25, %r24, 255;
	add.s32 	%r26, %r18, %r25;
	ld.shared.u8 	%r27, [%r26];
	shr.u32 	%r28, %r16, 24;
	add.s32 	%r29, %r18, %r28;
	ld.shared.u8 	%r30, [%r29];
	{ .reg .b32 tmp; mov.b64 {tmp, %r31}, %rd678; }
	and.b32  	%r32, %r31, 255;
	add.s32 	%r33, %r18, %r32;
	ld.shared.u8 	%rd680, [%r33];
	shr.u64 	%rd681, %rd678, 40;
	cvt.u32.u64 	%r34, %rd681;
	and.b32  	%r35, %r34, 255;
	add.s32 	%r36, %r18, %r35;
	ld.shared.u8 	%rd682, [%r36];
	shr.u64 	%rd683, %rd678, 48;
	cvt.u32.u64 	%r37, %rd683;
	and.b32  	%r38, %r37, 255;
	add.s32 	%r39, %r18, %r38;
	ld.shared.u8 	%rd684, [%r39];
	shr.u64 	%rd685, %rd678, 56;
	cvt.u32.u64 	%r40, %rd685;
	add.s32 	%r41, %r18, %r40;
	ld.shared.u8 	%rd686, [%r41];
	mul.wide.u32 	%rd687, %r23, 256;
	or.b64  	%rd688, %rd687, %rd679;
	mul.wide.u32 	%rd689, %r27, 65536;
	or.b64  	%rd690, %rd688, %rd689;
	mul.wide.u32 	%rd691, %r30, 16777216;
	or.b64  	%rd692, %rd690, %rd691;
	shl.b64 	%rd693, %rd680, 32;
	shl.b64 	%rd694, %rd682, 40;
	shl.b64 	%rd695, %rd684, 48;
	shl.b64 	%rd696, %rd686, 56;
	or.b64  	%rd697, %rd693, %rd694;
	or.b64  	%rd698, %rd697, %rd695;
	or.b64  	%rd699, %rd698, %rd696;
	or.b64  	%rd700, %rd699, %rd692;
	shl.b64 	%rd701, %rd692, 32;
	mul.lo.s64 	%rd702, %rd700, 4294967297;
	max.u64 	%rd703, %rd700, %rd701;
	setp.gt.u64 	%p6, %rd703, %rd702;
	shr.u64 	%rd704, %rd702, 32;
	sub.s64 	%rd705, %rd702, %rd704;
	selp.s64 	%rd706, -1, 0, %p6;
	add.s64 	%rd707, %rd705, %rd706;
	setp.eq.s64 	%p7, %rd707, 0;
	sub.s64 	%rd708, -4294967295, %rd707;
	selp.b64 	%rd37, 0, %rd708, %p7;
	mul.lo.s64 	%rd709, %rd4990, -8589934591;
	mul.hi.u64 	%rd710, %rd4990, %rd667;
	shl.b64 	%rd711, %rd4990, 32;
	mul.lo.s64 	%rd712, %rd4990, -4294967295;
	max.u64 	%rd713, %rd709, %rd711;
	setp.gt.u64 	%p8, %rd713, %rd712;
	shr.u64 	%rd714, %rd712, 32;
	sub.s64 	%rd715, %rd712, %rd714;
	selp.s64 	%rd716, -1, 0, %p8;
	add.s64 	%rd717, %rd715, %rd716;
	sub.s64 	%rd718, %rd710, %rd717;
	setp.lt.u64 	%p9, %rd710, %rd717;
	add.s64 	%rd719, %rd718, -4294967295;
	selp.b64 	%rd720, %rd719, %rd718, %p9;
	cvt.u32.u64 	%r42, %rd720;
	and.b32  	%r43, %r42, 255;
	add.s32 	%r44, %r18, %r43;
	ld.shared.u8 	%rd721, [%r44];
	shr.u32 	%r45, %r42, 8;
	and.b32  	%r46, %r45, 255;
	add.s32 	%r47, %r18, %r46;
	ld.shared.u8 	%r48, [%r47];
	shr.u32 	%r49, %r42, 16;
	and.b32  	%r50, %r49, 255;
	add.s32 	%r51, %r18, %r50;
	ld.shared.u8 	%r52, [%r51];
	shr.u32 	%r53, %r42, 24;
	add.s32 	%r54, %r18, %r53;
	ld.shared.u8 	%r55, [%r54];
	{ .reg .b32 tmp; mov.b64 {tmp, %r56}, %rd720; }
	and.b32  	%r57, %r56, 255;
	add.s32 	%r58, %r18, %r57;
	ld.shared.u8 	%rd722, [%r58];
	shr.u64 	%rd723, %rd720, 40;
	cvt.u32.u64 	%r59, %rd723;
	and.b32  	%r60, %r59, 255;
	add.s32 	%r61, %r18, %r60;
	ld.shared.u8 	%rd724, [%r61];
	shr.u64 	%rd725, %rd720, 48;
	cvt.u32.u64 	%r62, %rd725;
	and.b32  	%r63, %r62, 255;
	add.s32 	%r64, %r18, %r63;
	ld.shared.u8 	%rd726, [%r64];
	shr.u64 	%rd727, %rd720, 56;
	cvt.u32.u64 	%r65, %rd727;
	add.s32 	%r66, %r18, %r65;
	ld.shared.u8 	%rd728, [%r66];
	mul.wide.u32 	%rd729, %r48, 256;
	or.b64  	%rd730, %rd729, %rd721;
	mul.wide.u32 	%rd731, %r52, 65536;
	or.b64  	%rd732, %rd730, %rd731;
	mul.wide.u32 	%rd733, %r55, 16777216;
	or.b64  	%rd734, %rd732, %rd733;
	shl.b64 	%rd735, %rd722, 32;
	shl.b64 	%rd736, %rd724, 40;
	shl.b64 	%rd737, %rd726, 48;
	shl.b64 	%rd738, %rd728, 56;
	or.b64  	%rd739, %rd735, %rd736;
	or.b64  	%rd740, %rd739, %rd737;
	or.b64  	%rd741, %rd740, %rd738;
	or.b64  	%rd742, %rd741, %rd734;
	shl.b64 	%rd743, %rd734, 32;
	mul.lo.s64 	%rd744, %rd742, 4294967297;
	max.u64 	%rd745, %rd742, %rd743;
	setp.gt.u64 	%p10, %rd745, %rd744;
	shr.u64 	%rd746, %rd744, 32;
	sub.s64 	%rd747, %rd744, %rd746;
	selp.s64 	%rd748, -1, 0, %p10;
	add.s64 	%rd749, %rd747, %rd748;
	setp.eq.s64 	%p11, %rd749, 0;
	sub.s64 	%rd750, -4294967295, %rd749;
	selp.b64 	%rd38, 0, %rd750, %p11;
	mul.lo.s64 	%rd751, %rd4989, -8589934591;
	mul.hi.u64 	%rd752, %rd4989, %rd667;
	shl.b64 	%rd753, %rd4989, 32;
	mul.lo.s64 	%rd754, %rd4989, -4294967295;
	max.u64 	%rd755, %rd751, %rd753;
	setp.gt.u64 	%p12, %rd755, %rd754;
	shr.u64 	%rd756, %rd754, 32;
	sub.s64 	%rd757, %rd754, %rd756;
	selp.s64 	%rd758, -1, 0, %p12;
	add.s64 	%rd759, %rd757, %rd758;
	sub.s64 	%rd760, %rd752, %rd759;
	setp.lt.u64 	%p13, %rd752, %rd759;
	add.s64 	%rd761, %rd760, -4294967295;
	selp.b64 	%rd762, %rd761, %rd760, %p13;
	cvt.u32.u64 	%r67, %rd762;
	and.b32  	%r68, %r67, 255;
	add.s32 	%r69, %r18, %r68;
	ld.shared.u8 	%rd763, [%r69];
	shr.u32 	%r70, %r67, 8;
	and.b32  	%r71, %r70, 255;
	add.s32 	%r72, %r18, %r71;
	ld.shared.u8 	%r73, [%r72];
	shr.u32 	%r74, %r67, 16;
	and.b32  	%r75, %r74, 255;
	add.s32 	%r76, %r18, %r75;
	ld.shared.u8 	%r77, [%r76];
	shr.u32 	%r78, %r67, 24;
	add.s32 	%r79, %r18, %r78;
	ld.shared.u8 	%r80, [%r79];
	{ .reg .b32 tmp; mov.b64 {tmp, %r81}, %rd762; }
	and.b32  	%r82, %r81, 255;
	add.s32 	%r83, %r18, %r82;
	ld.shared.u8 	%rd764, [%r83];
	shr.u64 	%rd765, %rd762, 40;
	cvt.u32.u64 	%r84, %rd765;
	and.b32  	%r85, %r84, 255;
	add.s32 	%r86, %r18, %r85;
	ld.shared.u8 	%rd766, [%r86];
	shr.u64 	%rd767, %rd762, 48;
	cvt.u32.u64 	%r87, %rd767;
	and.b32  	%r88, %r87, 255;
	add.s32 	%r89, %r18, %r88;
	ld.shared.u8 	%rd768, [%r89];
	shr.u64 	%rd769, %rd762, 56;
	cvt.u32.u64 	%r90, %rd769;
	add.s32 	%r91, %r18, %r90;
	ld.shared.u8 	%rd770, [%r91];
	mul.wide.u32 	%rd771, %r73, 256;
	or.b64  	%rd772, %rd771, %rd763;
	mul.wide.u32 	%rd773, %r77, 65536;
	or.b64  	%rd774, %rd772, %rd773;
	mul.wide.u32 	%rd775, %r80, 16777216;
	or.b64  	%rd776, %rd774, %rd775;
	shl.b64 	%rd777, %rd764, 32;
	shl.b64 	%rd778, %rd766, 40;
	shl.b64 	%rd779, %rd768, 48;
	shl.b64 	%rd780, %rd770, 56;
	or.b64  	%rd781, %rd777, %rd778;
	or.b64  	%rd782, %rd781, %rd779;
	or.b64  	%rd783, %rd782, %rd780;
	or.b64  	%rd784, %rd783, %rd776;
	shl.b64 	%rd785, %rd776, 32;
	mul.lo.s64 	%rd786, %rd784, 4294967297;
	max.u64 	%rd787, %rd784, %rd785;
	setp.gt.u64 	%p14, %rd787, %rd786;
	shr.u64 	%rd788, %rd786, 32;
	sub.s64 	%rd789, %rd786, %rd788;
	selp.s64 	%rd790, -1, 0, %p14;
	add.s64 	%rd791, %rd789, %rd790;
	setp.eq.s64 	%p15, %rd791, 0;
	sub.s64 	%rd792, -4294967295, %rd791;
	selp.b64 	%rd39, 0, %rd792, %p15;
	mul.lo.s64 	%rd793, %rd4988, -8589934591;
	mul.hi.u64 	%rd794, %rd4988, %rd667;
	shl.b64 	%rd795, %rd4988, 32;
	mul.lo.s64 	%rd796, %rd4988, -4294967295;
	max.u64 	%rd797, %rd793, %rd795;
	setp.gt.u64 	%p16, %rd797, %rd796;
	shr.u64 	%rd798, %rd796, 32;
	sub.s64 	%rd799, %rd796, %rd798;
	selp.s64 	%rd800, -1, 0, %p16;
	add.s64 	%rd801, %rd799, %rd800;
	sub.s64 	%rd802, %rd794, %rd801;
	setp.lt.u64 	%p17, %rd794, %rd801;
	add.s64 	%rd803, %rd802, -4294967295;
	selp.b64 	%rd804, %rd803, %rd802, %p17;
	cvt.u32.u64 	%r92, %rd804;
	and.b32  	%r93, %r92, 255;
	add.s32 	%r94, %r18, %r93;
	ld.shared.u8 	%rd805, [%r94];
	shr.u32 	%r95, %r92, 8;
	and.b32  	%r96, %r95, 255;
	add.s32 	%r97, %r18, %r96;
	ld.shared.u8 	%r98, [%r97];
	shr.u32 	%r99, %r92, 16;
	and.b32  	%r100, %r99, 255;
	add.s32 	%r101, %r18, %r100;
	ld.shared.u8 	%r102, [%r101];
	shr.u32 	%r103, %r92, 24;
	add.s32 	%r104, %r18, %r103;
	ld.shared.u8 	%r105, [%r104];
	{ .reg .b32 tmp; mov.b64 {tmp, %r106}, %rd804; }
	and.b32  	%r107, %r106, 255;
	add.s32 	%r108, %r18, %r107;
	ld.shared.u8 	%rd806, [%r108];
	shr.u64 	%rd807, %rd804, 40;
	cvt.u32.u64 	%r109, %rd807;
	and.b32  	%r110, %r109, 255;
	add.s32 	%r111, %r18, %r110;
	ld.shared.u8 	%rd808, [%r111];
	shr.u64 	%rd809, %rd804, 48;
	cvt.u32.u64 	%r112, %rd809;
	and.b32  	%r113, %r112, 255;
	add.s32 	%r114, %r18, %r113;
	ld.shared.u8 	%rd810, [%r114];
	shr.u64 	%rd811, %rd804, 56;
	cvt.u32.u64 	%r115, %rd811;
	add.s32 	%r116, %r18, %r115;
	ld.shared.u8 	%rd812, [%r116];
	mul.wide.u32 	%rd813, %r98, 256;
	or.b64  	%rd814, %rd813, %rd805;
	mul.wide.u32 	%rd815, %r102, 65536;
	or.b64  	%rd816, %rd814, %rd815;
	mul.wide.u32 	%rd817, %r105, 16777216;
	or.b64  	%rd818, %rd816, %rd817;
	shl.b64 	%rd819, %rd806, 32;
	shl.b64 	%rd820, %rd808, 40;
	shl.b64 	%rd821, %rd810, 48;
	shl.b64 	%rd822, %rd812, 56;
	or.b64  	%rd823, %rd819, %rd820;
	or.b64  	%rd824, %rd823, %rd821;
	or.b64  	%rd825, %rd824, %rd822;
	or.b64  	%rd826, %rd825, %rd818;
	shl.b64 	%rd827, %rd818, 32;
	mul.lo.s64 	%rd828, %rd826, 4294967297;
	max.u64 	%rd829, %rd826, %rd827;
	setp.gt.u64 	%p18, %rd829, %rd828;
	shr.u64 	%rd830, %rd828, 32;
	sub.s64 	%rd831, %rd828, %rd830;
	selp.s64 	%rd832, -1, 0, %p18;
	add.s64 	%rd833, %rd831, %rd832;
	setp.eq.s64 	%p19, %rd833, 0;
	sub.s64 	%rd834, -4294967295, %rd833;
	selp.b64 	%rd40, 0, %rd834, %p19;
	// begin inline asm
	mul.lo.u64 %rd362, %rd4987, %rd4987;
	// end inline asm
	// begin inline asm
	mul.hi.u64 %rd365, %rd4987, %rd4987;
	// end inline asm
	shl.b64 	%rd835, %rd362, 32;
	mul.lo.s64 	%rd836, %rd362, 4294967297;
	max.u64 	%rd837, %rd362, %rd835;
	setp.gt.u64 	%p20, %rd837, %rd836;
	shr.u64 	%rd838, %rd836, 32;
	sub.s64 	%rd839, %rd836, %rd838;
	selp.s64 	%rd840, -1, 0, %p20;
	add.s64 	%rd841, %rd839, %rd840;
	sub.s64 	%rd842, %rd365, %rd841;
	setp.lt.u64 	%p21, %rd365, %rd841;
	add.s64 	%rd843, %rd842, -4294967295;
	selp.b64 	%rd379, %rd843, %rd842, %p21;
	// begin inline asm
	mul.lo.u64 %rd368, %rd379, %rd379;
	// end inline asm
	// begin inline asm
	mul.hi.u64 %rd371, %rd379, %rd379;
	// end inline asm
	shl.b64 	%rd844, %rd368, 32;
	mul.lo.s64 	%rd845, %rd368, 4294967297;
	max.u64 	%rd846, %rd368, %rd844;
	setp.gt.u64 	%p22, %rd846, %rd845;
	shr.u64 	%rd847, %rd845, 32;
	sub.s64 	%rd848, %rd845, %rd847;
	selp.s64 	%rd849, -1, 0, %p22;
	add.s64 	%rd850, %rd848, %rd849;
	sub.s64 	%rd851, %rd371, %rd850;
	setp.lt.u64 	%p23, %rd371, %rd850;
	add.s64 	%rd852, %rd851, -4294967295;
	selp.b64 	%rd378, %rd852, %rd851, %p23;
	// begin inline asm
	mul.lo.u64 %rd374, %rd378, %rd379;
	// end inline asm
	// begin inline asm
	mul.hi.u64 %rd377, %rd378, %rd379;
	// end inline asm
	shl.b64 	%rd853, %rd374, 32;
	mul.lo.s64 	%rd854, %rd374, 4294967297;
	max.u64 	%rd855, %rd374, %rd853;
	setp.gt.u64 	%p24, %rd855, %rd854;
	shr.u64 	%rd856, %rd854, 32;
	sub.s64 	%rd857, %rd854, %rd856;
	selp.s64 	%rd858, -1, 0, %p24;
	add.s64 	%rd859, %rd857, %rd858;
	sub.s64 	%rd860, %rd377, %rd859;
	setp.lt.u64 	%p25, %rd377, %rd859;
	add.s64 	%rd861, %rd860, -4294967295;
	selp.b64 	%rd384, %rd861, %rd860, %p25;
	// begin inline asm
	mul.lo.u64 %rd380, %rd384, %rd4987;
	// end inline asm
	// begin inline asm
	mul.hi.u64 %rd383, %rd384, %rd4987;
	// end inline asm
	shl.b64 	%rd862, %rd380, 32;
	mul.lo.s64 	%rd863, %rd380, 4294967297;
	max.u64 	%rd864, %rd380, %rd862;
	setp.gt.u64 	%p26, %rd864, %rd863;
	shr.u64 	%rd865, %rd863, 32;
	sub.s64 	%rd866, %rd863, %rd865;
	selp.s64 	%rd867, -1, 0, %p26;
	add.s64 	%rd868, %rd866, %rd867;
	sub.s64 	%rd869, %rd383, %rd868;
	setp.lt.u64 	%p27, %rd383, %rd868;
	add.s64 	%rd870, %rd869, -4294967295;
	selp.b64 	%rd41, %rd870, %rd869, %p27;
	// begin inline asm
	mul.lo.u64 %rd386, %rd4986, %rd4986;
	// end inline asm
	// begin inline asm
	mul.hi.u64 %rd389, %rd4986, %rd4986;
	// end inline asm
	shl.b64 	%rd871, %rd386, 32;
	mul.lo.s64 	%rd872, %rd386, 4294967297;
	max.u64 	%rd873, %rd386, %rd871;
	setp.gt.u64 	%p28, %rd873, %rd872;
	shr.u64 	%rd874, %rd872, 32;
	sub.s64 	%rd875, %rd872, %rd874;
	selp.s64 	%rd876, -1, 0, %p28;
	add.s64 	%rd877, %rd875, %rd876;
	sub.s64 	%rd878, %rd389, %rd877;
	setp.lt.u64 	%p29, %rd389, %rd877;
	add.s64 	%rd879, %rd878, -4294967295;
	selp.b64 	%rd403, %rd879, %rd878, %p29;
	// begin inline asm
	mul.lo.u64 %rd392, %rd403, %rd403;
	// end inline asm
	// begin inline asm
	mul.hi.u64 %rd395, %rd403, %rd403;
	// end inline asm
	shl.b64 	%rd880, %rd392, 32;
	mul.lo.s64 	%rd881, %rd392, 4294967297;
	max.u64 	%rd882, %rd392, %rd880;
	setp.gt.u64 	%p30, %rd882, %rd881;
	shr.u64 	%rd883, %rd881, 32;
	sub.s64 	%rd884, %rd881, %rd883;
	selp.s64 	%rd885, -1, 0, %p30;
	add.s64 	%rd886, %rd884, %rd885;
	sub.s64 	%rd887, %rd395, %rd886;
	setp.lt.u64 	%p31, %rd395, %rd886;
	add.s64 	%rd888, %rd887, -4294967295;
	selp.b64 	%rd402, %rd888, %rd887, %p31;
	// begin inline asm
	mul.lo.u64 %rd398, %rd402, %rd403;
	// end inline asm
	// begin inline asm
	mul.hi.u64 %rd401, %rd402, %rd403;
	// end inline asm
	shl.b64 	%rd889, %rd398, 32;
	mul.lo.s64 	%rd890, %rd398, 4294967297;
	max.u64 	%rd891, %rd398, %rd889;
	setp.gt.u64 	%p32, %rd891, %rd890;
	shr.u64 	%rd892, %rd890, 32;
	sub.s64 	%rd893, %rd890, %rd892;
	selp.s64 	%rd894, -1, 0, %p32;
	add.s64 	%rd895, %rd893, %rd894;
	sub.s64 	%rd896, %rd401, %rd895;
	setp.lt.u64 	%p33, %rd401, %rd895;
	add.s64 	%rd897, %rd896, -4294967295;
	selp.b64 	%rd408, %rd897, %rd896, %p33;
	// begin inline asm
	mul.lo.u64 %rd404, %rd408, %rd4986;
	// end inline asm
	// begin inline asm
	mul.hi.u64 %rd407, %rd408, %rd4986;
	// end inline asm
	shl.b64 	%rd898, %rd404, 32;
	mul.lo.s64 	%rd899, %rd404, 4294967297;
	max.u64 	%rd900, %rd404, %rd898;
	setp.gt.u64 	%p34, %rd900, %rd899;
	shr.u64 	%rd901, %rd899, 32;
	sub.s64 	%rd902, %rd899, %rd901;
	selp.s64 	%rd903, -1, 0, %p34;
	add.s64 	%rd904, %rd902, %rd903;
	sub.s64 	%rd905, %rd407, %rd904;
	setp.lt.u64 	%p35, %rd407, %rd904;
	add.s64 	%rd906, %rd905, -4294967295;
	selp.b64 	%rd42, %rd906, %rd905, %p35;
	// begin inline asm
	mul.lo.u64 %rd410, %rd4985, %rd4985;
	// end inline asm
	// begin inline asm
	mul.hi.u64 %rd413, %rd4985, %rd4985;
	// end inline asm
	shl.b64 	%rd907, %rd410, 32;
	mul.lo.s64 	%rd908, %rd410, 4294967297;
	max.u64 	%rd909, %rd410, %rd907;
	setp.gt.u64 	%p36, %rd909, %rd908;
	shr.u64 	%rd910, %rd908, 32;
	sub.s64 	%rd911, %rd908, %rd910;
	selp.s64 	%rd912, -1, 0, %p36;
	add.s64 	%rd913, %rd911, %rd912;
	sub.s64 	%rd914, %rd413, %rd913;
	setp.lt.u64 	%p37, %rd413, %rd913;
	add.s64 	%rd915, %rd914, -4294967295;
	selp.b64 	%rd427, %rd915, %rd914, %p37;
	// begin inline asm
	mul.lo.u64 %rd416, %rd427, %rd427;
	// end inline asm
	// begin inline asm
	mul.hi.u64 %rd419, %rd427, %rd427;
	// end inline asm
	shl.b64 	%rd916, %rd416, 32;
	mul.lo.s64 	%rd917, %rd416, 4294967297;
	max.u64 	%rd918, %rd416, %rd916;
	setp.gt.u64 	%p38, %rd918, %rd917;
	shr.u64 	%rd919, %rd917, 32;
	sub.s64 	%rd920, %rd917, %rd919;
	selp.s64 	%rd921, -1, 0, %p38;
	add.s64 	%rd922, %rd920, %rd921;
	sub.s64 	%rd923, %rd419, %rd922;
	setp.lt.u64 	%p39, %rd419, %rd922;
	add.s64 	%rd924, %rd923, -4294967295;
	selp.b64 	%rd426, %rd924, %rd923, %p39;
	// begin inline asm
	mul.lo.u64 %rd422, %rd426, %rd427;
	// end inline asm
	// begin inline asm
	mul.hi.u64 %rd425, %rd426, %rd427;
	// end inline asm
	shl.b64 	%rd925, %rd422, 32;
	mul.lo.s64 	%rd926, %rd422, 4294967297;
	max.u64 	%rd927, %rd422, %rd925;
	setp.gt.u64 	%p40, %rd927, %rd926;
	shr.u64 	%rd928, %rd926, 32;
	sub.s64 	%rd929, %rd926, %rd928;
	selp.s64 	%rd930, -1, 0, %p40;
	add.s64 	%rd931, %rd929, %rd930;
	sub.s64 	%rd932, %rd425, %rd931;
	setp.lt.u64 	%p41, %rd425, %rd931;
	add.s64 	%rd933, %rd932, -4294967295;
	selp.b64 	%rd432, %rd933, %rd932, %p41;
	// begin inline asm
	mul.lo.u64 %rd428, %rd432, %rd4985;
	// end inline asm
	// begin inline asm
	mul.hi.u64 %rd431, %rd432, %rd4985;
	// end inline asm
	shl.b64 	%rd934, %rd428, 32;
	mul.lo.s64 	%rd935, %rd428, 4294967297;
	max.u64 	%rd936, %rd428, %rd934;
	setp.gt.u64 	%p42, %rd936, %rd935;
	shr.u64 	%rd937, %rd935, 32;
	sub.s64 	%rd938, %rd935, %rd937;
	selp.s64 	%rd939, -1, 0, %p42;
	add.s64 	%rd940, %rd938, %rd939;
	sub.s64 	%rd941, %rd431, %rd940;
	setp.lt.u64 	%p43, %rd431, %rd940;
	add.s64 	%rd942, %rd941, -4294967295;
	selp.b64 	%rd43, %rd942, %rd941, %p43;
	// begin inline asm
	mul.lo.u64 %rd434, %rd4984, %rd4984;
	// end inline asm
	// begin inline asm
	mul.hi.u64 %rd437, %rd4984, %rd4984;
	// end inline asm
	shl.b64 	%rd943, %rd434, 32;
	mul.lo.s64 	%rd944, %rd434, 4294967297;
	max.u64 	%rd945, %rd434, %rd943;
	setp.gt.u64 	%p44, %rd945, %rd944;
	shr.u64 	%rd946, %rd944, 32;
	sub.s64 	%rd947, %rd944, %rd946;
	selp.s64 	%rd948, -1, 0, %p44;
	add.s64 	%rd949, %rd947, %rd948;
	sub.s64 	%rd950, %rd437, %rd949;
	setp.lt.u64 	%p45, %rd437, %rd949;
	add.s64 	%rd951, %rd950, -4294967295;
	selp.b64 	%rd451, %rd951, %rd950, %p45;
	// begin inline asm
	mul.lo.u64 %rd440, %rd451, %rd451;
	// end inline asm
	// begin inline asm
	mul.hi.u64 %rd443, %rd451, %rd451;
	// end inline asm
	shl.b64 	%rd952, %rd440, 32;
	mul.lo.s64 	%rd953, %rd440, 4294967297;
	max.u64 	%rd954, %rd440, %rd952;
	setp.gt.u64 	%p46, %rd954, %rd953;
	shr.u64 	%rd955, %rd953, 32;
	sub.s64 	%rd956, %rd953, %rd955;
	selp.s64 	%rd957, -1, 0, %p46;
	add.s64 	%rd958, %rd956, %rd957;
	sub.s64 	%rd959, %rd443, %rd958;
	setp.lt.u64 	%p47, %rd443, %rd958;
	add.s64 	%rd960, %rd959, -4294967295;
	selp.b64 	%rd450, %rd960, %rd959, %p47;
	// begin inline asm
	mul.lo.u64 %rd446, %rd450, %rd451;
	// end inline asm
	// begin inline asm
	mul.hi.u64 %rd449, %rd450, %rd451;
	// end inline asm
	shl.b64 	%rd961, %rd446, 32;
	mul.lo.s64 	%rd962, %rd446, 4294967297;
	max.u64 	%rd963, %rd446, %rd961;
	setp.gt.u64 	%p48, %rd963, %rd962;
	shr.u64 	%rd964, %rd962, 32;
	sub.s64 	%rd965, %rd962, %rd964;
	selp.s64 	%rd966, -1, 0, %p48;
	add.s64 	%rd967, %rd965, %rd966;
	sub.s64 	%rd968, %rd449, %rd967;
	setp.lt.u64 	%p49, %rd449, %rd967;
	add.s64 	%rd969, %rd968, -4294967295;
	selp.b64 	%rd456, %rd969, %rd968, %p49;
	// begin inline asm
	mul.lo.u64 %rd452, %rd456, %rd4984;
	// end inline asm
	// begin inline asm
	mul.hi.u64 %rd455, %rd456, %rd4984;
	// end inline asm
	shl.b64 	%rd970, %rd452, 32;
	mul.lo.s64 	%rd971, %rd452, 4294967297;
	max.u64 	%rd972, %rd452, %rd970;
	setp.gt.u64 	%p50, %rd972, %rd971;
	shr.u64 	%rd973, %rd971, 32;
	sub.s64 	%rd974, %rd971, %rd973;
	selp.s64 	%rd975, -1, 0, %p50;
	add.s64 	%rd976, %rd974, %rd975;
	sub.s64 	%rd977, %rd455, %rd976;
	setp.lt.u64 	%p51, %rd455, %rd976;
	add.s64 	%rd978, %rd977, -4294967295;
	selp.b64 	%rd44, %rd978, %rd977, %p51;
	// begin inline asm
	mul.lo.u64 %rd458, %rd4983, %rd4983;
	// end inline asm
	// begin inline asm
	mul.hi.u64 %rd461, %rd4983, %rd4983;
	// end inline asm
	shl.b64 	%rd979, %rd458, 32;
	mul.lo.s64 	%rd980, %rd458, 4294967297;
	max.u64 	%rd981, %rd458, %rd979;
	setp.gt.u64 	%p52, %rd981, %rd980;
	shr.u64 	%rd982, %rd980, 32;
	sub.s64 	%rd983, %rd980, %rd982;
	selp.s64 	%rd984, -1, 0, %p52;
	add.s64 	%rd985, %rd983, %rd984;
	sub.s64 	%rd986, %rd461, %rd985;
	setp.lt.u64 	%p53, %rd461, %rd985;
	add.s64 	%rd987, %rd986, -4294967295;
	selp.b64 	%rd475, %rd987, %rd986, %p53;
	// begin inline asm
	mul.lo.u64 %rd464, %rd475, %rd475;
	// end inline asm
	// begin inline asm
	mul.hi.u64 %rd467, %rd475, %rd475;
	// end inline asm
	shl.b64 	%rd988, %rd464, 32;
	mul.lo.s64 	%rd989, %rd464, 4294967297;
	max.u64 	%rd990, %rd464, %rd988;
	setp.gt.u64 	%p54, %rd990, %rd989;
	shr.u64 	%rd991, %rd989, 32;
	sub.s64 	%rd992, %rd989, %rd991;
	selp.s64 	%rd993, -1, 0, %p54;
	add.s64 	%rd994, %rd992, %rd993;
	sub.s64 	%rd995, %rd467, %rd994;
	setp.lt.u64 	%p55, %rd467, %rd994;
	add.s64 	%rd996, %rd995, -4294967295;
	selp.b64 	%rd474, %rd996, %rd995, %p55;
	// begin inline asm
	mul.lo.u64 %rd470, %rd474, %rd475;
	// end inline asm
	// begin inline asm
	mul.hi.u64 %rd473, %rd474, %rd475;
	// end inline asm
	shl.b64 	%rd997, %rd470, 32;
	mul.lo.s64 	%rd998, %rd470, 4294967297;
	max.u64 	%rd999, %rd470, %rd997;
	setp.gt.u64 	%p56, %rd999, %rd998;
	shr.u64 	%rd1000, %rd998, 32;
	sub.s64 	%rd1001, %rd998, %rd1000;
	selp.s64 	%rd1002, -1, 0, %p56;
	add.s64 	%rd1003, %rd1001, %rd1002;
	sub.s64 	%rd1004, %rd473, %rd1003;
	setp.lt.u64 	%p57, %rd473, %rd1003;
	add.s64 	%rd1005, %rd1004, -4294967295;
	selp.b64 	%rd480, %rd1005, %rd1004, %p57;
	// begin inline asm
	mul.lo.u64 %rd476, %rd480, %rd4983;
	// end inline asm
	// begin inline asm
	mul.hi.u64 %rd479, %rd480, %rd4983;
	// end inline asm
	shl.b64 	%rd1006, %rd476, 32;
	mul.lo.s64 	%rd1007, %rd476, 4294967297;
	max.u64 	%rd1008, %rd476, %rd1006;
	setp.gt.u64 	%p58, %rd1008, %rd1007;
	shr.u64 	%rd1009, %rd1007, 32;
	sub.s64 	%rd1010, %rd1007, %rd1009;
	selp.s64 	%rd1011, -1, 0, %p58;
	add.s64 	%rd1012, %rd1010, %rd1011;
	sub.s64 	%rd1013, %rd479, %rd1012;
	setp.lt.u64 	%p59, %rd479, %rd1012;
	add.s64 	%rd1014, %rd1013, -4294967295;
	selp.b64 	%rd45, %rd1014, %rd1013, %p59;
	// begin inline asm
	mul.lo.u64 %rd482, %rd4982, %rd4982;
	// end inline asm
	// begin inline asm
	mul.hi.u64 %rd485, %rd4982, %rd4982;
	// end inline asm
	shl.b64 	%rd1015, %rd482, 32;
	mul.lo.s64 	%rd1016, %rd482, 4294967297;
	max.u64 	%rd1017, %rd482, %rd1015;
	setp.gt.u64 	%p60, %rd1017, %rd1016;
	shr.u64 	%rd1018, %rd1016, 32;
	sub.s64 	%rd1019, %rd1016, %rd1018;
	selp.s64 	%rd1020, -1, 0, %p60;
	add.s64 	%rd1021, %rd1019, %rd1020;
	sub.s64 	%rd1022, %rd485, %rd1021;
	setp.lt.u64 	%p61, %rd485, %rd1021;
	add.s64 	%rd1023, %rd1022, -4294967295;
	selp.b64 	%rd499, %rd1023, %rd1022, %p61;
	// begin inline asm
	mul.lo.u64 %rd488, %rd499, %rd499;
	// end inline asm
	// begin inline asm
	mul.hi.u64 %rd491, %rd499, %rd499;
	// end inline asm
	shl.b64 	%rd1024, %rd488, 32;
	mul.lo.s64 	%rd1025, %rd488, 4294967297;
	max.u64 	%rd1026, %rd488, %rd1024;
	setp.gt.u64 	%p62, %rd1026, %rd1025;
	shr.u64 	%rd1027, %rd1025, 32;
	sub.s64 	%rd1028, %rd1025, %rd1027;
	selp.s64 	%rd1029, -1, 0, %p62;
	add.s64 	%rd1030, %rd1028, %rd1029;
	sub.s64 	%rd1031, %rd491, %rd1030;
	setp.lt.u64 	%p63, %rd491, %rd1030;
	add.s64 	%rd1032, %rd1031, -4294967295;
	selp.b64 	%rd498, %rd1032, %rd1031, %p63;
	// begin inline asm
	mul.lo.u64 %rd494, %rd498, %rd499;
	// end inline asm
	// begin inline asm
	mul.hi.u64 %rd497, %rd498, %rd499;
	// end inline asm
	shl.b64 	%rd1033, %rd494, 32;
	mul.lo.s64 	%rd1034, %rd494, 4294967297;
	max.u64 	%rd1035, %rd494, %rd1033;
	setp.gt.u64 	%p64, %rd1035, %rd1034;
	shr.u64 	%rd1036, %rd1034, 32;
	sub.s64 	%rd1037, %rd1034, %rd1036;
	selp.s64 	%rd1038, -1, 0, %p64;
	add.s64 	%rd1039, %rd1037, %rd1038;
	sub.s64 	%rd1040, %rd497, %rd1039;
	setp.lt.u64 	%p65, %rd497, %rd1039;
	add.s64 	%rd1041, %rd1040, -4294967295;
	selp.b64 	%rd504, %rd1041, %rd1040, %p65;
	// begin inline asm
	mul.lo.u64 %rd500, %rd504, %rd4982;
	// end inline asm
	// begin inline asm
	mul.hi.u64 %rd503, %rd504, %rd4982;
	// end inline asm
	shl.b64 	%rd1042, %rd500, 32;
	mul.lo.s64 	%rd1043, %rd500, 4294967297;
	max.u64 	%rd1044, %rd500, %rd1042;
	setp.gt.u64 	%p66, %rd1044, %rd1043;
	shr.u64 	%rd1045, %rd1043, 32;
	sub.s64 	%rd1046, %rd1043, %rd1045;
	selp.s64 	%rd1047, -1, 0, %p66;
	add.s64 	%rd1048, %rd1046, %rd1047;
	sub.s64 	%rd1049, %rd503, %rd1048;
	setp.lt.u64 	%p67, %rd503, %rd1048;
	add.s64 	%rd1050, %rd1049, -4294967295;
	selp.b64 	%rd46, %rd1050, %rd1049, %p67;
	// begin inline asm
	mul.lo.u64 %rd506, %rd4981, %rd4981;
	// end inline asm
	// begin inline asm
	mul.hi.u64 %rd509, %rd4981, %rd4981;
	// end inline asm
	shl.b64 	%rd1051, %rd506, 32;
	mul.lo.s64 	%rd1052, %rd506, 4294967297;
	max.u64 	%rd1053, %rd506, %rd1051;
	setp.gt.u64 	%p68, %rd1053, %rd1052;
	shr.u64 	%rd1054, %rd1052, 32;
	sub.s64 	%rd1055, %rd1052, %rd1054;
	selp.s64 	%rd1056, -1, 0, %p68;
	add.s64 	%rd1057, %rd1055, %rd1056;
	sub.s64 	%rd1058, %rd509, %rd1057;
	setp.lt.u64 	%p69, %rd509, %rd1057;
	add.s64 	%rd1059, %rd1058, -4294967295;
	selp.b64 	%rd523, %rd1059, %rd1058, %p69;
	// begin inline asm
	mul.lo.u64 %rd512, %rd523, %rd523;
	// end inline asm
	// begin inline asm
	mul.hi.u64 %rd515, %rd523, %rd523;
	// end inline asm
	shl.b64 	%rd1060, %rd512, 32;
	mul.lo.s64 	%rd1061, %rd512, 4294967297;
	max.u64 	%rd1062, %rd512, %rd1060;
	setp.gt.u64 	%p70, %rd1062, %rd1061;
	shr.u64 	%rd1063, %rd1061, 32;
	sub.s64 	%rd1064, %rd1061, %rd1063;
	selp.s64 	%rd1065, -1, 0, %p70;
	add.s64 	%rd1066, %rd1064, %rd1065;
	sub.s64 	%rd1067, %rd515, %rd1066;
	setp.lt.u64 	%p71, %rd515, %rd1066;
	add.s64 	%rd1068, %rd1067, -4294967295;
	selp.b64 	%rd522, %rd1068, %rd1067, %p71;
	// begin inline asm
	mul.lo.u64 %rd518, %rd522, %rd523;
	// end inline asm
	// begin inline asm
	mul.hi.u64 %rd521, %rd522, %rd523;
	// end inline asm
	shl.b64 	%rd1069, %rd518, 32;
	mul.lo.s64 	%rd1070, %rd518, 4294967297;
	max.u64 	%rd1071, %rd518, %rd1069;
	setp.gt.u64 	%p72, %rd1071, %rd1070;
	shr.u64 	%rd1072, %rd1070, 32;
	sub.s64 	%rd1073, %rd1070, %rd1072;
	selp.s64 	%rd1074, -1, 0, %p72;
	add.s64 	%rd1075, %rd1073, %rd1074;
	sub.s64 	%rd1076, %rd521, %rd1075;
	setp.lt.u64 	%p73, %rd521, %rd1075;
	add.s64 	%rd1077, %rd1076, -4294967295;
	selp.b64 	%rd528, %rd1077, %rd1076, %p73;
	// begin inline asm
	mul.lo.u64 %rd524, %rd528, %rd4981;
	// end inline asm
	// begin inline asm
	mul.hi.u64 %rd527, %rd528, %rd4981;
	// end inline asm
	shl.b64 	%rd1078, %rd524, 32;
	mul.lo.s64 	%rd1079, %rd524, 4294967297;
	max.u64 	%rd1080, %rd524, %rd1078;
	setp.gt.u64 	%p74, %rd1080, %rd1079;
	shr.u64 	%rd1081, %rd1079, 32;
	sub.s64 	%rd1082, %rd1079, %rd1081;
	selp.s64 	%rd1083, -1, 0, %p74;
	add.s64 	%rd1084, %rd1082, %rd1083;
	sub.s64 	%rd1085, %rd527, %rd1084;
	setp.lt.u64 	%p75, %rd527, %rd1084;
	add.s64 	%rd1086, %rd1085, -4294967295;
	selp.b64 	%rd47, %rd1086, %rd1085, %p75;
	// begin inline asm
	mul.lo.u64 %rd530, %rd4980, %rd4980;
	// end inline asm
	// begin inline asm
	mul.hi.u64 %rd533, %rd4980, %rd4980;
	// end inline asm
	shl.b64 	%rd1087, %rd530, 32;
	mul.lo.s64 	%rd1088, %rd530, 4294967297;
	max.u64 	%rd1089, %rd530, %rd1087;
	setp.gt.u64 	%p76, %rd1089, %rd1088;
	shr.u64 	%rd1090, %rd1088, 32;
	sub.s64 	%rd1091, %rd1088, %rd1090;
	selp.s64 	%rd1092, -1, 0, %p76;
	add.s64 	%rd1093, %rd1091, %rd1092;
	sub.s64 	%rd1094, %rd533, %rd1093;
	setp.lt.u64 	%p77, %rd533, %rd1093;
	add.s64 	%rd1095, %rd1094, -4294967295;
	selp.b64 	%rd547, %rd1095, %rd1094, %p77;
	// begin inline asm
	mul.lo.u64 %rd536, %rd547, %rd547;
	// end inline asm
	// begin inline asm
	mul.hi.u64 %rd539, %rd547, %rd547;
	// end inline asm
	shl.b64 	%rd1096, %rd536, 32;
	mul.lo.s64 	%rd1097, %rd536, 4294967297;
	max.u64 	%rd1098, %rd536, %rd1096;
	setp.gt.u64 	%p78, %rd1098, %rd1097;
	shr.u64 	%rd1099, %rd1097, 32;
	sub.s64 	%rd1100, %rd1097, %rd1099;
	selp.s64 	%rd1101, -1, 0, %p78;
	add.s64 	%rd1102, %rd1100, %rd1101;
	sub.s64 	%rd1103, %rd539, %rd1102;
	setp.lt.u64 	%p79, %rd539, %rd1102;
	add.s64 	%rd1104, %rd1103, -4294967295;
	selp.b64 	%rd546, %rd1104, %rd1103, %p79;
	// begin inline asm
	mul.lo.u64 %rd542, %rd546, %rd547;
	// end inline asm
	// begin inline asm
	mul.hi.u64 %rd545, %rd546, %rd547;
	// end inline asm
	shl.b64 	%rd1105, %rd542, 32;
	mul.lo.s64 	%rd1106, %rd542, 4294967297;
	max.u64 	%rd1107, %rd542, %rd1105;
	setp.gt.u64 	%p80, %rd1107, %rd1106;
	shr.u64 	%rd1108, %rd1106, 32;
	sub.s64 	%rd1109, %rd1106, %rd1108;
	selp.s64 	%rd1110, -1, 0, %p80;
	add.s64 	%rd1111, %rd1109, %rd1110;
	sub.s64 	%rd1112, %rd545, %rd1111;
	setp.lt.u64 	%p81, %rd545, %rd1111;
	add.s64 	%rd1113, %rd1112, -4294967295;
	selp.b64 	%rd552, %rd1113, %rd1112, %p81;
	// begin inline asm
	mul.lo.u64 %rd548, %rd552, %rd4980;
	// end inline asm
	// begin inline asm
	mul.hi.u64 %rd551, %rd552, %rd4980;
	// end inline asm
	shl.b64 	%rd1114, %rd548, 32;
	mul.lo.s64 	%rd1115, %rd548, 4294967297;
	max.u64 	%rd1116, %rd548, %rd1114;
	setp.gt.u64 	%p82, %rd1116, %rd1115;
	shr.u64 	%rd1117, %rd1115, 32;
	sub.s64 	%rd1118, %rd1115, %rd1117;
	selp.s64 	%rd1119, -1, 0, %p82;
	add.s64 	%rd1120, %rd1118, %rd1119;
	sub.s64 	%rd1121, %rd551, %rd1120;
	setp.lt.u64 	%p83, %rd551, %rd1120;
	add.s64 	%rd1122, %rd1121, -4294967295;
	selp.b64 	%rd48, %rd1122, %rd1121, %p83;
	// begin inline asm
	mul.lo.u64 %rd554, %rd4979, %rd4979;
	// end inline asm
	// begin inline asm
	mul.hi.u64 %rd557, %rd4979, %rd4979;
	// end inline asm
	shl.b64 	%rd1123, %rd554, 32;
	mul.lo.s64 	%rd1124, %rd554, 4294967297;
	max.u64 	%rd1125, %rd554, %rd1123;
	setp.gt.u64 	%p84, %rd1125, %rd1124;
	shr.u64 	%rd1126, %rd1124, 32;
	sub.s64 	%rd1127, %rd1124, %rd1126;
	selp.s64 	%rd1128, -1, 0, %p84;
	add.s64 	%rd1129, %rd1127, %rd1128;
	sub.s64 	%rd1130, %rd557, %rd1129;
	setp.lt.u64 	%p85, %rd557, %rd1129;
	add.s64 	%rd1131, %rd1130, -4294967295;
	selp.b64 	%rd571, %rd1131, %rd1130, %p85;
	// begin inline asm
	mul.lo.u64 %rd560, %rd571, %rd571;
	// end inline asm
	// begin inline asm
	mul.hi.u64 %rd563, %rd571, %rd571;
	// end inline asm
	shl.b64 	%rd1132, %rd560, 32;
	mul.lo.s64 	%rd1133, %rd560, 4294967297;
	max.u64 	%rd1134, %rd560, %rd1132;
	setp.gt.u64 	%p86, %rd1134, %rd1133;
	shr.u64 	%rd1135, %rd1133, 32;
	sub.s64 	%rd1136, %rd1133, %rd1135;
	selp.s64 	%rd1137, -1, 0, %p86;
	add.s64 	%rd1138, %rd1136, %rd1137;
	sub.s64 	%rd1139, %rd563, %rd1138;
	setp.lt.u64 	%p87, %rd563, %rd1138;
	add.s64 	%rd1140, %rd1139, -4294967295;
	selp.b64 	%rd570, %rd1140, %rd1139, %p87;
	// begin inline asm
	mul.lo.u64 %rd566, %rd570, %rd571;
	// end inline asm
	// begin inline asm
	mul.hi.u64 %rd569, %rd570, %rd571;
	// end inline asm
	shl.b64 	%rd1141, %rd566, 32;
	mul.lo.s64 	%rd1142, %rd566, 4294967297;
	max.u64 	%rd1143, %rd566, %rd1141;
	setp.gt.u64 	%p88, %rd1143, %rd1142;
	shr.u64 	%rd1144, %rd1142, 32;
	sub.s64 	%rd1145, %rd1142, %rd1144;
	selp.s64 	%rd1146, -1, 0, %p88;
	add.s64 	%rd1147, %rd1145, %rd1146;
	sub.s64 	%rd1148, %rd569, %rd1147;
	setp.lt.u64 	%p89, %rd569, %rd1147;
	add.s64 	%rd1149, %rd1148, -4294967295;
	selp.b64 	%rd576, %rd1149, %rd1148, %p89;
	// begin inline asm
	mul.lo.u64 %rd572, %rd576, %rd4979;
	// end inline asm
	// begin inline asm
	mul.hi.u64 %rd575, %rd576, %rd4979;
	// end inline asm
	shl.b64 	%rd1150, %rd572, 32;
	mul.lo.s64 	%rd1151, %rd572, 4294967297;
	max.u64 	%rd1152, %rd572, %rd1150;
	setp.gt.u64 	%p90, %rd1152, %rd1151;
	shr.u64 	%rd1153, %rd1151, 32;
	sub.s64 	%rd1154, %rd1151, %rd1153;
	selp.s64 	%rd1155, -1, 0, %p90;
	add.s64 	%rd1156, %rd1154, %rd1155;
	sub.s64 	%rd1157, %rd575, %rd1156;
	setp.lt.u64 	%p91, %rd575, %rd1156;
	add.s64 	%rd1158, %rd1157, -4294967295;
	selp.b64 	%rd49, %rd1158, %rd1157, %p91;
	// begin inline asm
	mul.lo.u64 %rd578, %rd4978, %rd4978;
	// end inline asm
	// begin inline asm
	mul.hi.u64 %rd581, %rd4978, %rd4978;
	// end inline asm
	shl.b64 	%rd1159, %rd578, 32;
	mul.lo.s64 	%rd1160, %rd578, 4294967297;
	max.u64 	%rd1161, %rd578, %rd1159;
	setp.gt.u64 	%p92, %rd1161, %rd1160;
	shr.u64 	%rd1162, %rd1160, 32;
	sub.s64 	%rd1163, %rd1160, %rd1162;
	selp.s64 	%rd1164, -1, 0, %p92;
	add.s64 	%rd1165, %rd1163, %rd1164;
	sub.s64 	%rd1166, %rd581, %rd1165;
	setp.lt.u64 	%p93, %rd581, %rd1165;
	add.s64 	%rd1167, %rd1166, -4294967295;
	selp.b64 	%rd595, %rd1167, %rd1166, %p93;
	// begin inline asm
	mul.lo.u64 %rd584, %rd595, %rd595;
	// end inline asm
	// begin inline asm
	mul.hi.u64 %rd587, %rd595, %rd595;
	// end inline asm
	shl.b64 	%rd1168, %rd584, 32;
	mul.lo.s64 	%rd1169, %rd584, 4294967297;
	max.u64 	%rd1170, %rd584, %rd1168;
	setp.gt.u64 	%p94, %rd1170, %rd1169;
	shr.u64 	%rd1171, %rd1169, 32;
	sub.s64 	%rd1172, %rd1169, %rd1171;
	selp.s64 	%rd1173, -1, 0, %p94;
	add.s64 	%rd1174, %rd1172, %rd1173;
	sub.s64 	%rd1175, %rd587, %rd1174;
	setp.lt.u64 	%p95, %rd587, %rd1174;
	add.s64 	%rd1176, %rd1175, -4294967295;
	selp.b64 	%rd594, %rd1176, %rd1175, %p95;
	// begin inline asm
	mul.lo.u64 %rd590, %rd594, %rd595;
	// end inline asm
	// begin inline asm
	mul.hi.u64 %rd593, %rd594, %rd595;
	// end inline asm
	shl.b64 	%rd1177, %rd590, 32;
	mul.lo.s64 	%rd1178, %rd590, 4294967297;
	max.u64 	%rd1179, %rd590, %rd1177;
	setp.gt.u64 	%p96, %rd1179, %rd1178;
	shr.u64 	%rd1180, %rd1178, 32;
	sub.s64 	%rd1181, %rd1178, %rd1180;
	selp.s64 	%rd1182, -1, 0, %p96;
	add.s64 	%rd1183, %rd1181, %rd1182;
	sub.s64 	%rd1184, %rd593, %rd1183;
	setp.lt.u64 	%p97, %rd593, %rd1183;
	add.s64 	%rd1185, %rd1184, -4294967295;
	selp.b64 	%rd600, %rd1185, %rd1184, %p97;
	// begin inline asm
	mul.lo.u64 %rd596, %rd600, %rd4978;
	// end inline asm
	// begin inline asm
	mul.hi.u64 %rd599, %rd600, %rd4978;
	// end inline asm
	shl.b64 	%rd1186, %rd596, 32;
	mul.lo.s64 	%rd1187, %rd596, 4294967297;
	max.u64 	%rd1188, %rd596, %rd1186;
	setp.gt.u64 	%p98, %rd1188, %rd1187;
	shr.u64 	%rd1189, %rd1187, 32;
	sub.s64 	%rd1190, %rd1187, %rd1189;
	selp.s64 	%rd1191, -1, 0, %p98;
	add.s64 	%rd1192, %rd1190, %rd1191;
	sub.s64 	%rd1193, %rd599, %rd1192;
	setp.lt.u64 	%p99, %rd599, %rd1192;
	add.s64 	%rd1194, %rd1193, -4294967295;
	selp.b64 	%rd50, %rd1194, %rd1193, %p99;
	// begin inline asm
	mul.lo.u64 %rd602, %rd4977, %rd4977;
	// end inline asm
	// begin inline asm
	mul.hi.u64 %rd605, %rd4977, %rd4977;
	// end inline asm
	shl.b64 	%rd1195, %rd602, 32;
	mul.lo.s64 	%rd1196, %rd602, 4294967297;
	max.u64 	%rd1197, %rd602, %rd1195;
	setp.gt.u64 	%p100, %rd1197, %rd1196;
	shr.u64 	%rd1198, %rd1196, 32;
	sub.s64 	%rd1199, %rd1196, %rd1198;
	selp.s64 	%rd1200, -1, 0, %p100;
	add.s64 	%rd1201, %rd1199, %rd1200;
	sub.s64 	%rd1202, %rd605, %rd1201;
	setp.lt.u64 	%p101, %rd605, %rd1201;
	add.s64 	%rd1203, %rd1202, -4294967295;
	selp.b64 	%rd619, %rd1203, %rd1202, %p101;
	// begin inline asm
	mul.lo.u64 %rd608, %rd619, %rd619;
	// end inline asm
	// begin inline asm
	mul.hi.u64 %rd611, %rd619, %rd619;
	// end inline asm
	shl.b64 	%rd1204, %rd608, 32;
	mul.lo.s64 	%rd1205, %rd608, 4294967297;
	max.u64 	%rd1206, %rd608, %rd1204;
	setp.gt.u64 	%p102, %rd1206, %rd1205;
	shr.u64 	%rd1207, %rd1205, 32;
	sub.s64 	%rd1208, %rd1205, %rd1207;
	selp.s64 	%rd1209, -1, 0, %p102;
	add.s64 	%rd1210, %rd1208, %rd1209;
	sub.s64 	%rd1211, %rd611, %rd1210;
	setp.lt.u64 	%p103, %rd611, %rd1210;
	add.s64 	%rd1212, %rd1211, -4294967295;
	selp.b64 	%rd618, %rd1212, %rd1211, %p103;
	// begin inline asm
	mul.lo.u64 %rd614, %rd618, %rd619;
	// end inline asm
	// begin inline asm
	mul.hi.u64 %rd617, %rd618, %rd619;
	// end inline asm
	shl.b64 	%rd1213, %rd614, 32;
	mul.lo.s64 	%rd1214, %rd614, 4294967297;
	max.u64 	%rd1215, %rd614, %rd1213;
	setp.gt.u64 	%p104, %rd1215, %rd1214;
	shr.u64 	%rd1216, %rd1214, 32;
	sub.s64 	%rd1217, %rd1214, %rd1216;
	selp.s64 	%rd1218, -1, 0, %p104;
	add.s64 	%rd1219, %rd1217, %rd1218;
	sub.s64 	%rd1220, %rd617, %rd1219;
	setp.lt.u64 	%p105, %rd617, %rd1219;
	add.s64 	%rd1221, %rd1220, -4294967295;
	selp.b64 	%rd624, %rd1221, %rd1220, %p105;
	// begin inline asm
	mul.lo.u64 %rd620, %rd624, %rd4977;
	// end inline asm
	// begin inline asm
	mul.hi.u64 %rd623, %rd624, %rd4977;
	// end inline asm
	shl.b64 	%rd1222, %rd620, 32;
	mul.lo.s64 	%rd1223, %rd620, 4294967297;
	max.u64 	%rd1224, %rd620, %rd1222;
	setp.gt.u64 	%p106, %rd1224, %rd1223;
	shr.u64 	%rd1225, %rd1223, 32;
	sub.s64 	%rd1226, %rd1223, %rd1225;
	selp.s64 	%rd1227, -1, 0, %p106;
	add.s64 	%rd1228, %rd1226, %rd1227;
	sub.s64 	%rd1229, %rd623, %rd1228;
	setp.lt.u64 	%p107, %rd623, %rd1228;
	add.s64 	%rd1230, %rd1229, -4294967295;
	selp.b64 	%rd51, %rd1230, %rd1229, %p107;
	// begin inline asm
	mul.lo.u64 %rd626, %rd4976, %rd4976;
	// end inline asm
	// begin inline asm
	mul.hi.u64 %rd629, %rd4976, %rd4976;
	// end inline asm
	shl.b64 	%rd1231, %rd626, 32;
	mul.lo.s64 	%rd1232, %rd626, 4294967297;
	max.u64 	%rd1233, %rd626, %rd1231;
	setp.gt.u64 	%p108, %rd1233, %rd1232;
	shr.u64 	%rd1234, %rd1232, 32;
	sub.s64 	%rd1235, %rd1232, %rd1234;
	selp.s64 	%rd1236, -1, 0, %p108;
	add.s64 	%rd1237, %rd1235, %rd1236;
	sub.s64 	%rd1238, %rd629, %rd1237;
	setp.lt.u64 	%p109, %rd629, %rd1237;
	add.s64 	%rd1239, %rd1238, -4294967295;
	selp.b64 	%rd643, %rd1239, %rd1238, %p109;
	// begin inline asm
	mul.lo.u64 %rd632, %rd643, %rd643;
	// end inline asm
	// begin inline asm
	mul.hi.u64 %rd635, %rd643, %rd643;
	// end inline asm
	shl.b64 	%rd1240, %rd632, 32;
	mul.lo.s64 	%rd1241, %rd632, 4294967297;
	max.u64 	%rd1242, %rd632, %rd1240;
	setp.gt.u64 	%p110, %rd1242, %rd1241;
	shr.u64 	%rd1243, %rd1241, 32;
	sub.s64 	%rd1244, %rd1241, %rd1243;
	selp.s64 	%rd1245, -1, 0, %p110;
	add.s64 	%rd1246, %rd1244, %rd1245;
	sub.s64 	%rd1247, %rd635, %rd1246;
	setp.lt.u64 	%p111, %rd635, %rd1246;
	add.s64 	%rd1248, %rd1247, -4294967295;
	selp.b64 	%rd642, %rd1248, %rd1247, %p111;
	// begin inline asm
	mul.lo.u64 %rd638, %rd642, %rd643;
	// end inline asm
	// begin inline asm
	mul.hi.u64 %rd641, %rd642, %rd643;
	// end inline asm
	shl.b64 	%rd1249, %rd638, 32;
	mul.lo.s64 	%rd1250, %rd638, 4294967297;
	max.u64 	%rd1251, %rd638, %rd1249;
	setp.gt.u64 	%p112, %rd1251, %rd1250;
	shr.u64 	%rd1252, %rd1250, 32;
	sub.s64 	%rd1253, %rd1250, %rd1252;
	selp.s64 	%rd1254, -1, 0, %p112;
	add.s64 	%rd1255, %rd1253, %rd1254;
	sub.s64 	%rd1256, %rd641, %rd1255;
	setp.lt.u64 	%p113, %rd641, %rd1255;
	add.s64 	%rd1257, %rd1256, -4294967295;
	selp.b64 	%rd648, %rd1257, %rd1256, %p113;
	// begin inline asm
	mul.lo.u64 %rd644, %rd648, %rd4976;
	// end inline asm
	// begin inline asm
	mul.hi.u64 %rd647, %rd648, %rd4976;
	// end inline asm
	shl.b64 	%rd1258, %rd644, 32;
	mul.lo.s64 	%rd1259, %rd644, 4294967297;
	max.u64 	%rd1260, %rd644, %rd1258;
	setp.gt.u64 	%p114, %rd1260, %rd1259;
	shr.u64 	%rd1261, %rd1259, 32;
	sub.s64 	%rd1262, %rd1259, %rd1261;
	selp.s64 	%rd1263, -1, 0, %p114;
	add.s64 	%rd1264, %rd1262, %rd1263;
	sub.s64 	%rd1265, %rd647, %rd1264;
	setp.lt.u64 	%p115, %rd647, %rd1264;
	add.s64 	%rd1266, %rd1265, -4294967295;
	selp.b64 	%rd52, %rd1266, %rd1265, %p115;
	mul.lo.s64 	%rd1267, %rd665, %rd37;
	mul.hi.u64 	%rd1268, %rd665, %rd37;
	mul.lo.s64 	%rd1269, %rd664, %rd38;
	mul.hi.u64 	%rd1270, %rd664, %rd38;
	add.cc.s64 	%rd1271, %rd1269, %rd1267;
	addc.cc.s64 	%rd1272, %rd1270, %rd1268;
	mul.lo.s64 	%rd1273, %rd663, %rd39;
	mul.hi.u64 	%rd1274, %rd663, %rd39;
	add.cc.s64 	%rd1275, %rd1273, %rd1271;
	addc.cc.s64 	%rd1276, %rd1274, %rd1272;
	mul.lo.s64 	%rd1277, %rd662, %rd40;
	mul.hi.u64 	%rd1278, %rd662, %rd40;
	add.cc.s64 	%rd1279, %rd1277, %rd1275;
	addc.cc.s64 	%rd1280, %rd1278, %rd1276;
	mul.lo.s64 	%rd1281, %rd661, %rd41;
	mul.hi.u64 	%rd1282, %rd661, %rd41;
	add.cc.s64 	%rd1283, %rd1281, %rd1279;
	addc.cc.s64 	%rd1284, %rd1282, %rd1280;
	mul.lo.s64 	%rd1285, %rd660, %rd42;
	mul.hi.u64 	%rd1286, %rd660, %rd42;
	add.cc.s64 	%rd1287, %rd1285, %rd1283;
	addc.cc.s64 	%rd1288, %rd1286, %rd1284;
	mul.lo.s64 	%rd1289, %rd659, %rd43;
	mul.hi.u64 	%rd1290, %rd659, %rd43;
	add.cc.s64 	%rd1291, %rd1289, %rd1287;
	addc.cc.s64 	%rd1292, %rd1290, %rd1288;
	mul.lo.s64 	%rd1293, %rd658, %rd44;
	mul.hi.u64 	%rd1294, %rd658, %rd44;
	add.cc.s64 	%rd1295, %rd1293, %rd1291;
	addc.cc.s64 	%rd1296, %rd1294, %rd1292;
	mul.lo.s64 	%rd1297, %rd657, %rd45;
	mul.hi.u64 	%rd1298, %rd657, %rd45;
	add.cc.s64 	%rd1299, %rd1297, %rd1295;
	addc.cc.s64 	%rd1300, %rd1298, %rd1296;
	mul.lo.s64 	%rd1301, %rd656, %rd46;
	mul.hi.u64 	%rd1302, %rd656, %rd46;
	add.cc.s64 	%rd1303, %rd1301, %rd1299;
	addc.cc.s64 	%rd1304, %rd1302, %rd1300;
	mul.lo.s64 	%rd1305, %rd655, %rd47;
	mul.hi.u64 	%rd1306, %rd655, %rd47;
	add.cc.s64 	%rd1307, %rd1305, %rd1303;
	addc.cc.s64 	%rd1308, %rd1306, %rd1304;
	mul.lo.s64 	%rd1309, %rd654, %rd48;
	mul.hi.u64 	%rd1310, %rd654, %rd48;
	add.cc.s64 	%rd1311, %rd1309, %rd1307;
	addc.cc.s64 	%rd1312, %rd1310, %rd1308;
	mul.lo.s64 	%rd1313, %rd653, %rd49;
	mul.hi.u64 	%rd1314, %rd653, %rd49;
	add.cc.s64 	%rd1315, %rd1313, %rd1311;
	addc.cc.s64 	%rd1316, %rd1314, %rd1312;
	mul.lo.s64 	%rd1317, %rd652, %rd50;
	mul.hi.u64 	%rd1318, %rd652, %rd50;
	add.cc.s64 	%rd1319, %rd1317, %rd1315;
	addc.cc.s64 	%rd1320, %rd1318, %rd1316;
	mul.lo.s64 	%rd1321, %rd651, %rd51;
	mul.hi.u64 	%rd1322, %rd651, %rd51;
	add.cc.s64 	%rd1323, %rd1321, %rd1319;
	addc.cc.s64 	%rd1324, %rd1322, %rd1320;
	mul.lo.s64 	%rd1325, %rd650, %rd52;
	mul.hi.u64 	%rd1326, %rd650, %rd52;
	add.cc.s64 	%rd1327, %rd1325, %rd1323;
	addc.cc.s64 	%rd53, %rd1326, %rd1324;
	mad.lo.s64 	%rd4992, %rd53, 4294967295, %rd1327;
	setp.lt.u64 	%p116, %rd53, 4294967296;
	@%p116 bra 	$L__BB1_8;
	shr.u64 	%rd1328, %rd53, 32;
	mad.lo.s64 	%rd4992, %rd1328, 4294967295, %rd4992;
$L__BB1_8:
	setp.gt.u64 	%p117, %rd4992, -4294967296;
	add.s64 	%rd1345, %rd4992, 4294967295;
	selp.b64 	%rd57, %rd1345, %rd4992, %p117;
	mul.lo.s64 	%rd1346, %rd650, %rd37;
	mul.hi.u64 	%rd1347, %rd650, %rd37;
	mul.lo.s64 	%rd1348, %rd665, %rd38;
	mul.hi.u64 	%rd1349, %rd665, %rd38;
	add.cc.s64 	%rd1350, %rd1348, %rd1346;
	addc.cc.s64 	%rd1351, %rd1349, %rd1347;
	mul.lo.s64 	%rd1352, %rd664, %rd39;
	mul.hi.u64 	%rd1353, %rd664, %rd39;
	add.cc.s64 	%rd1354, %rd1352, %rd1350;
	addc.cc.s64 	%rd1355, %rd1353, %rd1351;
	mul.lo.s64 	%rd1356, %rd663, %rd40;
	mul.hi.u64 	%rd1357, %rd663, %rd40;
	add.cc.s64 	%rd1358, %rd1356, %rd1354;
	addc.cc.s64 	%rd1359, %rd1357, %rd1355;
	mul.lo.s64 	%rd1360, %rd662, %rd41;
	mul.hi.u64 	%rd1361, %rd662, %rd41;
	add.cc.s64 	%rd1362, %rd1360, %rd1358;
	addc.cc.s64 	%rd1363, %rd1361, %rd1359;
	mul.lo.s64 	%rd1364, %rd661, %rd42;
	mul.hi.u64 	%rd1365, %rd661, %rd42;
	add.cc.s64 	%rd1366, %rd1364, %rd1362;
	addc.cc.s64 	%rd1367, %rd1365, %rd1363;
	mul.lo.s64 	%rd1368, %rd660, %rd43;
	mul.hi.u64 	%rd1369, %rd660, %rd43;
	add.cc.s64 	%rd1370, %rd1368, %rd1366;
	addc.cc.s64 	%rd1371, %rd1369, %rd1367;
	mul.lo.s64 	%rd1372, %rd659, %rd44;
	mul.hi.u64 	%rd1373, %rd659, %rd44;
	add.cc.s64 	%rd1374, %rd1372, %rd1370;
	addc.cc.s64 	%rd1375, %rd1373, %rd1371;
	mul.lo.s64 	%rd1376, %rd658, %rd45;
	mul.hi.u64 	%rd1377, %rd658, %rd45;
	add.cc.s64 	%rd1378, %rd1376, %rd1374;
	addc.cc.s64 	%rd1379, %rd1377, %rd1375;
	mul.lo.s64 	%rd1380, %rd657, %rd46;
	mul.hi.u64 	%rd1381, %rd657, %rd46;
	add.cc.s64 	%rd1382, %rd1380, %rd1378;
	addc.cc.s64 	%rd1383, %rd1381, %rd1379;
	mul.lo.s64 	%rd1384, %rd656, %rd47;
	mul.hi.u64 	%rd1385, %rd656, %rd47;
	add.cc.s64 	%rd1386, %rd1384, %rd1382;
	addc.cc.s64 	%rd1387, %rd1385, %rd1383;
	mul.lo.s64 	%rd1388, %rd655, %rd48;
	mul.hi.u64 	%rd1389, %rd655, %rd48;
	add.cc.s64 	%rd1390, %rd1388, %rd1386;
	addc.cc.s64 	%rd1391, %rd1389, %rd1387;
	mul.lo.s64 	%rd1392, %rd654, %rd49;
	mul.hi.u64 	%rd1393, %rd654, %rd49;
	add.cc.s64 	%rd1394, %rd1392, %rd1390;
	addc.cc.s64 	%rd1395, %rd1393, %rd1391;
	mul.lo.s64 	%rd1396, %rd653, %rd50;
	mul.hi.u64 	%rd1397, %rd653, %rd50;
	add.cc.s64 	%rd1398, %rd1396, %rd1394;
	addc.cc.s64 	%rd1399, %rd1397, %rd1395;
	mul.lo.s64 	%rd1400, %rd652, %rd51;
	mul.hi.u64 	%rd1401, %rd652, %rd51;
	add.cc.s64 	%rd1402, %rd1400, %rd1398;
	addc.cc.s64 	%rd1403, %rd1401, %rd1399;
	mul.lo.s64 	%rd1404, %rd651, %rd52;
	mul.hi.u64 	%rd1405, %rd651, %rd52;
	add.cc.s64 	%rd1406, %rd1404, %rd1402;
	addc.cc.s64 	%rd58, %rd1405, %rd1403;
	mad.lo.s64 	%rd4993, %rd58, 4294967295, %rd1406;
	setp.lt.u64 	%p118, %rd58, 4294967296;
	@%p118 bra 	$L__BB1_10;
	shr.u64 	%rd1407, %rd58, 32;
	mad.lo.s64 	%rd4993, %rd1407, 4294967295, %rd4993;
$L__BB1_10:
	setp.gt.u64 	%p119, %rd4993, -4294967296;
	add.s64 	%rd1424, %rd4993, 4294967295;
	selp.b64 	%rd62, %rd1424, %rd4993, %p119;
	mul.lo.s64 	%rd1425, %rd651, %rd37;
	mul.hi.u64 	%rd1426, %rd651, %rd37;
	mul.lo.s64 	%rd1427, %rd650, %rd38;
	mul.hi.u64 	%rd1428, %rd650, %rd38;
	add.cc.s64 	%rd1429, %rd1427, %rd1425;
	addc.cc.s64 	%rd1430, %rd1428, %rd1426;
	mul.lo.s64 	%rd1431, %rd665, %rd39;
	mul.hi.u64 	%rd1432, %rd665, %rd39;
	add.cc.s64 	%rd1433, %rd1431, %rd1429;
	addc.cc.s64 	%rd1434, %rd1432, %rd1430;
	mul.lo.s64 	%rd1435, %rd664, %rd40;
	mul.hi.u64 	%rd1436, %rd664, %rd40;
	add.cc.s64 	%rd1437, %rd1435, %rd1433;
	addc.cc.s64 	%rd1438, %rd1436, %rd1434;
	mul.lo.s64 	%rd1439, %rd663, %rd41;
	mul.hi.u64 	%rd1440, %rd663, %rd41;
	add.cc.s64 	%rd1441, %rd1439, %rd1437;
	addc.cc.s64 	%rd1442, %rd1440, %rd1438;
	mul.lo.s64 	%rd1443, %rd662, %rd42;
	mul.hi.u64 	%rd1444, %rd662, %rd42;
	add.cc.s64 	%rd1445, %rd1443, %rd1441;
	addc.cc.s64 	%rd1446, %rd1444, %rd1442;
	mul.lo.s64 	%rd1447, %rd661, %rd43;
	mul.hi.u64 	%rd1448, %rd661, %rd43;
	add.cc.s64 	%rd1449, %rd1447, %rd1445;
	addc.cc.s64 	%rd1450, %rd1448, %rd1446;
	mul.lo.s64 	%rd1451, %rd660, %rd44;
	mul.hi.u64 	%rd1452, %rd660, %rd44;
	add.cc.s64 	%rd1453, %rd1451, %rd1449;
	addc.cc.s64 	%rd1454, %rd1452, %rd1450;
	mul.lo.s64 	%rd1455, %rd659, %rd45;
	mul.hi.u64 	%rd1456, %rd659, %rd45;
	add.cc.s64 	%rd1457, %rd1455, %rd1453;
	addc.cc.s64 	%rd1458, %rd1456, %rd1454;
	mul.lo.s64 	%rd1459, %rd658, %rd46;
	mul.hi.u64 	%rd1460, %rd658, %rd46;
	add.cc.s64 	%rd1461, %rd1459, %rd1457;
	addc.cc.s64 	%rd1462, %rd1460, %rd1458;
	mul.lo.s64 	%rd1463, %rd657, %rd47;
	mul.hi.u64 	%rd1464, %rd657, %rd47;
	add.cc.s64 	%rd1465, %rd1463, %rd1461;
	addc.cc.s64 	%rd1466, %rd1464, %rd1462;
	mul.lo.s64 	%rd1467, %rd656, %rd48;
	mul.hi.u64 	%rd1468, %rd656, %rd48;
	add.cc.s64 	%rd1469, %rd1467, %rd1465;
	addc.cc.s64 	%rd1470, %rd1468, %rd1466;
	mul.lo.s64 	%rd1471, %rd655, %rd49;
	mul.hi.u64 	%rd1472, %rd655, %rd49;
	add.cc.s64 	%rd1473, %rd1471, %rd1469;
	addc.cc.s64 	%rd1474, %rd1472, %rd1470;
	mul.lo.s64 	%rd1475, %rd654, %rd50;
	mul.hi.u64 	%rd1476, %rd654, %rd50;
	add.cc.s64 	%rd1477, %rd1475, %rd1473;
	addc.cc.s64 	%rd1478, %rd1476, %rd1474;
	mul.lo.s64 	%rd1479, %rd653, %rd51;
	mul.hi.u64 	%rd1480, %rd653, %rd51;
	add.cc.s64 	%rd1481, %rd1479, %rd1477;
	addc.cc.s64 	%rd1482, %rd1480, %rd1478;
	mul.lo.s64 	%rd1483, %rd652, %rd52;
	mul.hi.u64 	%rd1484, %rd652, %rd52;
	add.cc.s64 	%rd1485, %rd1483, %rd1481;
	addc.cc.s64 	%rd63, %rd1484, %rd1482;
	mad.lo.s64 	%rd4994, %rd63, 4294967295, %rd1485;
	setp.lt.u64 	%p120, %rd63, 4294967296;
	@%p120 bra 	$L__BB1_12;
	shr.u64 	%rd1486, %rd63, 32;
	mad.lo.s64 	%rd4994, %rd1486, 4294967295, %rd4994;
$L__BB1_12:
	setp.gt.u64 	%p121, %rd4994, -4294967296;
	add.s64 	%rd1503, %rd4994, 4294967295;
	selp.b64 	%rd67, %rd1503, %rd4994, %p121;
	mul.lo.s64 	%rd1504, %rd652, %rd37;
	mul.hi.u64 	%rd1505, %rd652, %rd37;
	mul.lo.s64 	%rd1506, %rd651, %rd38;
	mul.hi.u64 	%rd1507, %rd651, %rd38;
	add.cc.s64 	%rd1508, %rd1506, %rd1504;
	addc.cc.s64 	%rd1509, %rd1507, %rd1505;
	mul.lo.s64 	%rd1510, %rd650, %rd39;
	mul.hi.u64 	%rd1511, %rd650, %rd39;
	add.cc.s64 	%rd1512, %rd1510, %rd1508;
	addc.cc.s64 	%rd1513, %rd1511, %rd1509;
	mul.lo.s64 	%rd1514, %rd665, %rd40;
	mul.hi.u64 	%rd1515, %rd665, %rd40;
	add.cc.s64 	%rd1516, %rd1514, %rd1512;
	addc.cc.s64 	%rd1517, %rd1515, %rd1513;
	mul.lo.s64 	%rd1518, %rd664, %rd41;
	mul.hi.u64 	%rd1519, %rd664, %rd41;
	add.cc.s64 	%rd1520, %rd1518, %rd1516;
	addc.cc.s64 	%rd1521, %rd1519, %rd1517;
	mul.lo.s64 	%rd1522, %rd663, %rd42;
	mul.hi.u64 	%rd1523, %rd663, %rd42;
	add.cc.s64 	%rd1524, %rd1522, %rd1520;
	addc.cc.s64 	%rd1525, %rd1523, %rd1521;
	mul.lo.s64 	%rd1526, %rd662, %rd43;
	mul.hi.u64 	%rd1527, %rd662, %rd43;
	add.cc.s64 	%rd1528, %rd1526, %rd1524;
	addc.cc.s64 	%rd1529, %rd1527, %rd1525;
	mul.lo.s64 	%rd1530, %rd661, %rd44;
	mul.hi.u64 	%rd1531, %rd661, %rd44;
	add.cc.s64 	%rd1532, %rd1530, %rd1528;
	addc.cc.s64 	%rd1533, %rd1531, %rd1529;
	mul.lo.s64 	%rd1534, %rd660, %rd45;
	mul.hi.u64 	%rd1535, %rd660, %rd45;
	add.cc.s64 	%rd1536, %rd1534, %rd1532;
	addc.cc.s64 	%rd1537, %rd1535, %rd1533;
	mul.lo.s64 	%rd1538, %rd659, %rd46;
	mul.hi.u64 	%rd1539, %rd659, %rd46;
	add.cc.s64 	%rd1540, %rd1538, %rd1536;
	addc.cc.s64 	%rd1541, %rd1539, %rd1537;
	mul.lo.s64 	%rd1542, %rd658, %rd47;
	mul.hi.u64 	%rd1543, %rd658, %rd47;
	add.cc.s64 	%rd1544, %rd1542, %rd1540;
	addc.cc.s64 	%rd1545, %rd1543, %rd1541;
	mul.lo.s64 	%rd1546, %rd657, %rd48;
	mul.hi.u64 	%rd1547, %rd657, %rd48;
	add.cc.s64 	%rd1548, %rd1546, %rd1544;
	addc.cc.s64 	%rd1549, %rd1547, %rd1545;
	mul.lo.s64 	%rd1550, %rd656, %rd49;
	mul.hi.u64 	%rd1551, %rd656, %rd49;
	add.cc.s64 	%rd1552, %rd1550, %rd1548;
	addc.cc.s64 	%rd1553, %rd1551, %rd1549;
	mul.lo.s64 	%rd1554, %rd655, %rd50;
	mul.hi.u64 	%rd1555, %rd655, %rd50;
	add.cc.s64 	%rd1556, %rd1554, %rd1552;
	addc.cc.s64 	%rd1557, %rd1555, %rd1553;
	mul.lo.s64 	%rd1558, %rd654, %rd51;
	mul.hi.u64 	%rd1559, %rd654, %rd51;
	add.cc.s64 	%rd1560, %rd1558, %rd1556;
	addc.cc.s64 	%rd1561, %rd1559, %rd1557;
	mul.lo.s64 	%rd1562, %rd653, %rd52;
	mul.hi.u64 	%rd1563, %rd653, %rd52;
	add.cc.s64 	%rd1564, %rd1562, %rd1560;
	addc.cc.s64 	%rd68, %rd1563, %rd1561;
	mad.lo.s64 	%rd4995, %rd68, 4294967295, %rd1564;
	setp.lt.u64 	%p122, %rd68, 4294967296;
	@%p122 bra 	$L__BB1_14;
	shr.u64 	%rd1565, %rd68, 32;
	mad.lo.s64 	%rd4995, %rd1565, 4294967295, %rd4995;
$L__BB1_14:
	setp.gt.u64 	%p123, %rd4995, -4294967296;
	add.s64 	%rd1582, %rd4995, 4294967295;
	selp.b64 	%rd72, %rd1582, %rd4995, %p123;
	mul.lo.s64 	%rd1583, %rd653, %rd37;
	mul.hi.u64 	%rd1584, %rd653, %rd37;
	mul.lo.s64 	%rd1585, %rd652, %rd38;
	mul.hi.u64 	%rd1586, %rd652, %rd38;
	add.cc.s64 	%rd1587, %rd1585, %rd1583;
	addc.cc.s64 	%rd1588, %rd1586, %rd1584;
	mul.lo.s64 	%rd1589, %rd651, %rd39;
	mul.hi.u64 	%rd1590, %rd651, %rd39;
	add.cc.s64 	%rd1591, %rd1589, %rd1587;
	addc.cc.s64 	%rd1592, %rd1590, %rd1588;
	mul.lo.s64 	%rd1593, %rd650, %rd40;
	mul.hi.u64 	%rd1594, %rd650, %rd40;
	add.cc.s64 	%rd1595, %rd1593, %rd1591;
	addc.cc.s64 	%rd1596, %rd1594, %rd1592;
	mul.lo.s64 	%rd1597, %rd665, %rd41;
	mul.hi.u64 	%rd1598, %rd665, %rd41;
	add.cc.s64 	%rd1599, %rd1597, %rd1595;
	addc.cc.s64 	%rd1600, %rd1598, %rd1596;
	mul.lo.s64 	%rd1601, %rd664, %rd42;
	mul.hi.u64 	%rd1602, %rd664, %rd42;
	add.cc.s64 	%rd1603, %rd1601, %rd1599;
	addc.cc.s64 	%rd1604, %rd1602, %rd1600;
	mul.lo.s64 	%rd1605, %rd663, %rd43;
	mul.hi.u64 	%rd1606, %rd663, %rd43;
	add.cc.s64 	%rd1607, %rd1605, %rd1603;
	addc.cc.s64 	%rd1608, %rd1606, %rd1604;
	mul.lo.s64 	%rd1609, %rd662, %rd44;
	mul.hi.u64 	%rd1610, %rd662, %rd44;
	add.cc.s64 	%rd1611, %rd1609, %rd1607;
	addc.cc.s64 	%rd1612, %rd1610, %rd1608;
	mul.lo.s64 	%rd1613, %rd661, %rd45;
	mul.hi.u64 	%rd1614, %rd661, %rd45;
	add.cc.s64 	%rd1615, %rd1613, %rd1611;
	addc.cc.s64 	%rd1616, %rd1614, %rd1612;
	mul.lo.s64 	%rd1617, %rd660, %rd46;
	mul.hi.u64 	%rd1618, %rd660, %rd46;
	add.cc.s64 	%rd1619, %rd1617, %rd1615;
	addc.cc.s64 	%rd1620, %rd1618, %rd1616;
	mul.lo.s64 	%rd1621, %rd659, %rd47;
	mul.hi.u64 	%rd1622, %rd659, %rd47;
	add.cc.s64 	%rd1623, %rd1621, %rd1619;
	addc.cc.s64 	%rd1624, %rd1622, %rd1620;
	mul.lo.s64 	%rd1625, %rd658, %rd48;
	mul.hi.u64 	%rd1626, %rd658, %rd48;
	add.cc.s64 	%rd1627, %rd1625, %rd1623;
	addc.cc.s64 	%rd1628, %rd1626, %rd1624;
	mul.lo.s64 	%rd1629, %rd657, %rd49;
	mul.hi.u64 	%rd1630, %rd657, %rd49;
	add.cc.s64 	%rd1631, %rd1629, %rd1627;
	addc.cc.s64 	%rd1632, %rd1630, %rd1628;
	mul.lo.s64 	%rd1633, %rd656, %rd50;
	mul.hi.u64 	%rd1634, %rd656, %rd50;
	add.cc.s64 	%rd1635, %rd1633, %rd1631;
	addc.cc.s64 	%rd1636, %rd1634, %rd1632;
	mul.lo.s64 	%rd1637, %rd655, %rd51;
	mul.hi.u64 	%rd1638, %rd655, %rd51;
	add.cc.s64 	%rd1639, %rd1637, %rd1635;
	addc.cc.s64 	%rd1640, %rd1638, %rd1636;
	mul.lo.s64 	%rd1641, %rd654, %rd52;
	mul.hi.u64 	%rd1642, %rd654, %rd52;
	add.cc.s64 	%rd1643, %rd1641, %rd1639;
	addc.cc.s64 	%rd73, %rd1642, %rd1640;
	mad.lo.s64 	%rd4996, %rd73, 4294967295, %rd1643;
	setp.lt.u64 	%p124, %rd73, 4294967296;
	@%p124 bra 	$L__BB1_16;
	shr.u64 	%rd1644, %rd73, 32;
	mad.lo.s64 	%rd4996, %rd1644, 4294967295, %rd4996;
$L__BB1_16:
	setp.gt.u64 	%p125, %rd4996, -4294967296;
	add.s64 	%rd1661, %rd4996, 4294967295;
	selp.b64 	%rd77, %rd1661, %rd4996, %p125;
	mul.lo.s64 	%rd1662, %rd654, %rd37;
	mul.hi.u64 	%rd1663, %rd654, %rd37;
	mul.lo.s64 	%rd1664, %rd653, %rd38;
	mul.hi.u64 	%rd1665, %rd653, %rd38;
	add.cc.s64 	%rd1666, %rd1664, %rd1662;
	addc.cc.s64 	%rd1667, %rd1665, %rd1663;
	mul.lo.s64 	%rd1668, %rd652, %rd39;
	mul.hi.u64 	%rd1669, %rd652, %rd39;
	add.cc.s64 	%rd1670, %rd1668, %rd1666;
	addc.cc.s64 	%rd1671, %rd1669, %rd1667;
	mul.lo.s64 	%rd1672, %rd651, %rd40;
	mul.hi.u64 	%rd1673, %rd651, %rd40;
	add.cc.s64 	%rd1674, %rd1672, %rd1670;
	addc.cc.s64 	%rd1675, %rd1673, %rd1671;
	mul.lo.s64 	%rd1676, %rd650, %rd41;
	mul.hi.u64 	%rd1677, %rd650, %rd41;
	add.cc.s64 	%rd1678, %rd1676, %rd1674;
	addc.cc.s64 	%rd1679, %rd1677, %rd1675;
	mul.lo.s64 	%rd1680, %rd665, %rd42;
	mul.hi.u64 	%rd1681, %rd665, %rd42;
	add.cc.s64 	%rd1682, %rd1680, %rd1678;
	addc.cc.s64 	%rd1683, %rd1681, %rd1679;
	mul.lo.s64 	%rd1684, %rd664, %rd43;
	mul.hi.u64 	%rd1685, %rd664, %rd43;
	add.cc.s64 	%rd1686, %rd1684, %rd1682;
	addc.cc.s64 	%rd1687, %rd1685, %rd1683;
	mul.lo.s64 	%rd1688, %rd663, %rd44;
	mul.hi.u64 	%rd1689, %rd663, %rd44;
	add.cc.s64 	%rd1690, %rd1688, %rd1686;
	addc.cc.s64 	%rd1691, %rd1689, %rd1687;
	mul.lo.s64 	%rd1692, %rd662, %rd45;
	mul.hi.u64 	%rd1693, %rd662, %rd45;
	add.cc.s64 	%rd1694, %rd1692, %rd1690;
	addc.cc.s64 	%rd1695, %rd1693, %rd1691;
	mul.lo.s64 	%rd1696, %rd661, %rd46;
	mul.hi.u64 	%rd1697, %rd661, %rd46;
	add.cc.s64 	%rd1698, %rd1696, %rd1694;
	addc.cc.s64 	%rd1699, %rd1697, %rd1695;
	mul.lo.s64 	%rd1700, %rd660, %rd47;
	mul.hi.u64 	%rd1701, %rd660, %rd47;
	add.cc.s64 	%rd1702, %rd1700, %rd1698;
	addc.cc.s64 	%rd1703, %rd1701, %rd1699;
	mul.lo.s64 	%rd1704, %rd659, %rd48;
	mul.hi.u64 	%rd1705, %rd659, %rd48;
	add.cc.s64 	%rd1706, %rd1704, %rd1702;
	addc.cc.s64 	%rd1707, %rd1705, %rd1703;
	mul.lo.s64 	%rd1708, %rd658, %rd49;
	mul.hi.u64 	%rd1709, %rd658, %rd49;
	add.cc.s64 	%rd1710, %rd1708, %rd1706;
	addc.cc.s64 	%rd1711, %rd1709, %rd1707;
	mul.lo.s64 	%rd1712, %rd657, %rd50;
	mul.hi.u64 	%rd1713, %rd657, %rd50;
	add.cc.s64 	%rd1714, %rd1712, %rd1710;
	addc.cc.s64 	%rd1715, %rd1713, %rd1711;
	mul.lo.s64 	%rd1716, %rd656, %rd51;
	mul.hi.u64 	%rd1717, %rd656, %rd51;
	add.cc.s64 	%rd1718, %rd1716, %rd1714;
	addc.cc.s64 	%rd1719, %rd1717, %rd1715;
	mul.lo.s64 	%rd1720, %rd655, %rd52;
	mul.hi.u64 	%rd1721, %rd655, %rd52;
	add.cc.s64 	%rd1722, %rd1720, %rd1718;
	addc.cc.s64 	%rd78, %rd1721, %rd1719;
	mad.lo.s64 	%rd4997, %rd78, 4294967295, %rd1722;
	setp.lt.u64 	%p126, %rd78, 4294967296;
	@%p126 bra 	$L__BB1_18;
	shr.u64 	%rd1723, %rd78, 32;
	mad.lo.s64 	%rd4997, %rd1723, 4294967295, %rd4997;
$L__BB1_18:
	setp.gt.u64 	%p127, %rd4997, -4294967296;
	add.s64 	%rd1740, %rd4997, 4294967295;
	selp.b64 	%rd82, %rd1740, %rd4997, %p127;
	mul.lo.s64 	%rd1741, %rd655, %rd37;
	mul.hi.u64 	%rd1742, %rd655, %rd37;
	mul.lo.s64 	%rd1743, %rd654, %rd38;
	mul.hi.u64 	%rd1744, %rd654, %rd38;
	add.cc.s64 	%rd1745, %rd1743, %rd1741;
	addc.cc.s64 	%rd1746, %rd1744, %rd1742;
	mul.lo.s64 	%rd1747, %rd653, %rd39;
	mul.hi.u64 	%rd1748, %rd653, %rd39;
	add.cc.s64 	%rd1749, %rd1747, %rd1745;
	addc.cc.s64 	%rd1750, %rd1748, %rd1746;
	mul.lo.s64 	%rd1751, %rd652, %rd40;
	mul.hi.u64 	%rd1752, %rd652, %rd40;
	add.cc.s64 	%rd1753, %rd1751, %rd1749;
	addc.cc.s64 	%rd1754, %rd1752, %rd1750;
	mul.lo.s64 	%rd1755, %rd651, %rd41;
	mul.hi.u64 	%rd1756, %rd651, %rd41;
	add.cc.s64 	%rd1757, %rd1755, %rd1753;
	addc.cc.s64 	%rd1758, %rd1756, %rd1754;
	mul.lo.s64 	%rd1759, %rd650, %rd42;
	mul.hi.u64 	%rd1760, %rd650, %rd42;
	add.cc.s64 	%rd1761, %rd1759, %rd1757;
	addc.cc.s64 	%rd1762, %rd1760, %rd1758;
	mul.lo.s64 	%rd1763, %rd665, %rd43;
	mul.hi.u64 	%rd1764, %rd665, %rd43;
	add.cc.s64 	%rd1765, %rd1763, %rd1761;
	addc.cc.s64 	%rd1766, %rd1764, %rd1762;
	mul.lo.s64 	%rd1767, %rd664, %rd44;
	mul.hi.u64 	%rd1768, %rd664, %rd44;
	add.cc.s64 	%rd1769, %rd1767, %rd1765;
	addc.cc.s64 	%rd1770, %rd1768, %rd1766;
	mul.lo.s64 	%rd1771, %rd663, %rd45;
	mul.hi.u64 	%rd1772, %rd663, %rd45;
	add.cc.s64 	%rd1773, %rd1771, %rd1769;
	addc.cc.s64 	%rd1774, %rd1772, %rd1770;
	mul.lo.s64 	%rd1775, %rd662, %rd46;
	mul.hi.u64 	%rd1776, %rd662, %rd46;
	add.cc.s64 	%rd1777, %rd1775, %rd1773;
	addc.cc.s64 	%rd1778, %rd1776, %rd1774;
	mul.lo.s64 	%rd1779, %rd661, %rd47;
	mul.hi.u64 	%rd1780, %rd661, %rd47;
	add.cc.s64 	%rd1781, %rd1779, %rd1777;
	addc.cc.s64 	%rd1782, %rd1780, %rd1778;
	mul.lo.s64 	%rd1783, %rd660, %rd48;
	mul.hi.u64 	%rd1784, %rd660, %rd48;
	add.cc.s64 	%rd1785, %rd1783, %rd1781;
	addc.cc.s64 	%rd1786, %rd1784, %rd1782;
	mul.lo.s64 	%rd1787, %rd659, %rd49;
	mul.hi.u64 	%rd1788, %rd659, %rd49;
	add.cc.s64 	%rd1789, %rd1787, %rd1785;
	addc.cc.s64 	%rd1790, %rd1788, %rd1786;
	mul.lo.s64 	%rd1791, %rd658, %rd50;
	mul.hi.u64 	%rd1792, %rd658, %rd50;
	add.cc.s64 	%rd1793, %rd1791, %rd1789;
	addc.cc.s64 	%rd1794, %rd1792, %rd1790;
	mul.lo.s64 	%rd1795, %rd657, %rd51;
	mul.hi.u64 	%rd1796, %rd657, %rd51;
	add.cc.s64 	%rd1797, %rd1795, %rd1793;
	addc.cc.s64 	%rd1798, %rd1796, %rd1794;
	mul.lo.s64 	%rd1799, %rd656, %rd52;
	mul.hi.u64 	%rd1800, %rd656, %rd52;
	add.cc.s64 	%rd1801, %rd1799, %rd1797;
	addc.cc.s64 	%rd83, %rd1800, %rd1798;
	mad.lo.s64 	%rd4998, %rd83, 4294967295, %rd1801;
	setp.lt.u64 	%p128, %rd83, 4294967296;
	@%p128 bra 	$L__BB1_20;
	shr.u64 	%rd1802, %rd83, 32;
	mad.lo.s64 	%rd4998, %rd1802, 4294967295, %rd4998;
$L__BB1_20:
	setp.gt.u64 	%p129, %rd4998, -4294967296;
	add.s64 	%rd1819, %rd4998, 4294967295;
	selp.b64 	%rd87, %rd1819, %rd4998, %p129;
	mul.lo.s64 	%rd1820, %rd656, %rd37;
	mul.hi.u64 	%rd1821, %rd656, %rd37;
	mul.lo.s64 	%rd1822, %rd655, %rd38;
	mul.hi.u64 	%rd1823, %rd655, %rd38;
	add.cc.s64 	%rd1824, %rd1822, %rd1820;
	addc.cc.s64 	%rd1825, %rd1823, %rd1821;
	mul.lo.s64 	%rd1826, %rd654, %rd39;
	mul.hi.u64 	%rd1827, %rd654, %rd39;
	add.cc.s64 	%rd1828, %rd1826, %rd1824;
	addc.cc.s64 	%rd1829, %rd1827, %rd1825;
	mul.lo.s64 	%rd1830, %rd653, %rd40;
	mul.hi.u64 	%rd1831, %rd653, %rd40;
	add.cc.s64 	%rd1832, %rd1830, %rd1828;
	addc.cc.s64 	%rd1833, %rd1831, %rd1829;
	mul.lo.s64 	%rd1834, %rd652, %rd41;
	mul.hi.u64 	%rd1835, %rd652, %rd41;
	add.cc.s64 	%rd1836, %rd1834, %rd1832;
	addc.cc.s64 	%rd1837, %rd1835, %rd1833;
	mul.lo.s64 	%rd1838, %rd651, %rd42;
	mul.hi.u64 	%rd1839, %rd651, %rd42;
	add.cc.s64 	%rd1840, %rd1838, %rd1836;
	addc.cc.s64 	%rd1841, %rd1839, %rd1837;
	mul.lo.s64 	%rd1842, %rd650, %rd43;
	mul.hi.u64 	%rd1843, %rd650, %rd43;
	add.cc.s64 	%rd1844, %rd1842, %rd1840;
	addc.cc.s64 	%rd1845, %rd1843, %rd1841;
	mul.lo.s64 	%rd1846, %rd665, %rd44;
	mul.hi.u64 	%rd1847, %rd665, %rd44;
	add.cc.s64 	%rd1848, %rd1846, %rd1844;
	addc.cc.s64 	%rd1849, %rd1847, %rd1845;
	mul.lo.s64 	%rd1850, %rd664, %rd45;
	mul.hi.u64 	%rd1851, %rd664, %rd45;
	add.cc.s64 	%rd1852, %rd1850, %rd1848;
	addc.cc.s64 	%rd1853, %rd1851, %rd1849;
	mul.lo.s64 	%rd1854, %rd663, %rd46;
	mul.hi.u64 	%rd1855, %rd663, %rd46;
	add.cc.s64 	%rd1856, %rd1854, %rd1852;
	addc.cc.s64 	%rd1857, %rd1855, %rd1853;
	mul.lo.s64 	%rd1858, %rd662, %rd47;
	mul.hi.u64 	%rd1859, %rd662, %rd47;
	add.cc.s64 	%rd1860, %rd1858, %rd1856;
	addc.cc.s64 	%rd1861, %rd1859, %rd1857;
	mul.lo.s64 	%rd1862, %rd661, %rd48;
	mul.hi.u64 	%rd1863, %rd661, %rd48;
	add.cc.s64 	%rd1864, %rd1862, %rd1860;
	addc.cc.s64 	%rd1865, %rd1863, %rd1861;
	mul.lo.s64 	%rd1866, %rd660, %rd49;
	mul.hi.u64 	%rd1867, %rd660, %rd49;
	add.cc.s64 	%rd1868, %rd1866, %rd1864;
	addc.cc.s64 	%rd1869, %rd1867, %rd1865;
	mul.lo.s64 	%rd1870, %rd659, %rd50;
	mul.hi.u64 	%rd1871, %rd659, %rd50;
	add.cc.s64 	%rd1872, %rd1870, %rd1868;
	addc.cc.s64 	%rd1873, %rd1871, %rd1869;
	mul.lo.s64 	%rd1874, %rd658, %rd51;
	mul.hi.u64 	%rd1875, %rd658, %rd51;
	add.cc.s64 	%rd1876, %rd1874, %rd1872;
	addc.cc.s64 	%rd1877, %rd1875, %rd1873;
	mul.lo.s64 	%rd1878, %rd657, %rd52;
	mul.hi.u64 	%rd1879, %rd657, %rd52;
	add.cc.s64 	%rd1880, %rd1878, %rd1876;
	addc.cc.s64 	%rd88, %rd1879, %rd1877;
	mad.lo.s64 	%rd4999, %rd88, 4294967295, %rd1880;
	setp.lt.u64 	%p130, %rd88, 4294967296;
	@%p130 bra 	$L__BB1_22;
	shr.u64 	%rd1881, %rd88, 32;
	mad.lo.s64 	%rd4999, %rd1881, 4294967295, %rd4999;
$L__BB1_22:
	setp.gt.u64 	%p131, %rd4999, -4294967296;
	add.s64 	%rd1898, %rd4999, 4294967295;
	selp.b64 	%rd92, %rd1898, %rd4999, %p131;
	mul.lo.s64 	%rd1899, %rd657, %rd37;
	mul.hi.u64 	%rd1900, %rd657, %rd37;
	mul.lo.s64 	%rd1901, %rd656, %rd38;
	mul.hi.u64 	%rd1902, %rd656, %rd38;
	add.cc.s64 	%rd1903, %rd1901, %rd1899;
	addc.cc.s64 	%rd1904, %rd1902, %rd1900;
	mul.lo.s64 	%rd1905, %rd655, %rd39;
	mul.hi.u64 	%rd1906, %rd655, %rd39;
	add.cc.s64 	%rd1907, %rd1905, %rd1903;
	addc.cc.s64 	%rd1908, %rd1906, %rd1904;
	mul.lo.s64 	%rd1909, %rd654, %rd40;
	mul.hi.u64 	%rd1910, %rd654, %rd40;
	add.cc.s64 	%rd1911, %rd1909, %rd1907;
	addc.cc.s64 	%rd1912, %rd1910, %rd1908;
	mul.lo.s64 	%rd1913, %rd653, %rd41;
	mul.hi.u64 	%rd1914, %rd653, %rd41;
	add.cc.s64 	%rd1915, %rd1913, %rd1911;
	addc.cc.s64 	%rd1916, %rd1914, %rd1912;
	mul.lo.s64 	%rd1917, %rd652, %rd42;
	mul.hi.u64 	%rd1918, %rd652, %rd42;
	add.cc.s64 	%rd1919, %rd1917, %rd1915;
	addc.cc.s64 	%rd1920, %rd1918, %rd1916;
	mul.lo.s64 	%rd1921, %rd651, %rd43;
	mul.hi.u64 	%rd1922, %rd651, %rd43;
	add.cc.s64 	%rd1923, %rd1921, %rd1919;
	addc.cc.s64 	%rd1924, %rd1922, %rd1920;
	mul.lo.s64 	%rd1925, %rd650, %rd44;
	mul.hi.u64 	%rd1926, %rd650, %rd44;
	add.cc.s64 	%rd1927, %rd1925, %rd1923;
	addc.cc.s64 	%rd1928, %rd1926, %rd1924;
	mul.lo.s64 	%rd1929, %rd665, %rd45;
	mul.hi.u64 	%rd1930, %rd665, %rd45;
	add.cc.s64 	%rd1931, %rd1929, %rd1927;
	addc.cc.s64 	%rd1932, %rd1930, %rd1928;
	mul.lo.s64 	%rd1933, %rd664, %rd46;
	mul.hi.u64 	%rd1934, %rd664, %rd46;
	add.cc.s64 	%rd1935, %rd1933, %rd1931;
	addc.cc.s64 	%rd1936, %rd1934, %rd1932;
	mul.lo.s64 	%rd1937, %rd663, %rd47;
	mul.hi.u64 	%rd1938, %rd663, %rd47;
	add.cc.s64 	%rd1939, %rd1937, %rd1935;
	addc.cc.s64 	%rd1940, %rd1938, %rd1936;
	mul.lo.s64 	%rd1941, %rd662, %rd48;
	mul.hi.u64 	%rd1942, %rd662, %rd48;
	add.cc.s64 	%rd1943, %rd1941, %rd1939;
	addc.cc.s64 	%rd1944, %rd1942, %rd1940;
	mul.lo.s64 	%rd1945, %rd661, %rd49;
	mul.hi.u64 	%rd1946, %rd661, %rd49;
	add.cc.s64 	%rd1947, %rd1945, %rd1943;
	addc.cc.s64 	%rd1948, %rd1946, %rd1944;
	mul.lo.s64 	%rd1949, %rd660, %rd50;
	mul.hi.u64 	%rd1950, %rd660, %rd50;
	add.cc.s64 	%rd1951, %rd1949, %rd1947;
	addc.cc.s64 	%rd1952, %rd1950, %rd1948;
	mul.lo.s64 	%rd1953, %rd659, %rd51;
	mul.hi.u64 	%rd1954, %rd659, %rd51;
	add.cc.s64 	%rd1955, %rd1953, %rd1951;
	addc.cc.s64 	%rd1956, %rd1954, %rd1952;
	mul.lo.s64 	%rd1957, %rd658, %rd52;
	mul.hi.u64 	%rd1958, %rd658, %rd52;
	add.cc.s64 	%rd1959, %rd1957, %rd1955;
	addc.cc.s64 	%rd93, %rd1958, %rd1956;
	mad.lo.s64 	%rd5000, %rd93, 4294967295, %rd1959;
	setp.lt.u64 	%p132, %rd93, 4294967296;
	@%p132 bra 	$L__BB1_24;
	shr.u64 	%rd1960, %rd93, 32;
	mad.lo.s64 	%rd5000, %rd1960, 4294967295, %rd5000;
$L__BB1_24:
	setp.gt.u64 	%p133, %rd5000, -4294967296;
	add.s64 	%rd1977, %rd5000, 4294967295;
	selp.b64 	%rd97, %rd1977, %rd5000, %p133;
	mul.lo.s64 	%rd1978, %rd658, %rd37;
	mul.hi.u64 	%rd1979, %rd658, %rd37;
	mul.lo.s64 	%rd1980, %rd657, %rd38;
	mul.hi.u64 	%rd1981, %rd657, %rd38;
	add.cc.s64 	%rd1982, %rd1980, %rd1978;
	addc.cc.s64 	%rd1983, %rd1981, %rd1979;
	mul.lo.s64 	%rd1984, %rd656, %rd39;
	mul.hi.u64 	%rd1985, %rd656, %rd39;
	add.cc.s64 	%rd1986, %rd1984, %rd1982;
	addc.cc.s64 	%rd1987, %rd1985, %rd1983;
	mul.lo.s64 	%rd1988, %rd655, %rd40;
	mul.hi.u64 	%rd1989, %rd655, %rd40;
	add.cc.s64 	%rd1990, %rd1988, %rd1986;
	addc.cc.s64 	%rd1991, %rd1989, %rd1987;
	mul.lo.s64 	%rd1992, %rd654, %rd41;
	mul.hi.u64 	%rd1993, %rd654, %rd41;
	add.cc.s64 	%rd1994, %rd1992, %rd1990;
	addc.cc.s64 	%rd1995, %rd1993, %rd1991;
	mul.lo.s64 	%rd1996, %rd653, %rd42;
	mul.hi.u64 	%rd1997, %rd653, %rd42;
	add.cc.s64 	%rd1998, %rd1996, %rd1994;
	addc.cc.s64 	%rd1999, %rd1997, %rd1995;
	mul.lo.s64 	%rd2000, %rd652, %rd43;
	mul.hi.u64 	%rd2001, %rd652, %rd43;
	add.cc.s64 	%rd2002, %rd2000, %rd1998;
	addc.cc.s64 	%rd2003, %rd2001, %rd1999;
	mul.lo.s64 	%rd2004, %rd651, %rd44;
	mul.hi.u64 	%rd2005, %rd651, %rd44;
	add.cc.s64 	%rd2006, %rd2004, %rd2002;
	addc.cc.s64 	%rd2007, %rd2005, %rd2003;
	mul.lo.s64 	%rd2008, %rd650, %rd45;
	mul.hi.u64 	%rd2009, %rd650, %rd45;
	add.cc.s64 	%rd2010, %rd2008, %rd2006;
	addc.cc.s64 	%rd2011, %rd2009, %rd2007;
	mul.lo.s64 	%rd2012, %rd665, %rd46;
	mul.hi.u64 	%rd2013, %rd665, %rd46;
	add.cc.s64 	%rd2014, %rd2012, %rd2010;
	addc.cc.s64 	%rd2015, %rd2013, %rd2011;
	mul.lo.s64 	%rd2016, %rd664, %rd47;
	mul.hi.u64 	%rd2017, %rd664, %rd47;
	add.cc.s64 	%rd2018, %rd2016, %rd2014;
	addc.cc.s64 	%rd2019, %rd2017, %rd2015;
	mul.lo.s64 	%rd2020, %rd663, %rd48;
	mul.hi.u64 	%rd2021, %rd663, %rd48;
	add.cc.s64 	%rd2022, %rd2020, %rd2018;
	addc.cc.s64 	%rd2023, %rd2021, %rd2019;
	mul.lo.s64 	%rd2024, %rd662, %rd49;
	mul.hi.u64 	%rd2025, %rd662, %rd49;
	add.cc.s64 	%rd2026, %rd2024, %rd2022;
	addc.cc.s64 	%rd2027, %rd2025, %rd2023;
	mul.lo.s64 	%rd2028, %rd661, %rd50;
	mul.hi.u64 	%rd2029, %rd661, %rd50;
	add.cc.s64 	%rd2030, %rd2028, %rd2026;
	addc.cc.s64 	%rd2031, %rd2029, %rd2027;
	mul.lo.s64 	%rd2032, %rd660, %rd51;
	mul.hi.u64 	%rd2033, %rd660, %rd51;
	add.cc.s64 	%rd2034, %rd2032, %rd2030;
	addc.cc.s64 	%rd2035, %rd2033, %rd2031;
	mul.lo.s64 	%rd2036, %rd659, %rd52;
	mul.hi.u64 	%rd2037, %rd659, %rd52;
	add.cc.s64 	%rd2038, %rd2036, %rd2034;
	addc.cc.s64 	%rd98, %rd2037, %rd2035;
	mad.lo.s64 	%rd5001, %rd98, 4294967295, %rd2038;
	setp.lt.u64 	%p134, %rd98, 4294967296;
	@%p134 bra 	$L__BB1_26;
	shr.u64 	%rd2039, %rd98, 32;
	mad.lo.s64 	%rd5001, %rd2039, 4294967295, %rd5001;
$L__BB1_26:
	setp.gt.u64 	%p135, %rd5001, -4294967296;
	add.s64 	%rd2056, %rd5001, 4294967295;
	selp.b64 	%rd102, %rd2056, %rd5001, %p135;
	mul.lo.s64 	%rd2057, %rd659, %rd37;
	mul.hi.u64 	%rd2058, %rd659, %rd37;
	mul.lo.s64 	%rd2059, %rd658, %rd38;
	mul.hi.u64 	%rd2060, %rd658, %rd38;
	add.cc.s64 	%rd2061, %rd2059, %rd2057;
	addc.cc.s64 	%rd2062, %rd2060, %rd2058;
	mul.lo.s64 	%rd2063, %rd657, %rd39;
	mul.hi.u64 	%rd2064, %rd657, %rd39;
	add.cc.s64 	%rd2065, %rd2063, %rd2061;
	addc.cc.s64 	%rd2066, %rd2064, %rd2062;
	mul.lo.s64 	%rd2067, %rd656, %rd40;
	mul.hi.u64 	%rd2068, %rd656, %rd40;
	add.cc.s64 	%rd2069, %rd2067, %rd2065;
	addc.cc.s64 	%rd2070, %rd2068, %rd2066;
	mul.lo.s64 	%rd2071, %rd655, %rd41;
	mul.hi.u64 	%rd2072, %rd655, %rd41;
	add.cc.s64 	%rd2073, %rd2071, %rd2069;
	addc.cc.s64 	%rd2074, %rd2072, %rd2070;
	mul.lo.s64 	%rd2075, %rd654, %rd42;
	mul.hi.u64 	%rd2076, %rd654, %rd42;
	add.cc.s64 	%rd2077, %rd2075, %rd2073;
	addc.cc.s64 	%rd2078, %rd2076, %rd2074;
	mul.lo.s64 	%rd2079, %rd653, %rd43;
	mul.hi.u64 	%rd2080, %rd653, %rd43;
	add.cc.s64 	%rd2081, %rd2079, %rd2077;
	addc.cc.s64 	%rd2082, %rd2080, %rd2078;
	mul.lo.s64 	%rd2083, %rd652, %rd44;
	mul.hi.u64 	%rd2084, %rd652, %rd44;
	add.cc.s64 	%rd2085, %rd2083, %rd2081;
	addc.cc.s64 	%rd2086, %rd2084, %rd2082;
	mul.lo.s64 	%rd2087, %rd651, %rd45;
	mul.hi.u64 	%rd2088, %rd651, %rd45;
	add.cc.s64 	%rd2089, %rd2087, %rd2085;
	addc.cc.s64 	%rd2090, %rd2088, %rd2086;
	mul.lo.s64 	%rd2091, %rd650, %rd46;
	mul.hi.u64 	%rd2092, %rd650, %rd46;
	add.cc.s64 	%rd2093, %rd2091, %rd2089;
	addc.cc.s64 	%rd2094, %rd2092, %rd2090;
	mul.lo.s64 	%rd2095, %rd665, %rd47;
	mul.hi.u64 	%rd2096, %rd665, %rd47;
	add.cc.s64 	%rd2097, %rd2095, %rd2093;
	addc.cc.s64 	%rd2098, %rd2096, %rd2094;
	mul.lo.s64 	%rd2099, %rd664, %rd48;
	mul.hi.u64 	%rd2100, %rd664, %rd48;
	add.cc.s64 	%rd2101, %rd2099, %rd2097;
	addc.cc.s64 	%rd2102, %rd2100, %rd2098;
	mul.lo.s64 	%rd2103, %rd663, %rd49;
	mul.hi.u64 	%rd2104, %rd663, %rd49;
	add.cc.s64 	%rd2105, %rd2103, %rd2101;
	addc.cc.s64 	%rd2106, %rd2104, %rd2102;
	mul.lo.s64 	%rd2107, %rd662, %rd50;
	mul.hi.u64 	%rd2108, %rd662, %rd50;
	add.cc.s64 	%rd2109, %rd2107, %rd2105;
	addc.cc.s64 	%rd2110, %rd2108, %rd2106;
	mul.lo.s64 	%rd2111, %rd661, %rd51;
	mul.hi.u64 	%rd2112, %rd661, %rd51;
	add.cc.s64 	%rd2113, %rd2111, %rd2109;
	addc.cc.s64 	%rd2114, %rd2112, %rd2110;
	mul.lo.s64 	%rd2115, %rd660, %rd52;
	mul.hi.u64 	%rd2116, %rd660, %rd52;
	add.cc.s64 	%rd2117, %rd2115, %rd2113;
	addc.cc.s64 	%rd103, %rd2116, %rd2114;
	mad.lo.s64 	%rd5002, %rd103, 4294967295, %rd2117;
	setp.lt.u64 	%p136, %rd103, 4294967296;
	@%p136 bra 	$L__BB1_28;
	shr.u64 	%rd2118, %rd103, 32;
	mad.lo.s64 	%rd5002, %rd2118, 4294967295, %rd5002;
$L__BB1_28:
	setp.gt.u64 	%p137, %rd5002, -4294967296;
	add.s64 	%rd2135, %rd5002, 4294967295;
	selp.b64 	%rd107, %rd2135, %rd5002, %p137;
	mul.lo.s64 	%rd2136, %rd660, %rd37;
	mul.hi.u64 	%rd2137, %rd660, %rd37;
	mul.lo.s64 	%rd2138, %rd659, %rd38;
	mul.hi.u64 	%rd2139, %rd659, %rd38;
	add.cc.s64 	%rd2140, %rd2138, %rd2136;
	addc.cc.s64 	%rd2141, %rd2139, %rd2137;
	mul.lo.s64 	%rd2142, %rd658, %rd39;
	mul.hi.u64 	%rd2143, %rd658, %rd39;
	add.cc.s64 	%rd2144, %rd2142, %rd2140;
	addc.cc.s64 	%rd2145, %rd2143, %rd2141;
	mul.lo.s64 	%rd2146, %rd657, %rd40;
	mul.hi.u64 	%rd2147, %rd657, %rd40;
	add.cc.s64 	%rd2148, %rd2146, %rd2144;
	addc.cc.s64 	%rd2149, %rd2147, %rd2145;
	mul.lo.s64 	%rd2150, %rd656, %rd41;
	mul.hi.u64 	%rd2151, %rd656, %rd41;
	add.cc.s64 	%rd2152, %rd2150, %rd2148;
	addc.cc.s64 	%rd2153, %rd2151, %rd2149;
	mul.lo.s64 	%rd2154, %rd655, %rd42;
	mul.hi.u64 	%rd2155, %rd655, %rd42;
	add.cc.s64 	%rd2156, %rd2154, %rd2152;
	addc.cc.s64 	%rd2157, %rd2155, %rd2153;
	mul.lo.s64 	%rd2158, %rd654, %rd43;
	mul.hi.u64 	%rd2159, %rd654, %rd43;
	add.cc.s64 	%rd2160, %rd2158, %rd2156;
	addc.cc.s64 	%rd2161, %rd2159, %rd2157;
	mul.lo.s64 	%rd2162, %rd653, %rd44;
	mul.hi.u64 	%rd2163, %rd653, %rd44;
	add.cc.s64 	%rd2164, %rd2162, %rd2160;
	addc.cc.s64 	%rd2165, %rd2163, %rd2161;
	mul.lo.s64 	%rd2166, %rd652, %rd45;
	mul.hi.u64 	%rd2167, %rd652, %rd45;
	add.cc.s64 	%rd2168, %rd2166, %rd2164;
	addc.cc.s64 	%rd2169, %rd2167, %rd2165;
	mul.lo.s64 	%rd2170, %rd651, %rd46;
	mul.hi.u64 	%rd2171, %rd651, %rd46;
	add.cc.s64 	%rd2172, %rd2170, %rd2168;
	addc.cc.s64 	%rd2173, %rd2171, %rd2169;
	mul.lo.s64 	%rd2174, %rd650, %rd47;
	mul.hi.u64 	%rd2175, %rd650, %rd47;
	add.cc.s64 	%rd2176, %rd2174, %rd2172;
	addc.cc.s64 	%rd2177, %rd2175, %rd2173;
	mul.lo.s64 	%rd2178, %rd665, %rd48;
	mul.hi.u64 	%rd2179, %rd665, %rd48;
	add.cc.s64 	%rd2180, %rd2178, %rd2176;
	addc.cc.s64 	%rd2181, %rd2179, %rd2177;
	mul.lo.s64 	%rd2182, %rd664, %rd49;
	mul.hi.u64 	%rd2183, %rd664, %rd49;
	add.cc.s64 	%rd2184, %rd2182, %rd2180;
	addc.cc.s64 	%rd2185, %rd2183, %rd2181;
	mul.lo.s64 	%rd2186, %rd663, %rd50;
	mul.hi.u64 	%rd2187, %rd663, %rd50;
	add.cc.s64 	%rd2188, %rd2186, %rd2184;
	addc.cc.s64 	%rd2189, %rd2187, %rd2185;
	mul.lo.s64 	%rd2190, %rd662, %rd51;
	mul.hi.u64 	%rd2191, %rd662, %rd51;
	add.cc.s64 	%rd2192, %rd2190, %rd2188;
	addc.cc.s64 	%rd2193, %rd2191, %rd2189;
	mul.lo.s64 	%rd2194, %rd661, %rd52;
	mul.hi.u64 	%rd2195, %rd661, %rd52;
	add.cc.s64 	%rd2196, %rd2194, %rd2192;
	addc.cc.s64 	%rd108, %rd2195, %rd2193;
	mad.lo.s64 	%rd5003, %rd108, 4294967295, %rd2196;
	setp.lt.u64 	%p138, %rd108, 4294967296;
	@%p138 bra 	$L__BB1_30;
	shr.u64 	%rd2197, %rd108, 32;
	mad.lo.s64 	%rd5003, %rd2197, 4294967295, %rd5003;
$L__BB1_30:
	setp.gt.u64 	%p139, %rd5003, -4294967296;
	add.s64 	%rd2214, %rd5003, 4294967295;
	selp.b64 	%rd112, %rd2214, %rd5003, %p139;
	mul.lo.s64 	%rd2215, %rd661, %rd37;
	mul.hi.u64 	%rd2216, %rd661, %rd37;
	mul.lo.s64 	%rd2217, %rd660, %rd38;
	mul.hi.u64 	%rd2218, %rd660, %rd38;
	add.cc.s64 	%rd2219, %rd2217, %rd2215;
	addc.cc.s64 	%rd2220, %rd2218, %rd2216;
	mul.lo.s64 	%rd2221, %rd659, %rd39;
	mul.hi.u64 	%rd2222, %rd659, %rd39;
	add.cc.s64 	%rd2223, %rd2221, %rd2219;
	addc.cc.s64 	%rd2224, %rd2222, %rd2220;
	mul.lo.s64 	%rd2225, %rd658, %rd40;
	mul.hi.u64 	%rd2226, %rd658, %rd40;
	add.cc.s64 	%rd2227, %rd2225, %rd2223;
	addc.cc.s64 	%rd2228, %rd2226, %rd2224;
	mul.lo.s64 	%rd2229, %rd657, %rd41;
	mul.hi.u64 	%rd2230, %rd657, %rd41;
	add.cc.s64 	%rd2231, %rd2229, %rd2227;
	addc.cc.s64 	%rd2232, %rd2230, %rd2228;
	mul.lo.s64 	%rd2233, %rd656, %rd42;
	mul.hi.u64 	%rd2234, %rd656, %rd42;
	add.cc.s64 	%rd2235, %rd2233, %rd2231;
	addc.cc.s64 	%rd2236, %rd2234, %rd2232;
	mul.lo.s64 	%rd2237, %rd655, %rd43;
	mul.hi.u64 	%rd2238, %rd655, %rd43;
	add.cc.s64 	%rd2239, %rd2237, %rd2235;
	addc.cc.s64 	%rd2240, %rd2238, %rd2236;
	mul.lo.s64 	%rd2241, %rd654, %rd44;
	mul.hi.u64 	%rd2242, %rd654, %rd44;
	add.cc.s64 	%rd2243, %rd2241, %rd2239;
	addc.cc.s64 	%rd2244, %rd2242, %rd2240;
	mul.lo.s64 	%rd2245, %rd653, %rd45;
	mul.hi.u64 	%rd2246, %rd653, %rd45;
	add.cc.s64 	%rd2247, %rd2245, %rd2243;
	addc.cc.s64 	%rd2248, %rd2246, %rd2244;
	mul.lo.s64 	%rd2249, %rd652, %rd46;
	mul.hi.u64 	%rd2250, %rd652, %rd46;
	add.cc.s64 	%rd2251, %rd2249, %rd2247;
	addc.cc.s64 	%rd2252, %rd2250, %rd2248;
	mul.lo.s64 	%rd2253, %rd651, %rd47;
	mul.hi.u64 	%rd2254, %rd651, %rd47;
	add.cc.s64 	%rd2255, %rd2253, %rd2251;
	addc.cc.s64 	%rd2256, %rd2254, %rd2252;
	mul.lo.s64 	%rd2257, %rd650, %rd48;
	mul.hi.u64 	%rd2258, %rd650, %rd48;
	add.cc.s64 	%rd2259, %rd2257, %rd2255;
	addc.cc.s64 	%rd2260, %rd2258, %rd2256;
	mul.lo.s64 	%rd2261, %rd665, %rd49;
	mul.hi.u64 	%rd2262, %rd665, %rd49;
	add.cc.s64 	%rd2263, %rd2261, %rd2259;
	addc.cc.s64 	%rd2264, %rd2262, %rd2260;
	mul.lo.s64 	%rd2265, %rd664, %rd50;
	mul.hi.u64 	%rd2266, %rd664, %rd50;
	add.cc.s64 	%rd2267, %rd2265, %rd2263;
	addc.cc.s64 	%rd2268, %rd2266, %rd2264;
	mul.lo.s64 	%rd2269, %rd663, %rd51;
	mul.hi.u64 	%rd2270, %rd663, %rd51;
	add.cc.s64 	%rd2271, %rd2269, %rd2267;
	addc.cc.s64 	%rd2272, %rd2270, %rd2268;
	mul.lo.s64 	%rd2273, %rd662, %rd52;
	mul.hi.u64 	%rd2274, %rd662, %rd52;
	add.cc.s64 	%rd2275, %rd2273, %rd2271;
	addc.cc.s64 	%rd113, %rd2274, %rd2272;
	mad.lo.s64 	%rd5004, %rd113, 4294967295, %rd2275;
	setp.lt.u64 	%p140, %rd113, 4294967296;
	@%p140 bra 	$L__BB1_32;
	shr.u64 	%rd2276, %rd113, 32;
	mad.lo.s64 	%rd5004, %rd2276, 4294967295, %rd5004;
$L__BB1_32:
	setp.gt.u64 	%p141, %rd5004, -4294967296;
	add.s64 	%rd2293, %rd5004, 4294967295;
	selp.b64 	%rd117, %rd2293, %rd5004, %p141;
	mul.lo.s64 	%rd2294, %rd662, %rd37;
	mul.hi.u64 	%rd2295, %rd662, %rd37;
	mul.lo.s64 	%rd2296, %rd661, %rd38;
	mul.hi.u64 	%rd2297, %rd661, %rd38;
	add.cc.s64 	%rd2298, %rd2296, %rd2294;
	addc.cc.s64 	%rd2299, %rd2297, %rd2295;
	mul.lo.s64 	%rd2300, %rd660, %rd39;
	mul.hi.u64 	%rd2301, %rd660, %rd39;
	add.cc.s64 	%rd2302, %rd2300, %rd2298;
	addc.cc.s64 	%rd2303, %rd2301, %rd2299;
	mul.lo.s64 	%rd2304, %rd659, %rd40;
	mul.hi.u64 	%rd2305, %rd659, %rd40;
	add.cc.s64 	%rd2306, %rd2304, %rd2302;
	addc.cc.s64 	%rd2307, %rd2305, %rd2303;
	mul.lo.s64 	%rd2308, %rd658, %rd41;
	mul.hi.u64 	%rd2309, %rd658, %rd41;
	add.cc.s64 	%rd2310, %rd2308, %rd2306;
	addc.cc.s64 	%rd2311, %rd2309, %rd2307;
	mul.lo.s64 	%rd2312, %rd657, %rd42;
	mul.hi.u64 	%rd2313, %rd657, %rd42;
	add.cc.s64 	%rd2314, %rd2312, %rd2310;
	addc.cc.s64 	%rd2315, %rd2313, %rd2311;
	mul.lo.s64 	%rd2316, %rd656, %rd43;
	mul.hi.u64 	%rd2317, %rd656, %rd43;
	add.cc.s64 	%rd2318, %rd2316, %rd2314;
	addc.cc.s64 	%rd2319, %rd2317, %rd2315;
	mul.lo.s64 	%rd2320, %rd655, %rd44;
	mul.hi.u64 	%rd2321, %rd655, %rd44;
	add.cc.s64 	%rd2322, %rd2320, %rd2318;
	addc.cc.s64 	%rd2323, %rd2321, %rd2319;
	mul.lo.s64 	%rd2324, %rd654, %rd45;
	mul.hi.u64 	%rd2325, %rd654, %rd45;
	add.cc.s64 	%rd2326, %rd2324, %rd2322;
	addc.cc.s64 	%rd2327, %rd2325, %rd2323;
	mul.lo.s64 	%rd2328, %rd653, %rd46;
	mul.hi.u64 	%rd2329, %rd653, %rd46;
	add.cc.s64 	%rd2330, %rd2328, %rd2326;
	addc.cc.s64 	%rd2331, %rd2329, %rd2327;
	mul.lo.s64 	%rd2332, %rd652, %rd47;
	mul.hi.u64 	%rd2333, %rd652, %rd47;
	add.cc.s64 	%rd2334, %rd2332, %rd2330;
	addc.cc.s64 	%rd2335, %rd2333, %rd2331;
	mul.lo.s64 	%rd2336, %rd651, %rd48;
	mul.hi.u64 	%rd2337, %rd651, %rd48;
	add.cc.s64 	%rd2338, %rd2336, %rd2334;
	addc.cc.s64 	%rd2339, %rd2337, %rd2335;
	mul.lo.s64 	%rd2340, %rd650, %rd49;
	mul.hi.u64 	%rd2341, %rd650, %rd49;
	add.cc.s64 	%rd2342, %rd2340, %rd2338;
	addc.cc.s64 	%rd2343, %rd2341, %rd2339;
	mul.lo.s64 	%rd2344, %rd665, %rd50;
	mul.hi.u64 	%rd2345, %rd665, %rd50;
	add.cc.s64 	%rd2346, %rd2344, %rd2342;
	addc.cc.s64 	%rd2347, %rd2345, %rd2343;
	mul.lo.s64 	%rd2348, %rd664, %rd51;
	mul.hi.u64 	%rd2349, %rd664, %rd51;
	add.cc.s64 	%rd2350, %rd2348, %rd2346;
	addc.cc.s64 	%rd2351, %rd2349, %rd2347;
	mul.lo.s64 	%rd2352, %rd663, %rd52;
	mul.hi.u64 	%rd2353, %rd663, %rd52;
	add.cc.s64 	%rd2354, %rd2352, %rd2350;
	addc.cc.s64 	%rd118, %rd2353, %rd2351;
	mad.lo.s64 	%rd5005, %rd118, 4294967295, %rd2354;
	setp.lt.u64 	%p142, %rd118, 4294967296;
	@%p142 bra 	$L__BB1_34;
	shr.u64 	%rd2355, %rd118, 32;
	mad.lo.s64 	%rd5005, %rd2355, 4294967295, %rd5005;
$L__BB1_34:
	setp.gt.u64 	%p143, %rd5005, -4294967296;
	add.s64 	%rd2372, %rd5005, 4294967295;
	selp.b64 	%rd122, %rd2372, %rd5005, %p143;
	mul.lo.s64 	%rd2373, %rd663, %rd37;
	mul.hi.u64 	%rd2374, %rd663, %rd37;
	mul.lo.s64 	%rd2375, %rd662, %rd38;
	mul.hi.u64 	%rd2376, %rd662, %rd38;
	add.cc.s64 	%rd2377, %rd2375, %rd2373;
	addc.cc.s64 	%rd2378, %rd2376, %rd2374;
	mul.lo.s64 	%rd2379, %rd661, %rd39;
	mul.hi.u64 	%rd2380, %rd661, %rd39;
	add.cc.s64 	%rd2381, %rd2379, %rd2377;
	addc.cc.s64 	%rd2382, %rd2380, %rd2378;
	mul.lo.s64 	%rd2383, %rd660, %rd40;
	mul.hi.u64 	%rd2384, %rd660, %rd40;
	add.cc.s64 	%rd2385, %rd2383, %rd2381;
	addc.cc.s64 	%rd2386, %rd2384, %rd2382;
	mul.lo.s64 	%rd2387, %rd659, %rd41;
	mul.hi.u64 	%rd2388, %rd659, %rd41;
	add.cc.s64 	%rd2389, %rd2387, %rd2385;
	addc.cc.s64 	%rd2390, %rd2388, %rd2386;
	mul.lo.s64 	%rd2391, %rd658, %rd42;
	mul.hi.u64 	%rd2392, %rd658, %rd42;
	add.cc.s64 	%rd2393, %rd2391, %rd2389;
	addc.cc.s64 	%rd2394, %rd2392, %rd2390;
	mul.lo.s64 	%rd2395, %rd657, %rd43;
	mul.hi.u64 	%rd2396, %rd657, %rd43;
	add.cc.s64 	%rd2397, %rd2395, %rd2393;
	addc.cc.s64 	%rd2398, %rd2396, %rd2394;
	mul.lo.s64 	%rd2399, %rd656, %rd44;
	mul.hi.u64 	%rd2400, %rd656, %rd44;
	add.cc.s64 	%rd2401, %rd2399, %rd2397;
	addc.cc.s64 	%rd2402, %rd2400, %rd2398;
	mul.lo.s64 	%rd2403, %rd655, %rd45;
	mul.hi.u64 	%rd2404, %rd655, %rd45;
	add.cc.s64 	%rd2405, %rd2403, %rd2401;
	addc.cc.s64 	%rd2406, %rd2404, %rd2402;
	mul.lo.s64 	%rd2407, %rd654, %rd46;
	mul.hi.u64 	%rd2408, %rd654, %rd46;
	add.cc.s64 	%rd2409, %rd2407, %rd2405;
	addc.cc.s64 	%rd2410, %rd2408, %rd2406;
	mul.lo.s64 	%rd2411, %rd653, %rd47;
	mul.hi.u64 	%rd2412, %rd653, %rd47;
	add.cc.s64 	%rd2413, %rd2411, %rd2409;
	addc.cc.s64 	%rd2414, %rd2412, %rd2410;
	mul.lo.s64 	%rd2415, %rd652, %rd48;
	mul.hi.u64 	%rd2416, %rd652, %rd48;
	add.cc.s64 	%rd2417, %rd2415, %rd2413;
	addc.cc.s64 	%rd2418, %rd2416, %rd2414;
	mul.lo.s64 	%rd2419, %rd651, %rd49;
	mul.hi.u64 	%rd2420, %rd651, %rd49;
	add.cc.s64 	%rd2421, %rd2419, %rd2417;
	addc.cc.s64 	%rd2422, %rd2420, %rd2418;
	mul.lo.s64 	%rd2423, %rd650, %rd50;
	mul.hi.u64 	%rd2424, %rd650, %rd50;
	add.cc.s64 	%rd2425, %rd2423, %rd2421;
	addc.cc.s64 	%rd2426, %rd2424, %rd2422;
	mul.lo.s64 	%rd2427, %rd665, %rd51;
	mul.hi.u64 	%rd2428, %rd665, %rd51;
	add.cc.s64 	%rd2429, %rd2427, %rd2425;
	addc.cc.s64 	%rd2430, %rd2428, %rd2426;
	mul.lo.s64 	%rd2431, %rd664, %rd52;
	mul.hi.u64 	%rd2432, %rd664, %rd52;
	add.cc.s64 	%rd2433, %rd2431, %rd2429;
	addc.cc.s64 	%rd123, %rd2432, %rd2430;
	mad.lo.s64 	%rd5006, %rd123, 4294967295, %rd2433;
	setp.lt.u64 	%p144, %rd123, 4294967296;
	@%p144 bra 	$L__BB1_36;
	shr.u64 	%rd2434, %rd123, 32;
	mad.lo.s64 	%rd5006, %rd2434, 4294967295, %rd5006;
$L__BB1_36:
	setp.gt.u64 	%p145, %rd5006, -4294967296;
	add.s64 	%rd2451, %rd5006, 4294967295;
	selp.b64 	%rd127, %rd2451, %rd5006, %p145;
	mul.lo.s64 	%rd2452, %rd664, %rd37;
	mul.hi.u64 	%rd2453, %rd664, %rd37;
	mul.lo.s64 	%rd2454, %rd663, %rd38;
	mul.hi.u64 	%rd2455, %rd663, %rd38;
	add.cc.s64 	%rd2456, %rd2454, %rd2452;
	addc.cc.s64 	%rd2457, %rd2455, %rd2453;
	mul.lo.s64 	%rd2458, %rd662, %rd39;
	mul.hi.u64 	%rd2459, %rd662, %rd39;
	add.cc.s64 	%rd2460, %rd2458, %rd2456;
	addc.cc.s64 	%rd2461, %rd2459, %rd2457;
	mul.lo.s64 	%rd2462, %rd661, %rd40;
	mul.hi.u64 	%rd2463, %rd661, %rd40;
	add.cc.s64 	%rd2464, %rd2462, %rd2460;
	addc.cc.s64 	%rd2465, %rd2463, %rd2461;
	mul.lo.s64 	%rd2466, %rd660, %rd41;
	mul.hi.u64 	%rd2467, %rd660, %rd41;
	add.cc.s64 	%rd2468, %rd2466, %rd2464;
	addc.cc.s64 	%rd2469, %rd2467, %rd2465;
	mul.lo.s64 	%rd2470, %rd659, %rd42;
	mul.hi.u64 	%rd2471, %rd659, %rd42;
	add.cc.s64 	%rd2472, %rd2470, %rd2468;
	addc.cc.s64 	%rd2473, %rd2471, %rd2469;
	mul.lo.s64 	%rd2474, %rd658, %rd43;
	mul.hi.u64 	%rd2475, %rd658, %rd43;
	add.cc.s64 	%rd2476, %rd2474, %rd2472;
	addc.cc.s64 	%rd2477, %rd2475, %rd2473;
	mul.lo.s64 	%rd2478, %rd657, %rd44;
	mul.hi.u64 	%rd2479, %rd657, %rd44;
	add.cc.s64 	%rd2480, %rd2478, %rd2476;
	addc.cc.s64 	%rd2481, %rd2479, %rd2477;
	mul.lo.s64 	%rd2482, %rd656, %rd45;
	mul.hi.u64 	%rd2483, %rd656, %rd45;
	add.cc.s64 	%rd2484, %rd2482, %rd2480;
	addc.cc.s64 	%rd2485, %rd2483, %rd2481;
	mul.lo.s64 	%rd2486, %rd655, %rd46;
	mul.hi.u64 	%rd2487, %rd655, %rd46;
	add.cc.s64 	%rd2488, %rd2486, %rd2484;
	addc.cc.s64 	%rd2489, %rd2487, %rd2485;
	mul.lo.s64 	%rd2490, %rd654, %rd47;
	mul.hi.u64 	%rd2491, %rd654, %rd47;
	add.cc.s64 	%rd2492, %rd2490, %rd2488;
	addc.cc.s64 	%rd2493, %rd2491, %rd2489;
	mul.lo.s64 	%rd2494, %rd653, %rd48;
	mul.hi.u64 	%rd2495, %rd653, %rd48;
	add.cc.s64 	%rd2496, %rd2494, %rd2492;
	addc.cc.s64 	%rd2497, %rd2495, %rd2493;
	mul.lo.s64 	%rd2498, %rd652, %rd49;
	mul.hi.u64 	%rd2499, %rd652, %rd49;
	add.cc.s64 	%rd2500, %rd2498, %rd2496;
	addc.cc.s64 	%rd2501, %rd2499, %rd2497;
	mul.lo.s64 	%rd2502, %rd651, %rd50;
	mul.hi.u64 	%rd2503, %rd651, %rd50;
	add.cc.s64 	%rd2504, %rd2502, %rd2500;
	addc.cc.s64 	%rd2505, %rd2503, %rd2501;
	mul.lo.s64 	%rd2506, %rd650, %rd51;
	mul.hi.u64 	%rd2507, %rd650, %rd51;
	add.cc.s64 	%rd2508, %rd2506, %rd2504;
	addc.cc.s64 	%rd2509, %rd2507, %rd2505;
	mul.lo.s64 	%rd2510, %rd665, %rd52;
	mul.hi.u64 	%rd2511, %rd665, %rd52;
	add.cc.s64 	%rd2512, %rd2510, %rd2508;
	addc.cc.s64 	%rd128, %rd2511, %rd2509;
	mad.lo.s64 	%rd5007, %rd128, 4294967295, %rd2512;
	setp.lt.u64 	%p146, %rd128, 4294967296;
	@%p146 bra 	$L__BB1_38;
	shr.u64 	%rd2513, %rd128, 32;
	mad.lo.s64 	%rd5007, %rd2513, 4294967295, %rd5007;
$L__BB1_38:
	setp.gt.u64 	%p147, %rd5007, -4294967296;
	add.s64 	%rd2514, %rd5007, 4294967295;
	selp.b64 	%rd2515, %rd2514, %rd5007, %p147;
	setp.gt.u64 	%p148, %rd2515, -4294967296;
	add.s64 	%rd2516, %rd2515, 4294967295;
	selp.b64 	%rd2517, %rd2516, %rd2515, %p148;
	ld.const.u64 	%rd2518, [%rd4975+-64];
	add.s64 	%rd2519, %rd57, 4294967295;
	setp.gt.u64 	%p149, %rd57, -4294967296;
	selp.b64 	%rd2520, %rd2519, %rd57, %p149;
	add.s64 	%rd2521, %rd2520, %rd2518;
	setp.lt.u64 	%p150, %rd2521, %rd2520;
	setp.gt.u64 	%p151, %rd2521, -4294967296;
	add.s64 	%rd2522, %rd2521, 4294967295;
	selp.b64 	%rd2523, %rd2522, %rd2521, %p150;
	selp.b64 	%rd4991, %rd2522, %rd2523, %p151;
	ld.const.u64 	%rd2524, [%rd4975+-56];
	add.s64 	%rd2525, %rd62, 4294967295;
	setp.gt.u64 	%p152, %rd62, -4294967296;
	selp.b64 	%rd2526, %rd2525, %rd62, %p152;
	add.s64 	%rd2527, %rd2526, %rd2524;
	setp.lt.u64 	%p153, %rd2527, %rd2526;
	setp.gt.u64 	%p154, %rd2527, -4294967296;
	add.s64 	%rd2528, %rd2527, 4294967295;
	selp.b64 	%rd2529, %rd2528, %rd2527, %p153;
	selp.b64 	%rd4990, %rd2528, %rd2529, %p154;
	ld.const.u64 	%rd2530, [%rd4975+-48];
	add.s64 	%rd2531, %rd67, 4294967295;
	setp.gt.u64 	%p155, %rd67, -4294967296;
	selp.b64 	%rd2532, %rd2531, %rd67, %p155;
	add.s64 	%rd2533, %rd2532, %rd2530;
	setp.lt.u64 	%p156, %rd2533, %rd2532;
	setp.gt.u64 	%p157, %rd2533, -4294967296;
	add.s64 	%rd2534, %rd2533, 4294967295;
	selp.b64 	%rd2535, %rd2534, %rd2533, %p156;
	selp.b64 	%rd4989, %rd2534, %rd2535, %p157;
	ld.const.u64 	%rd2536, [%rd4975+-40];
	add.s64 	%rd2537, %rd72, 4294967295;
	setp.gt.u64 	%p158, %rd72, -4294967296;
	selp.b64 	%rd2538, %rd2537, %rd72, %p158;
	add.s64 	%rd2539, %rd2538, %rd2536;
	setp.lt.u64 	%p159, %rd2539, %rd2538;
	setp.gt.u64 	%p160, %rd2539, -4294967296;
	add.s64 	%rd2540, %rd2539, 4294967295;
	selp.b64 	%rd2541, %rd2540, %rd2539, %p159;
	selp.b64 	%rd4988, %rd2540, %rd2541, %p160;
	ld.const.u64 	%rd2542, [%rd4975+-32];
	add.s64 	%rd2543, %rd77, 4294967295;
	setp.gt.u64 	%p161, %rd77, -4294967296;
	selp.b64 	%rd2544, %rd2543, %rd77, %p161;
	add.s64 	%rd2545, %rd2544, %rd2542;
	setp.lt.u64 	%p162, %rd2545, %rd2544;
	setp.gt.u64 	%p163, %rd2545, -4294967296;
	add.s64 	%rd2546, %rd2545, 4294967295;
	selp.b64 	%rd2547, %rd2546, %rd2545, %p162;
	selp.b64 	%rd4987, %rd2546, %rd2547, %p163;
	ld.const.u64 	%rd2548, [%rd4975+-24];
	add.s64 	%rd2549, %rd82, 4294967295;
	setp.gt.u64 	%p164, %rd82, -4294967296;
	selp.b64 	%rd2550, %rd2549, %rd82, %p164;
	add.s64 	%rd2551, %rd2550, %rd2548;
	setp.lt.u64 	%p165, %rd2551, %rd2550;
	setp.gt.u64 	%p166, %rd2551, -4294967296;
	add.s64 	%rd2552, %rd2551, 4294967295;
	selp.b64 	%rd2553, %rd2552, %rd2551, %p165;
	selp.b64 	%rd4986, %rd2552, %rd2553, %p166;
	ld.const.u64 	%rd2554, [%rd4975+-16];
	add.s64 	%rd2555, %rd87, 4294967295;
	setp.gt.u64 	%p167, %rd87, -4294967296;
	selp.b64 	%rd2556, %rd2555, %rd87, %p167;
	add.s64 	%rd2557, %rd2556, %rd2554;
	setp.lt.u64 	%p168, %rd2557, %rd2556;
	setp.gt.u64 	%p169, %rd2557, -4294967296;
	add.s64 	%rd2558, %rd2557, 4294967295;
	selp.b64 	%rd2559, %rd2558, %rd2557, %p168;
	selp.b64 	%rd4985, %rd2558, %rd2559, %p169;
	ld.const.u64 	%rd2560, [%rd4975+-8];
	add.s64 	%rd2561, %rd92, 4294967295;
	setp.gt.u64 	%p170, %rd92, -4294967296;
	selp.b64 	%rd2562, %rd2561, %rd92, %p170;
	add.s64 	%rd2563, %rd2562, %rd2560;
	setp.lt.u64 	%p171, %rd2563, %rd2562;
	setp.gt.u64 	%p172, %rd2563, -4294967296;
	add.s64 	%rd2564, %rd2563, 4294967295;
	selp.b64 	%rd2565, %rd2564, %rd2563, %p171;
	selp.b64 	%rd4984, %rd2564, %rd2565, %p172;
	ld.const.u64 	%rd2566, [%rd4975];
	add.s64 	%rd2567, %rd97, 4294967295;
	setp.gt.u64 	%p173, %rd97, -4294967296;
	selp.b64 	%rd2568, %rd2567, %rd97, %p173;
	add.s64 	%rd2569, %rd2568, %rd2566;
	setp.lt.u64 	%p174, %rd2569, %rd2568;
	setp.gt.u64 	%p175, %rd2569, -4294967296;
	add.s64 	%rd2570, %rd2569, 4294967295;
	selp.b64 	%rd2571, %rd2570, %rd2569, %p174;
	selp.b64 	%rd4983, %rd2570, %rd2571, %p175;
	ld.const.u64 	%rd2572, [%rd4975+8];
	add.s64 	%rd2573, %rd102, 4294967295;
	setp.gt.u64 	%p176, %rd102, -4294967296;
	selp.b64 	%rd2574, %rd2573, %rd102, %p176;
	add.s64 	%rd2575, %rd2574, %rd2572;
	setp.lt.u64 	%p177, %rd2575, %rd2574;
	setp.gt.u64 	%p178, %rd2575, -4294967296;
	add.s64 	%rd2576, %rd2575, 4294967295;
	selp.b64 	%rd2577, %rd2576, %rd2575, %p177;
	selp.b64 	%rd4982, %rd2576, %rd2577, %p178;
	ld.const.u64 	%rd2578, [%rd4975+16];
	add.s64 	%rd2579, %rd107, 4294967295;
	setp.gt.u64 	%p179, %rd107, -4294967296;
	selp.b64 	%rd2580, %rd2579, %rd107, %p179;
	add.s64 	%rd2581, %rd2580, %rd2578;
	setp.lt.u64 	%p180, %rd2581, %rd2580;
	setp.gt.u64 	%p181, %rd2581, -4294967296;
	add.s64 	%rd2582, %rd2581, 4294967295;
	selp.b64 	%rd2583, %rd2582, %rd2581, %p180;
	selp.b64 	%rd4981, %rd2582, %rd2583, %p181;
	ld.const.u64 	%rd2584, [%rd4975+24];
	add.s64 	%rd2585, %rd112, 4294967295;
	setp.gt.u64 	%p182, %rd112, -4294967296;
	selp.b64 	%rd2586, %rd2585, %rd112, %p182;
	add.s64 	%rd2587, %rd2586, %rd2584;
	setp.lt.u64 	%p183, %rd2587, %rd2586;
	setp.gt.u64 	%p184, %rd2587, -4294967296;
	add.s64 	%rd2588, %rd2587, 4294967295;
	selp.b64 	%rd2589, %rd2588, %rd2587, %p183;
	selp.b64 	%rd4980, %rd2588, %rd2589, %p184;
	ld.const.u64 	%rd2590, [%rd4975+32];
	add.s64 	%rd2591, %rd117, 4294967295;
	setp.gt.u64 	%p185, %rd117, -4294967296;
	selp.b64 	%rd2592, %rd2591, %rd117, %p185;
	add.s64 	%rd2593, %rd2592, %rd2590;
	setp.lt.u64 	%p186, %rd2593, %rd2592;
	setp.gt.u64 	%p187, %rd2593, -4294967296;
	add.s64 	%rd2594, %rd2593, 4294967295;
	selp.b64 	%rd2595, %rd2594, %rd2593, %p186;
	selp.b64 	%rd4979, %rd2594, %rd2595, %p187;
	ld.const.u64 	%rd2596, [%rd4975+40];
	add.s64 	%rd2597, %rd122, 4294967295;
	setp.gt.u64 	%p188, %rd122, -4294967296;
	selp.b64 	%rd2598, %rd2597, %rd122, %p188;
	add.s64 	%rd2599, %rd2598, %rd2596;
	setp.lt.u64 	%p189, %rd2599, %rd2598;
	setp.gt.u64 	%p190, %rd2599, -4294967296;
	add.s64 	%rd2600, %rd2599, 4294967295;
	selp.b64 	%rd2601, %rd2600, %rd2599, %p189;
	selp.b64 	%rd4978, %rd2600, %rd2601, %p190;
	ld.const.u64 	%rd2602, [%rd4975+48];
	add.s64 	%rd2603, %rd127, 4294967295;
	setp.gt.u64 	%p191, %rd127, -4294967296;
	selp.b64 	%rd2604, %rd2603, %rd127, %p191;
	add.s64 	%rd2605, %rd2604, %rd2602;
	setp.lt.u64 	%p192, %rd2605, %rd2604;
	setp.gt.u64 	%p193, %rd2605, -4294967296;
	add.s64 	%rd2606, %rd2605, 4294967295;
	selp.b64 	%rd2607, %rd2606, %rd2605, %p192;
	selp.b64 	%rd4977, %rd2606, %rd2607, %p193;
	ld.const.u64 	%rd2608, [%rd4975+56];
	add.s64 	%rd2609, %rd2517, %rd2608;
	setp.lt.u64 	%p194, %rd2609, %rd2517;
	setp.gt.u64 	%p195, %rd2609, -4294967296;
	add.s64 	%rd2610, %rd2609, 4294967295;
	selp.b64 	%rd2611, %rd2610, %rd2609, %p194;
	selp.b64 	%rd4976, %rd2610, %rd2611, %p195;
	add.s32 	%r227, %r227, 1;
	add.s64 	%rd4975, %rd4975, 128;
	setp.ne.s32 	%p196, %r227, 5;
	@%p196 bra 	$L__BB1_6;
	ld.param.u64 	%rd4956, [_ZN36_GLOBAL__N__b28e54f6_4_k_cu_2ce7992b21tip5_hash_rows_kernelEPKmmmmPmm_param_1];
	add.s64 	%rd4973, %rd5014, 10;
	setp.le.u64 	%p197, %rd4973, %rd4956;
	mov.u64 	%rd4974, %rd5014;
	@%p197 bra 	$L__BB1_5;
$L__BB1_40:
	ld.param.u64 	%rd4957, [_ZN36_GLOBAL__N__b28e54f6_4_k_cu_2ce7992b21tip5_hash_rows_kernelEPKmmmmPmm_param_1];
	mov.b64 	%rd2612, 0;
	st.local.v2.u64 	[%rd1], {%rd2612, %rd2612};
	st.local.v2.u64 	[%rd1+16], {%rd2612, %rd2612};
	st.local.v2.u64 	[%rd1+32], {%rd2612, %rd2612};
	st.local.v2.u64 	[%rd1+48], {%rd2612, %rd2612};
	add.s64 	%rd5015, %rd1, 64;
	st.local.v2.u64 	[%rd1+64], {%rd2612, %rd2612};
	sub.s64 	%rd158, %rd4957, %rd5014;
	setp.eq.s64 	%p198, %rd158, 0;
	@%p198 bra 	$L__BB1_53;
	ld.param.u64 	%rd4960, [_ZN36_GLOBAL__N__b28e54f6_4_k_cu_2ce7992b21tip5_hash_rows_kernelEPKmmmmPmm_param_2];
	ld.param.u64 	%rd4958, [_ZN36_GLOBAL__N__b28e54f6_4_k_cu_2ce7992b21tip5_hash_rows_kernelEPKmmmmPmm_param_1];
	ld.param.u64 	%rd4954, [_ZN36_GLOBAL__N__b28e54f6_4_k_cu_2ce7992b21tip5_hash_rows_kernelEPKmmmmPmm_param_0];
	mov.u32 	%r117, %ctaid.x;
	mov.u32 	%r118, %ntid.x;
	mov.u32 	%r119, %tid.x;
	mad.lo.s32 	%r120, %r117, %r118, %r119;
	cvt.u64.u32 	%rd2614, %r120;
	mul.lo.s64 	%rd159, %rd4960, %rd2614;
	cvta.to.global.u64 	%rd160, %rd4954;
	and.b64  	%rd161, %rd158, 15;
	sub.s64 	%rd2615, %rd5014, %rd4958;
	setp.gt.u64 	%p199, %rd2615, -16;
	mov.b64 	%rd5019, 0;
	@%p199 bra 	$L__BB1_44;
	ld.param.u64 	%rd4962, [_ZN36_GLOBAL__N__b28e54f6_4_k_cu_2ce7992b21tip5_hash_rows_kernelEPKmmmmPmm_param_3];
	and.b64  	%rd5019, %rd158, -16;
	mul.lo.s64 	%rd2616, %rd5014, %rd4962;
	shl.b64 	%rd2617, %rd2616, 3;
	shl.b64 	%rd2618, %rd159, 3;
	add.s64 	%rd2619, %rd2617, %rd2618;
	add.s64 	%rd5016, %rd160, %rd2619;
	shl.b64 	%rd164, %rd4962, 7;
	shl.b64 	%rd165, %rd4962, 3;
	mov.u64 	%rd5017, %rd5019;
$L__BB1_43:
	.pragma "nounroll";
	ld.global.u64 	%rd2620, [%rd5016];
	add.s64 	%rd2621, %rd5016, %rd165;
	ld.global.u64 	%rd2622, [%rd2621];
	st.local.v2.u64 	[%rd5015+-64], {%rd2620, %rd2622};
	add.s64 	%rd2623, %rd2621, %rd165;
	ld.global.u64 	%rd2624, [%rd2623];
	add.s64 	%rd2625, %rd2623, %rd165;
	ld.global.u64 	%rd2626, [%rd2625];
	st.local.v2.u64 	[%rd5015+-48], {%rd2624, %rd2626};
	add.s64 	%rd2627, %rd2625, %rd165;
	ld.global.u64 	%rd2628, [%rd2627];
	add.s64 	%rd2629, %rd2627, %rd165;
	ld.global.u64 	%rd2630, [%rd2629];
	st.local.v2.u64 	[%rd5015+-32], {%rd2628, %rd2630};
	add.s64 	%rd2631, %rd2629, %rd165;
	ld.global.u64 	%rd2632, [%rd2631];
	add.s64 	%rd2633, %rd2631, %rd165;
	ld.global.u64 	%rd2634, [%rd2633];
	st.local.v2.u64 	[%rd5015+-16], {%rd2632, %rd2634};
	add.s64 	%rd2635, %rd2633, %rd165;
	ld.global.u64 	%rd2636, [%rd2635];
	add.s64 	%rd2637, %rd2635, %rd165;
	ld.global.u64 	%rd2638, [%rd2637];
	st.local.v2.u64 	[%rd5015], {%rd2636, %rd2638};
	add.s64 	%rd2639, %rd2637, %rd165;
	ld.global.u64 	%rd2640, [%rd2639];
	add.s64 	%rd2641, %rd2639, %rd165;
	ld.global.u64 	%rd2642, [%rd2641];
	st.local.v2.u64 	[%rd5015+16], {%rd2640, %rd2642};
	add.s64 	%rd2643, %rd2641, %rd165;
	ld.global.u64 	%rd2644, [%rd2643];
	add.s64 	%rd2645, %rd2643, %rd165;
	ld.global.u64 	%rd2646, [%rd2645];
	st.local.v2.u64 	[%rd5015+32], {%rd2644, %rd2646};
	add.s64 	%rd2647, %rd2645, %rd165;
	ld.global.u64 	%rd2648, [%rd2647];
	add.s64 	%rd2649, %rd2647, %rd165;
	ld.global.u64 	%rd2650, [%rd2649];
	st.local.v2.u64 	[%rd5015+48], {%rd2648, %rd2650};
	add.s64 	%rd5017, %rd5017, -16;
	add.s64 	%rd5016, %rd5016, %rd164;
	add.s64 	%rd5015, %rd5015, 128;
	setp.ne.s64 	%p200, %rd5017, 0;
	@%p200 bra 	$L__BB1_43;
$L__BB1_44:
	setp.eq.s64 	%p201, %rd161, 0;
	@%p201 bra 	$L__BB1_53;
	shl.b64 	%rd2651, %rd159, 3;
	add.s64 	%rd173, %rd160, %rd2651;
	and.b64  	%rd174, %rd158, 7;
	setp.lt.u64 	%p202, %rd161, 8;
	@%p202 bra 	$L__BB1_47;
	ld.param.u64 	%rd4963, [_ZN36_GLOBAL__N__b28e54f6_4_k_cu_2ce7992b21tip5_hash_rows_kernelEPKmmmmPmm_param_3];
	add.s64 	%rd2652, %rd5019, %rd5014;
	mul.lo.s64 	%rd2653, %rd2652, %rd4963;
	shl.b64 	%rd2654, %rd2653, 3;
	add.s64 	%rd2655, %rd173, %rd2654;
	ld.global.u64 	%rd2656, [%rd2655];
	shl.b64 	%rd2657, %rd5019, 3;
	add.s64 	%rd2658, %rd1, %rd2657;
	st.local.u64 	[%rd2658], %rd2656;
	shl.b64 	%rd2659, %rd4963, 3;
	add.s64 	%rd2660, %rd2655, %rd2659;
	ld.global.u64 	%rd2661, [%rd2660];
	st.local.u64 	[%rd2658+8], %rd2661;
	add.s64 	%rd2662, %rd2660, %rd2659;
	ld.global.u64 	%rd2663, [%rd2662];
	st.local.u64 	[%rd2658+16], %rd2663;
	add.s64 	%rd2664, %rd2662, %rd2659;
	ld.global.u64 	%rd2665, [%rd2664];
	st.local.u64 	[%rd2658+24], %rd2665;
	add.s64 	%rd2666, %rd2664, %rd2659;
	ld.global.u64 	%rd2667, [%rd2666];
	st.local.u64 	[%rd2658+32], %rd2667;
	add.s64 	%rd2668, %rd2666, %rd2659;
	ld.global.u64 	%rd2669, [%rd2668];
	st.local.u64 	[%rd2658+40], %rd2669;
	add.s64 	%rd2670, %rd2668, %rd2659;
	ld.global.u64 	%rd2671, [%rd2670];
	st.local.u64 	[%rd2658+48], %rd2671;
	add.s64 	%rd2672, %rd2670, %rd2659;
	ld.global.u64 	%rd2673, [%rd2672];
	st.local.u64 	[%rd2658+56], %rd2673;
	add.s64 	%rd5019, %rd5019, 8;
$L__BB1_47:
	setp.eq.s64 	%p203, %rd174, 0;
	@%p203 bra 	$L__BB1_53;
	and.b64  	%rd5021, %rd158, 3;
	setp.lt.u64 	%p204, %rd174, 4;
	@%p204 bra 	$L__BB1_50;
	ld.param.u64 	%rd4964, [_ZN36_GLOBAL__N__b28e54f6_4_k_cu_2ce7992b21tip5_hash_rows_kernelEPKmmmmPmm_param_3];
	add.s64 	%rd2674, %rd5019, %rd5014;
	mul.lo.s64 	%rd2675, %rd2674, %rd4964;
	shl.b64 	%rd2676, %rd2675, 3;
	add.s64 	%rd2677, %rd173, %rd2676;
	ld.global.u64 	%rd2678, [%rd2677];
	shl.b64 	%rd2679, %rd5019, 3;
	add.s64 	%rd2680, %rd1, %rd2679;
	st.local.u64 	[%rd2680], %rd2678;
	shl.b64 	%rd2681, %rd4964, 3;
	add.s64 	%rd2682, %rd2677, %rd2681;
	ld.global.u64 	%rd2683, [%rd2682];
	st.local.u64 	[%rd2680+8], %rd2683;
	add.s64 	%rd2684, %rd2682, %rd2681;
	ld.global.u64 	%rd2685, [%rd2684];
	st.local.u64 	[%rd2680+16], %rd2685;
	add.s64 	%rd2686, %rd2684, %rd2681;
	ld.global.u64 	%rd2687, [%rd2686];
	st.local.u64 	[%rd2680+24], %rd2687;
	add.s64 	%rd5019, %rd5019, 4;
$L__BB1_50:
	setp.eq.s64 	%p205, %rd5021, 0;
	@%p205 bra 	$L__BB1_53;
	ld.param.u64 	%rd4965, [_ZN36_GLOBAL__N__b28e54f6_4_k_cu_2ce7992b21tip5_hash_rows_kernelEPKmmmmPmm_param_3];
	shl.b64 	%rd2688, %rd5019, 3;
	add.s64 	%rd5023, %rd1, %rd2688;
	add.s64 	%rd2689, %rd5019, %rd5014;
	mul.lo.s64 	%rd2690, %rd4965, %rd2689;
	shl.b64 	%rd2691, %rd2690, 3;
	add.s64 	%rd2693, %rd2691, %rd2651;
	add.s64 	%rd5022, %rd160, %rd2693;
	shl.b64 	%rd182, %rd4965, 3;
$L__BB1_52:
	.pragma "nounroll";
	ld.global.u64 	%rd2694, [%rd5022];
	st.local.u64 	[%rd5023], %rd2694;
	add.s64 	%rd5023, %rd5023, 8;
	add.s64 	%rd5022, %rd5022, %rd182;
	add.s64 	%rd5021, %rd5021, -1;
	setp.ne.s64 	%p206, %rd5021, 0;
	@%p206 bra 	$L__BB1_52;
$L__BB1_53:
	shl.b64 	%rd2696, %rd158, 3;
	add.s64 	%rd2697, %rd1, %rd2696;
	mov.b64 	%rd2698, 1;
	st.local.u64 	[%rd2697], %rd2698;
	ld.local.v2.u64 	{%rd5040, %rd5039}, [%rd1];
	ld.local.v2.u64 	{%rd5038, %rd5037}, [%rd1+16];
	ld.local.v2.u64 	{%rd5036, %rd5035}, [%rd1+32];
	ld.local.v2.u64 	{%rd5034, %rd5033}, [%rd1+48];
	ld.local.v2.u64 	{%rd5032, %rd5031}, [%rd1+64];
	mov.u64 	%rd2699, _ZN34_INTERNAL_b28e54f6_4_k_cu_2ce7992b36_GLOBAL__N__b28e54f6_4_k_cu_2ce7992b15ROUND_CONSTANTSE;
	add.s64 	%rd5024, %rd2699, 64;
	mov.b32 	%r228, 0;
	ld.const.u32 	%rd2988, [_ZN34_INTERNAL_b28e54f6_4_k_cu_2ce7992b36_GLOBAL__N__b28e54f6_4_k_cu_2ce7992b9MDS_COEFFE+4];
	ld.const.u32 	%rd2989, [_ZN34_INTERNAL_b28e54f6_4_k_cu_2ce7992b36_GLOBAL__N__b28e54f6_4_k_cu_2ce7992b9MDS_COEFFE+8];
	ld.const.u32 	%rd2990, [_ZN34_INTERNAL_b28e54f6_4_k_cu_2ce7992b36_GLOBAL__N__b28e54f6_4_k_cu_2ce7992b9MDS_COEFFE+12];
	ld.const.u32 	%rd2991, [_ZN34_INTERNAL_b28e54f6_4_k_cu_2ce7992b36_GLOBAL__N__b28e54f6_4_k_cu_2ce7992b9MDS_COEFFE+16];
	ld.const.u32 	%rd2992, [_ZN34_INTERNAL_b28e54f6_4_k_cu_2ce7992b36_GLOBAL__N__b28e54f6_4_k_cu_2ce7992b9MDS_COEFFE+20];
	ld.const.u32 	%rd2993, [_ZN34_INTERNAL_b28e54f6_4_k_cu_2ce7992b36_GLOBAL__N__b28e54f6_4_k_cu_2ce7992b9MDS_COEFFE+24];
	ld.const.u32 	%rd2994, [_ZN34_INTERNAL_b28e54f6_4_k_cu_2ce7992b36_GLOBAL__N__b28e54f6_4_k_cu_2ce7992b9MDS_COEFFE+28];
	ld.const.u32 	%rd2995, [_ZN34_INTERNAL_b28e54f6_4_k_cu_2ce7992b36_GLOBAL__N__b28e54f6_4_k_cu_2ce7992b9MDS_COEFFE+32];
	ld.const.u32 	%rd2996, [_ZN34_INTERNAL_b28e54f6_4_k_cu_2ce7992b36_GLOBAL__N__b28e54f6_4_k_cu_2ce7992b9MDS_COEFFE+36];
	ld.const.u32 	%rd2997, [_ZN34_INTERNAL_b28e54f6_4_k_cu_2ce7992b36_GLOBAL__N__b28e54f6_4_k_cu_2ce7992b9MDS_COEFFE+40];
	ld.const.u32 	%rd2998, [_ZN34_INTERNAL_b28e54f6_4_k_cu_2ce7992b36_GLOBAL__N__b28e54f6_4_k_cu_2ce7992b9MDS_COEFFE+44];
	ld.const.u32 	%rd2999, [_ZN34_INTERNAL_b28e54f6_4_k_cu_2ce7992b36_GLOBAL__N__b28e54f6_4_k_cu_2ce7992b9MDS_COEFFE+48];
	ld.const.u32 	%rd3000, [_ZN34_INTERNAL_b28e54f6_4_k_cu_2ce7992b36_GLOBAL__N__b28e54f6_4_k_cu_2ce7992b9MDS_COEFFE+52];
	ld.const.u32 	%rd3001, [_ZN34_INTERNAL_b28e54f6_4_k_cu_2ce7992b36_GLOBAL__N__b28e54f6_4_k_cu_2ce7992b9MDS_COEFFE+56];
	ld.const.u32 	%rd3002, [_ZN34_INTERNAL_b28e54f6_4_k_cu_2ce7992b36_GLOBAL__N__b28e54f6_4_k_cu_2ce7992b9MDS_COEFFE+60];
	ld.const.u32 	%rd3003, [_ZN34_INTERNAL_b28e54f6_4_k_cu_2ce7992b36_GLOBAL__N__b28e54f6_4_k_cu_2ce7992b9MDS_COEFFE];
	mov.u32 	%r124, _ZZN36_GLOBAL__N__b28e54f6_4_k_cu_2ce7992b21tip5_hash_rows_kernelEPKmmmmPmmE8s_lookup;
$L__BB1_54:
	mul.lo.s64 	%rd3004, %rd5040, -8589934591;
	mov.b64 	%rd3005, -8589934591;
	mul.hi.u64 	%rd3006, %rd5040, %rd3005;
	shl.b64 	%rd3007, %rd5040, 32;
	mul.lo.s64 	%rd3008, %rd5040, -4294967295;
	max.u64 	%rd3009, %rd3004, %rd3007;
	setp.gt.u64 	%p207, %rd3009, %rd3008;
	shr.u64 	%rd3010, %rd3008, 32;
	sub.s64 	%rd3011, %rd3008, %rd3010;
	selp.s64 	%rd3012, -1, 0, %p207;
	add.s64 	%rd3013, %rd3011, %rd3012;
	sub.s64 	%rd3014, %rd3006, %rd3013;
	setp.lt.u64 	%p208, %rd3006, %rd3013;
	add.s64 	%rd3015, %rd3014, -4294967295;
	selp.b64 	%rd3016, %rd3015, %rd3014, %p208;
	cvt.u32.u64 	%r122, %rd3016;
	and.b32  	%r123, %r122, 255;
	add.s32 	%r125, %r124, %r123;
	ld.shared.u8 	%rd3017, [%r125];
	shr.u32 	%r126, %r122, 8;
	and.b32  	%r127, %r126, 255;
	add.s32 	%r128, %r124, %r127;
	ld.shared.u8 	%r129, [%r128];
	shr.u32 	%r130, %r122, 16;
	and.b32  	%r131, %r130, 255;
	add.s32 	%r132, %r124, %r131;
	ld.shared.u8 	%r133, [%r132];
	shr.u32 	%r134, %r122, 24;
	add.s32 	%r135, %r124, %r134;
	ld.shared.u8 	%r136, [%r135];
	{ .reg .b32 tmp; mov.b64 {tmp, %r137}, %rd3016; }
	and.b32  	%r138, %r137, 255;
	add.s32 	%r139, %r124, %r138;
	ld.shared.u8 	%rd3018, [%r139];
	shr.u64 	%rd3019, %rd3016, 40;
	cvt.u32.u64 	%r140, %rd3019;
	and.b32  	%r141, %r140, 255;
	add.s32 	%r142, %r124, %r141;
	ld.shared.u8 	%rd3020, [%r142];
	shr.u64 	%rd3021, %rd3016, 48;
	cvt.u32.u64 	%r143, %rd3021;
	and.b32  	%r144, %r143, 255;
	add.s32 	%r145, %r124, %r144;
	ld.shared.u8 	%rd3022, [%r145];
	shr.u64 	%rd3023, %rd3016, 56;
	cvt.u32.u64 	%r146, %rd3023;
	add.s32 	%r147, %r124, %r146;
	ld.shared.u8 	%rd3024, [%r147];
	mul.wide.u32 	%rd3025, %r129, 256;
	or.b64  	%rd3026, %rd3025, %rd3017;
	mul.wide.u32 	%rd3027, %r133, 65536;
	or.b64  	%rd3028, %rd3026, %rd3027;
	mul.wide.u32 	%rd3029, %r136, 16777216;
	or.b64  	%rd3030, %rd3028, %rd3029;
	shl.b64 	%rd3031, %rd3018, 32;
	shl.b64 	%rd3032, %rd3020, 40;
	shl.b64 	%rd3033, %rd3022, 48;
	shl.b64 	%rd3034, %rd3024, 56;
	or.b64  	%rd3035, %rd3031, %rd3032;
	or.b64  	%rd3036, %rd3035, %rd3033;
	or.b64  	%rd3037, %rd3036, %rd3034;
	or.b64  	%rd3038, %rd3037, %rd3030;
	shl.b64 	%rd3039, %rd3030, 32;
	mul.lo.s64 	%rd3040, %rd3038, 4294967297;
	max.u64 	%rd3041, %rd3038, %rd3039;
	setp.gt.u64 	%p209, %rd3041, %rd3040;
	shr.u64 	%rd3042, %rd3040, 32;
	sub.s64 	%rd3043, %rd3040, %rd3042;
	selp.s64 	%rd3044, -1, 0, %p209;
	add.s64 	%rd3045, %rd3043, %rd3044;
	setp.eq.s64 	%p210, %rd3045, 0;
	sub.s64 	%rd3046, -4294967295, %rd3045;
	selp.b64 	%rd216, 0, %rd3046, %p210;
	mul.lo.s64 	%rd3047, %rd5039, -8589934591;
	mul.hi.u64 	%rd3048, %rd5039, %rd3005;
	shl.b64 	%rd3049, %rd5039, 32;
	mul.lo.s64 	%rd3050, %rd5039, -4294967295;
	max.u64 	%rd3051, %rd3047, %rd3049;
	setp.gt.u64 	%p211, %rd3051, %rd3050;
	shr.u64 	%rd3052, %rd3050, 32;
	sub.s64 	%rd3053, %rd3050, %rd3052;
	selp.s64 	%rd3054, -1, 0, %p211;
	add.s64 	%rd3055, %rd3053, %rd3054;
	sub.s64 	%rd3056, %rd3048, %rd3055;
	setp.lt.u64 	%p212, %rd3048, %rd3055;
	add.s64 	%rd3057, %rd3056, -4294967295;
	selp.b64 	%rd3058, %rd3057, %rd3056, %p212;
	cvt.u32.u64 	%r148, %rd3058;
	and.b32  	%r149, %r148, 255;
	add.s32 	%r150, %r124, %r149;
	ld.shared.u8 	%rd3059, [%r150];
	shr.u32 	%r151, %r148, 8;
	and.b32  	%r152, %r151, 255;
	add.s32 	%r153, %r124, %r152;
	ld.shared.u8 	%r154, [%r153];
	shr.u32 	%r155, %r148, 16;
	and.b32  	%r156, %r155, 255;
	add.s32 	%r157, %r124, %r156;
	ld.shared.u8 	%r158, [%r157];
	shr.u32 	%r159, %r148, 24;
	add.s32 	%r160, %r124, %r159;
	ld.shared.u8 	%r161, [%r160];
	{ .reg .b32 tmp; mov.b64 {tmp, %r162}, %rd3058; }
	and.b32  	%r163, %r162, 255;
	add.s32 	%r164, %r124, %r163;
	ld.shared.u8 	%rd3060, [%r164];
	shr.u64 	%rd3061, %rd3058, 40;
	cvt.u32.u64 	%r165, %rd3061;
	and.b32  	%r166, %r165, 255;
	add.s32 	%r167, %r124, %r166;
	ld.shared.u8 	%rd3062, [%r167];
	shr.u64 	%rd3063, %rd3058, 48;
	cvt.u32.u64 	%r168, %rd3063;
	and.b32  	%r169, %r168, 255;
	add.s32 	%r170, %r124, %r169;
	ld.shared.u8 	%rd3064, [%r170];
	shr.u64 	%rd3065, %rd3058, 56;
	cvt.u32.u64 	%r171, %rd3065;
	add.s32 	%r172, %r124, %r171;
	ld.shared.u8 	%rd3066, [%r172];
	mul.wide.u32 	%rd3067, %r154, 256;
	or.b64  	%rd3068, %rd3067, %rd3059;
	mul.wide.u32 	%rd3069, %r158, 65536;
	or.b64  	%rd3070, %rd3068, %rd3069;
	mul.wide.u32 	%rd3071, %r161, 16777216;
	or.b64  	%rd3072, %rd3070, %rd3071;
	shl.b64 	%rd3073, %rd3060, 32;
	shl.b64 	%rd3074, %rd3062, 40;
	shl.b64 	%rd3075, %rd3064, 48;
	shl.b64 	%rd3076, %rd3066, 56;
	or.b64  	%rd3077, %rd3073, %rd3074;
	or.b64  	%rd3078, %rd3077, %rd3075;
	or.b64  	%rd3079, %rd3078, %rd3076;
	or.b64  	%rd3080, %rd3079, %rd3072;
	shl.b64 	%rd3081, %rd3072, 32;
	mul.lo.s64 	%rd3082, %rd3080, 4294967297;
	max.u64 	%rd3083, %rd3080, %rd3081;
	setp.gt.u64 	%p213, %rd3083, %rd3082;
	shr.u64 	%rd3084, %rd3082, 32;
	sub.s64 	%rd3085, %rd3082, %rd3084;
	selp.s64 	%rd3086, -1, 0, %p213;
	add.s64 	%rd3087, %rd3085, %rd3086;
	setp.eq.s64 	%p214, %rd3087, 0;
	sub.s64 	%rd3088, -4294967295, %rd3087;
	selp.b64 	%rd217, 0, %rd3088, %p214;
	mul.lo.s64 	%rd3089, %rd5038, -8589934591;
	mul.hi.u64 	%rd3090, %rd5038, %rd3005;
	shl.b64 	%rd3091, %rd5038, 32;
	mul.lo.s64 	%rd3092, %rd5038, -4294967295;
	max.u64 	%rd3093, %rd3089, %rd3091;
	setp.gt.u64 	%p215, %rd3093, %rd3092;
	shr.u64 	%rd3094, %rd3092, 32;
	sub.s64 	%rd3095, %rd3092, %rd3094;
	selp.s64 	%rd3096, -1, 0, %p215;
	add.s64 	%rd3097, %rd3095, %rd3096;
	sub.s64 	%rd3098, %rd3090, %rd3097;
	setp.lt.u64 	%p216, %rd3090, %rd3097;
	add.s64 	%rd3099, %rd3098, -4294967295;
	selp.b64 	%rd3100, %rd3099, %rd3098, %p216;
	cvt.u32.u64 	%r173, %rd3100;
	and.b32  	%r174, %r173, 255;
	add.s32 	%r175, %r124, %r174;
	ld.shared.u8 	%rd3101, [%r175];
	shr.u32 	%r176, %r173, 8;
	and.b32  	%r177, %r176, 255;
	add.s32 	%r178, %r124, %r177;
	ld.shared.u8 	%r179, [%r178];
	shr.u32 	%r180, %r173, 16;
	and.b32  	%r181, %r180, 255;
	add.s32 	%r182, %r124, %r181;
	ld.shared.u8 	%r183, [%r182];
	shr.u32 	%r184, %r173, 24;
	add.s32 	%r185, %r124, %r184;
	ld.shared.u8 	%r186, [%r185];
	{ .reg .b32 tmp; mov.b64 {tmp, %r187}, %rd3100; }
	and.b32  	%r188, %r187, 255;
	add.s32 	%r189, %r124, %r188;
	ld.shared.u8 	%rd3102, [%r189];
	shr.u64 	%rd3103, %rd3100, 40;
	cvt.u32.u64 	%r190, %rd3103;
	and.b32  	%r191, %r190, 255;
	add.s32 	%r192, %r124, %r191;
	ld.shared.u8 	%rd3104, [%r192];
	shr.u64 	%rd3105, %rd3100, 48;
	cvt.u32.u64 	%r193, %rd3105;
	and.b32  	%r194, %r193, 255;
	add.s32 	%r195, %r124, %r194;
	ld.shared.u8 	%rd3106, [%r195];
	shr.u64 	%rd3107, %rd3100, 56;
	cvt.u32.u64 	%r196, %rd3107;
	add.s32 	%r197, %r124, %r196;
	ld.shared.u8 	%rd3108, [%r197];
	mul.wide.u32 	%rd3109, %r179, 256;
	or.b64  	%rd3110, %rd3109, %rd3101;
	mul.wide.u32 	%rd3111, %r183, 65536;
	or.b64  	%rd3112, %rd3110, %rd3111;
	mul.wide.u32 	%rd3113, %r186, 16777216;
	or.b64  	%rd3114, %rd3112, %rd3113;
	shl.b64 	%rd3115, %rd3102, 32;
	shl.b64 	%rd3116, %rd3104, 40;
	shl.b64 	%rd3117, %rd3106, 48;
	shl.b64 	%rd3118, %rd3108, 56;
	or.b64  	%rd3119, %rd3115, %rd3116;
	or.b64  	%rd3120, %rd3119, %rd3117;
	or.b64  	%rd3121, %rd3120, %rd3118;
	or.b64  	%rd3122, %rd3121, %rd3114;
	shl.b64 	%rd3123, %rd3114, 32;
	mul.lo.s64 	%rd3124, %rd3122, 4294967297;
	max.u64 	%rd3125, %rd3122, %rd3123;
	setp.gt.u64 	%p217, %rd3125, %rd3124;
	shr.u64 	%rd3126, %rd3124, 32;
	sub.s64 	%rd3127, %rd3124, %rd3126;
	selp.s64 	%rd3128, -1, 0, %p217;
	add.s64 	%rd3129, %rd3127, %rd3128;
	setp.eq.s64 	%p218, %rd3129, 0;
	sub.s64 	%rd3130, -4294967295, %rd3129;
	selp.b64 	%rd218, 0, %rd3130, %p218;
	mul.lo.s64 	%rd3131, %rd5037, -8589934591;
	mul.hi.u64 	%rd3132, %rd5037, %rd3005;
	shl.b64 	%rd3133, %rd5037, 32;
	mul.lo.s64 	%rd3134, %rd5037, -4294967295;
	max.u64 	%rd3135, %rd3131, %rd3133;
	setp.gt.u64 	%p219, %rd3135, %rd3134;
	shr.u64 	%rd3136, %rd3134, 32;
	sub.s64 	%rd3137, %rd3134, %rd3136;
	selp.s64 	%rd3138, -1, 0, %p219;
	add.s64 	%rd3139, %rd3137, %rd3138;
	sub.s64 	%rd3140, %rd3132, %rd3139;
	setp.lt.u64 	%p220, %rd3132, %rd3139;
	add.s64 	%rd3141, %rd3140, -4294967295;
	selp.b64 	%rd3142, %rd3141, %rd3140, %p220;
	cvt.u32.u64 	%r198, %rd3142;
	and.b32  	%r199, %r198, 255;
	add.s32 	%r200, %r124, %r199;
	ld.shared.u8 	%rd3143, [%r200];
	shr.u32 	%r201, %r198, 8;
	and.b32  	%r202, %r201, 255;
	add.s32 	%r203, %r124, %r202;
	ld.shared.u8 	%r204, [%r203];
	shr.u32 	%r205, %r198, 16;
	and.b32  	%r206, %r205, 255;
	add.s32 	%r207, %r124, %r206;
	ld.shared.u8 	%r208, [%r207];
	shr.u32 	%r209, %r198, 24;
	add.s32 	%r210, %r124, %r209;
	ld.shared.u8 	%r211, [%r210];
	{ .reg .b32 tmp; mov.b64 {tmp, %r212}, %rd3142; }
	and.b32  	%r213, %r212, 255;
	add.s32 	%r214, %r124, %r213;
	ld.shared.u8 	%rd3144, [%r214];
	shr.u64 	%rd3145, %rd3142, 40;
	cvt.u32.u64 	%r215, %rd3145;
	and.b32  	%r216, %r215, 255;
	add.s32 	%r217, %r124, %r216;
	ld.shared.u8 	%rd3146, [%r217];
	shr.u64 	%rd3147, %rd3142, 48;
	cvt.u32.u64 	%r218, %rd3147;
	and.b32  	%r219, %r218, 255;
	add.s32 	%r220, %r124, %r219;
	ld.shared.u8 	%rd3148, [%r220];
	shr.u64 	%rd3149, %rd3142, 56;
	cvt.u32.u64 	%r221, %rd3149;
	add.s32 	%r222, %r124, %r221;
	ld.shared.u8 	%rd3150, [%r222];
	mul.wide.u32 	%rd3151, %r204, 256;
	or.b64  	%rd3152, %rd3151, %rd3143;
	mul.wide.u32 	%rd3153, %r208, 65536;
	or.b64  	%rd3154, %rd3152, %rd3153;
	mul.wide.u32 	%rd3155, %r211, 16777216;
	or.b64  	%rd3156, %rd3154, %rd3155;
	shl.b64 	%rd3157, %rd3144, 32;
	shl.b64 	%rd3158, %rd3146, 40;
	shl.b64 	%rd3159, %rd3148, 48;
	shl.b64 	%rd3160, %rd3150, 56;
	or.b64  	%rd3161, %rd3157, %rd3158;
	or.b64  	%rd3162, %rd3161, %rd3159;
	or.b64  	%rd3163, %rd3162, %rd3160;
	or.b64  	%rd3164, %rd3163, %rd3156;
	shl.b64 	%rd3165, %rd3156, 32;
	mul.lo.s64 	%rd3166, %rd3164, 4294967297;
	max.u64 	%rd3167, %rd3164, %rd3165;
	setp.gt.u64 	%p221, %rd3167, %rd3166;
	shr.u64 	%rd3168, %rd3166, 32;
	sub.s64 	%rd3169, %rd3166, %rd3168;
	selp.s64 	%rd3170, -1, 0, %p221;
	add.s64 	%rd3171, %rd3169, %rd3170;
	setp.eq.s64 	%p222, %rd3171, 0;
	sub.s64 	%rd3172, -4294967295, %rd3171;
	selp.b64 	%rd219, 0, %rd3172, %p222;
	// begin inline asm
	mul.lo.u64 %rd2700, %rd5036, %rd5036;
	// end inline asm
	// begin inline asm
	mul.hi.u64 %rd2703, %rd5036, %rd5036;
	// end inline asm
	shl.b64 	%rd3173, %rd2700, 32;
	mul.lo.s64 	%rd3174, %rd2700, 4294967297;
	max.u64 	%rd3175, %rd2700, %rd3173;
	setp.gt.u64 	%p223, %rd3175, %rd3174;
	shr.u64 	%rd3176, %rd3174, 32;
	sub.s64 	%rd3177, %rd3174, %rd3176;
	selp.s64 	%rd3178, -1, 0, %p223;
	add.s64 	%rd3179, %rd3177, %rd3178;
	sub.s64 	%rd3180, %rd2703, %rd3179;
	setp.lt.u64 	%p224, %rd2703, %rd3179;
	add.s64 	%rd3181, %rd3180, -4294967295;
	selp.b64 	%rd2717, %rd3181, %rd3180, %p224;
	// begin inline asm
	mul.lo.u64 %rd2706, %rd2717, %rd2717;
	// end inline asm
	// begin inline asm
	mul.hi.u64 %rd2709, %rd2717, %rd2717;
	// end inline asm
	shl.b64 	%rd3182, %rd2706, 32;
	mul.lo.s64 	%rd3183, %rd2706, 4294967297;
	max.u64 	%rd3184, %rd2706, %rd3182;
	setp.gt.u64 	%p225, %rd3184, %rd3183;
	shr.u64 	%rd3185, %rd3183, 32;
	sub.s64 	%rd3186, %rd3183, %rd3185;
	selp.s64 	%rd3187, -1, 0, %p225;
	add.s64 	%rd3188, %rd3186, %rd3187;
	sub.s64 	%rd3189, %rd2709, %rd3188;
	setp.lt.u64 	%p226, %rd2709, %rd3188;
	add.s64 	%rd3190, %rd3189, -4294967295;
	selp.b64 	%rd2716, %rd3190, %rd3189, %p226;
	// begin inline asm
	mul.lo.u64 %rd2712, %rd2716, %rd2717;
	// end inline asm
	// begin inline asm
	mul.hi.u64 %rd2715, %rd2716, %rd2717;
	// end inline asm
	shl.b64 	%rd3191, %rd2712, 32;
	mul.lo.s64 	%rd3192, %rd2712, 4294967297;
	max.u64 	%rd3193, %rd2712, %rd3191;
	setp.gt.u64 	%p227, %rd3193, %rd3192;
	shr.u64 	%rd3194, %rd3192, 32;
	sub.s64 	%rd3195, %rd3192, %rd3194;
	selp.s64 	%rd3196, -1, 0, %p227;
	add.s64 	%rd3197, %rd3195, %rd3196;
	sub.s64 	%rd3198, %rd2715, %rd3197;
	setp.lt.u64 	%p228, %rd2715, %rd3197;
	add.s64 	%rd3199, %rd3198, -4294967295;
	selp.b64 	%rd2722, %rd3199, %rd3198, %p228;
	// begin inline asm
	mul.lo.u64 %rd2718, %rd2722, %rd5036;
	// end inline asm
	// begin inline asm
	mul.hi.u64 %rd2721, %rd2722, %rd5036;
	// end inline asm
	shl.b64 	%rd3200, %rd2718, 32;
	mul.lo.s64 	%rd3201, %rd2718, 4294967297;
	max.u64 	%rd3202, %rd2718, %rd3200;
	setp.gt.u64 	%p229, %rd3202, %rd3201;
	shr.u64 	%rd3203, %rd3201, 32;
	sub.s64 	%rd3204, %rd3201, %rd3203;
	selp.s64 	%rd3205, -1, 0, %p229;
	add.s64 	%rd3206, %rd3204, %rd3205;
	sub.s64 	%rd3207, %rd2721, %rd3206;
	setp.lt.u64 	%p230, %rd2721, %rd3206;
	add.s64 	%rd3208, %rd3207, -4294967295;
	selp.b64 	%rd220, %rd3208, %rd3207, %p230;
	// begin inline asm
	mul.lo.u64 %rd2724, %rd5035, %rd5035;
	// end inline asm
	// begin inline asm
	mul.hi.u64 %rd2727, %rd5035, %rd5035;
	// end inline asm
	shl.b64 	%rd3209, %rd2724, 32;
	mul.lo.s64 	%rd3210, %rd2724, 4294967297;
	max.u64 	%rd3211, %rd2724, %rd3209;
	setp.gt.u64 	%p231, %rd3211, %rd3210;
	shr.u64 	%rd3212, %rd3210, 32;
	sub.s64 	%rd3213, %rd3210, %rd3212;
	selp.s64 	%rd3214, -1, 0, %p231;
	add.s64 	%rd3215, %rd3213, %rd3214;
	sub.s64 	%rd3216, %rd2727, %rd3215;
	setp.lt.u64 	%p232, %rd2727, %rd3215;
	add.s64 	%rd3217, %rd3216, -4294967295;
	selp.b64 	%rd2741, %rd3217, %rd3216, %p232;
	// begin inline asm
	mul.lo.u64 %rd2730, %rd2741, %rd2741;
	// end inline asm
	// begin inline asm
	mul.hi.u64 %rd2733, %rd2741, %rd2741;
	// end inline asm
	shl.b64 	%rd3218, %rd2730, 32;
	mul.lo.s64 	%rd3219, %rd2730, 4294967297;
	max.u64 	%rd3220, %rd2730, %rd3218;
	setp.gt.u64 	%p233, %rd3220, %rd3219;
	shr.u64 	%rd3221, %rd3219, 32;
	sub.s64 	%rd3222, %rd3219, %rd3221;
	selp.s64 	%rd3223, -1, 0, %p233;
	add.s64 	%rd3224, %rd3222, %rd3223;
	sub.s64 	%rd3225, %rd2733, %rd3224;
	setp.lt.u64 	%p234, %rd2733, %rd3224;
	add.s64 	%rd3226, %rd3225, -4294967295;
	selp.b64 	%rd2740, %rd3226, %rd3225, %p234;
	// begin inline asm
	mul.lo.u64 %rd2736, %rd2740, %rd2741;
	// end inline asm
	// begin inline asm
	mul.hi.u64 %rd2739, %rd2740, %rd2741;
	// end inline asm
	shl.b64 	%rd3227, %rd2736, 32;
	mul.lo.s64 	%rd3228, %rd2736, 4294967297;
	max.u64 	%rd3229, %rd2736, %rd3227;
	setp.gt.u64 	%p235, %rd3229, %rd3228;
	shr.u64 	%rd3230, %rd3228, 32;
	sub.s64 	%rd3231, %rd3228, %rd3230;
	selp.s64 	%rd3232, -1, 0, %p235;
	add.s64 	%rd3233, %rd3231, %rd3232;
	sub.s64 	%rd3234, %rd2739, %rd3233;
	setp.lt.u64 	%p236, %rd2739, %rd3233;
	add.s64 	%rd3235, %rd3234, -4294967295;
	selp.b64 	%rd2746, %rd3235, %rd3234, %p236;
	// begin inline asm
	mul.lo.u64 %rd2742, %rd2746, %rd5035;
	// end inline asm
	// begin inline asm
	mul.hi.u64 %rd2745, %rd2746, %rd5035;
	// end inline asm
	shl.b64 	%rd3236, %rd2742, 32;
	mul.lo.s64 	%rd3237, %rd2742, 4294967297;
	max.u64 	%rd3238, %rd2742, %rd3236;
	setp.gt.u64 	%p237, %rd3238, %rd3237;
	shr.u64 	%rd3239, %rd3237, 32;
	sub.s64 	%rd3240, %rd3237, %rd3239;
	selp.s64 	%rd3241, -1, 0, %p237;
	add.s64 	%rd3242, %rd3240, %rd3241;
	sub.s64 	%rd3243, %rd2745, %rd3242;
	setp.lt.u64 	%p238, %rd2745, %rd3242;
	add.s64 	%rd3244, %rd3243, -4294967295;
	selp.b64 	%rd221, %rd3244, %rd3243, %p238;
	// begin inline asm
	mul.lo.u64 %rd2748, %rd5034, %rd5034;
	// end inline asm
	// begin inline asm
	mul.hi.u64 %rd2751, %rd5034, %rd5034;
	// end inline asm
	shl.b64 	%rd3245, %rd2748, 32;
	mul.lo.s64 	%rd3246, %rd2748, 4294967297;
	max.u64 	%rd3247, %rd2748, %rd3245;
	setp.gt.u64 	%p239, %rd3247, %rd3246;
	shr.u64 	%rd3248, %rd3246, 32;
	sub.s64 	%rd3249, %rd3246, %rd3248;
	selp.s64 	%rd3250, -1, 0, %p239;
	add.s64 	%rd3251, %rd3249, %rd3250;
	sub.s64 	%rd3252, %rd2751, %rd3251;
	setp.lt.u64 	%p240, %rd2751, %rd3251;
	add.s64 	%rd3253, %rd3252, -4294967295;
	selp.b64 	%rd2765, %rd3253, %rd3252, %p240;
	// begin inline asm
	mul.lo.u64 %rd2754, %rd2765, %rd2765;
	// end inline asm
	// begin inline asm
	mul.hi.u64 %rd2757, %rd2765, %rd2765;
	// end inline asm
	shl.b64 	%rd3254, %rd2754, 32;
	mul.lo.s64 	%rd3255, %rd2754, 4294967297;
	max.u64 	%rd3256, %rd2754, %rd3254;
	setp.gt.u64 	%p241, %rd3256, %rd3255;
	shr.u64 	%rd3257, %rd3255, 32;
	sub.s64 	%rd3258, %rd3255, %rd3257;
	selp.s64 	%rd3259, -1, 0, %p241;
	add.s64 	%rd3260, %rd3258, %rd3259;
	sub.s64 	%rd3261, %rd2757, %rd3260;
	setp.lt.u64 	%p242, %rd2757, %rd3260;
	add.s64 	%rd3262, %rd3261, -4294967295;
	selp.b64 	%rd2764, %rd3262, %rd3261, %p242;
	// begin inline asm
	mul.lo.u64 %rd2760, %rd2764, %rd2765;
	// end inline asm
	// begin inline asm
	mul.hi.u64 %rd2763, %rd2764, %rd2765;
	// end inline asm
	shl.b64 	%rd3263, %rd2760, 32;
	mul.lo.s64 	%rd3264, %rd2760, 4294967297;
	max.u64 	%rd3265, %rd2760, %rd3263;
	setp.gt.u64 	%p243, %rd3265, %rd3264;
	shr.u64 	%rd3266, %rd3264, 32;
	sub.s64 	%rd3267, %rd3264, %rd3266;
	selp.s64 	%rd3268, -1, 0, %p243;
	add.s64 	%rd3269, %rd3267, %rd3268;
	sub.s64 	%rd3270, %rd2763, %rd3269;
	setp.lt.u64 	%p244, %rd2763, %rd3269;
	add.s64 	%rd3271, %rd3270, -4294967295;
	selp.b64 	%rd2770, %rd3271, %rd3270, %p244;
	// begin inline asm
	mul.lo.u64 %rd2766, %rd2770, %rd5034;
	// end inline asm
	// begin inline asm
	mul.hi.u64 %rd2769, %rd2770, %rd5034;
	// end inline asm
	shl.b64 	%rd3272, %rd2766, 32;
	mul.lo.s64 	%rd3273, %rd2766, 4294967297;
	max.u64 	%rd3274, %rd2766, %rd3272;
	setp.gt.u64 	%p245, %rd3274, %rd3273;
	shr.u64 	%rd3275, %rd3273, 32;
	sub.s64 	%rd3276, %rd3273, %rd3275;
	selp.s64 	%rd3277, -1, 0, %p245;
	add.s64 	%rd3278, %rd3276, %rd3277;
	sub.s64 	%rd3279, %rd2769, %rd3278;
	setp.lt.u64 	%p246, %rd2769, %rd3278;
	add.s64 	%rd3280, %rd3279, -4294967295;
	selp.b64 	%rd222, %rd3280, %rd3279, %p246;
	// begin inline asm
	mul.lo.u64 %rd2772, %rd5033, %rd5033;
	// end inline asm
	// begin inline asm
	mul.hi.u64 %rd2775, %rd5033, %rd5033;
	// end inline asm
	shl.b64 	%rd3281, %rd2772, 32;
	mul.lo.s64 	%rd3282, %rd2772, 4294967297;
	max.u64 	%rd3283, %rd2772, %rd3281;
	setp.gt.u64 	%p247, %rd3283, %rd3282;
	shr.u64 	%rd3284, %rd3282, 32;
	sub.s64 	%rd3285, %rd3282, %rd3284;
	selp.s64 	%rd3286, -1, 0, %p247;
	add.s64 	%rd3287, %rd3285, %rd3286;
	sub.s64 	%rd3288, %rd2775, %rd3287;
	setp.lt.u64 	%p248, %rd2775, %rd3287;
	add.s64 	%rd3289, %rd3288, -4294967295;
	selp.b64 	%rd2789, %rd3289, %rd3288, %p248;
	// begin inline asm
	mul.lo.u64 %rd2778, %rd2789, %rd2789;
	// end inline asm
	// begin inline asm
	mul.hi.u64 %rd2781, %rd2789, %rd2789;
	// end inline asm
	shl.b64 	%rd3290, %rd2778, 32;
	mul.lo.s64 	%rd3291, %rd2778, 4294967297;
	max.u64 	%rd3292, %rd2778, %rd3290;
	setp.gt.u64 	%p249, %rd3292, %rd3291;
	shr.u64 	%rd3293, %rd3291, 32;
	sub.s64 	%rd3294, %rd3291, %rd3293;
	selp.s64 	%rd3295, -1, 0, %p249;
	add.s64 	%rd3296, %rd3294, %rd3295;
	sub.s64 	%rd3297, %rd2781, %rd3296;
	setp.lt.u64 	%p250, %rd2781, %rd3296;
	add.s64 	%rd3298, %rd3297, -4294967295;
	selp.b64 	%rd2788, %rd3298, %rd3297, %p250;
	// begin inline asm
	mul.lo.u64 %rd2784, %rd2788, %rd2789;
	// end inline asm
	// begin inline asm
	mul.hi.u64 %rd2787, %rd2788, %rd2789;
	// end inline asm
	shl.b64 	%rd3299, %rd2784, 32;
	mul.lo.s64 	%rd3300, %rd2784, 4294967297;
	max.u64 	%rd3301, %rd2784, %rd3299;
	setp.gt.u64 	%p251, %rd3301, %rd3300;
	shr.u64 	%rd3302, %rd3300, 32;
	sub.s64 	%rd3303, %rd3300, %rd3302;
	selp.s64 	%rd3304, -1, 0, %p251;
	add.s64 	%rd3305, %rd3303, %rd3304;
	sub.s64 	%rd3306, %rd2787, %rd3305;
	setp.lt.u64 	%p252, %rd2787, %rd3305;
	add.s64 	%rd3307, %rd3306, -4294967295;
	selp.b64 	%rd2794, %rd3307, %rd3306, %p252;
	// begin inline asm
	mul.lo.u64 %rd2790, %rd2794, %rd5033;
	// end inline asm
	// begin inline asm
	mul.hi.u64 %rd2793, %rd2794, %rd5033;
	// end inline asm
	shl.b64 	%rd3308, %rd2790, 32;
	mul.lo.s64 	%rd3309, %rd2790, 4294967297;
	max.u64 	%rd3310, %rd2790, %rd3308;
	setp.gt.u64 	%p253, %rd3310, %rd3309;
	shr.u64 	%rd3311, %rd3309, 32;
	sub.s64 	%rd3312, %rd3309, %rd3311;
	selp.s64 	%rd3313, -1, 0, %p253;
	add.s64 	%rd3314, %rd3312, %rd3313;
	sub.s64 	%rd3315, %rd2793, %rd3314;
	setp.lt.u64 	%p254, %rd2793, %rd3314;
	add.s64 	%rd3316, %rd3315, -4294967295;
	selp.b64 	%rd223, %rd3316, %rd3315, %p254;
	// begin inline asm
	mul.lo.u64 %rd2796, %rd5032, %rd5032;
	// end inline asm
	// begin inline asm
	mul.hi.u64 %rd2799, %rd5032, %rd5032;
	// end inline asm
	shl.b64 	%rd3317, %rd2796, 32;
	mul.lo.s64 	%rd3318, %rd2796, 4294967297;
	max.u64 	%rd3319, %rd2796, %rd3317;
	setp.gt.u64 	%p255, %rd3319, %rd3318;
	shr.u64 	%rd3320, %rd3318, 32;
	sub.s64 	%rd3321, %rd3318, %rd3320;
	selp.s64 	%rd3322, -1, 0, %p255;
	add.s64 	%rd3323, %rd3321, %rd3322;
	sub.s64 	%rd3324, %rd2799, %rd3323;
	setp.lt.u64 	%p256, %rd2799, %rd3323;
	add.s64 	%rd3325, %rd3324, -4294967295;
	selp.b64 	%rd2813, %rd3325, %rd3324, %p256;
	// begin inline asm
	mul.lo.u64 %rd2802, %rd2813, %rd2813;
	// end inline asm
	// begin inline asm
	mul.hi.u64 %rd2805, %rd2813, %rd2813;
	// end inline asm
	shl.b64 	%rd3326, %rd2802, 32;
	mul.lo.s64 	%rd3327, %rd2802, 4294967297;
	max.u64 	%rd3328, %rd2802, %rd3326;
	setp.gt.u64 	%p257, %rd3328, %rd3327;
	shr.u64 	%rd3329, %rd3327, 32;
	sub.s64 	%rd3330, %rd3327, %rd3329;
	selp.s64 	%rd3331, -1, 0, %p257;
	add.s64 	%rd3332, %rd3330, %rd3331;
	sub.s64 	%rd3333, %rd2805, %rd3332;
	setp.lt.u64 	%p258, %rd2805, %rd3332;
	add.s64 	%rd3334, %rd3333, -4294967295;
	selp.b64 	%rd2812, %rd3334, %rd3333, %p258;
	// begin inline asm
	mul.lo.u64 %rd2808, %rd2812, %rd2813;
	// end inline asm
	// begin inline asm
	mul.hi.u64 %rd2811, %rd2812, %rd2813;
	// end inline asm
	shl.b64 	%rd3335, %rd2808, 32;
	mul.lo.s64 	%rd3336, %rd2808, 4294967297;
	max.u64 	%rd3337, %rd2808, %rd3335;
	setp.gt.u64 	%p259, %rd3337, %rd3336;
	shr.u64 	%rd3338, %rd3336, 32;
	sub.s64 	%rd3339, %rd3336, %rd3338;
	selp.s64 	%rd3340, -1, 0, %p259;
	add.s64 	%rd3341, %rd3339, %rd3340;
	sub.s64 	%rd3342, %rd2811, %rd3341;
	setp.lt.u64 	%p260, %rd2811, %rd3341;
	add.s64 	%rd3343, %rd3342, -4294967295;
	selp.b64 	%rd2818, %rd3343, %rd3342, %p260;
	// begin inline asm
	mul.lo.u64 %rd2814, %rd2818, %rd5032;
	// end inline asm
	// begin inline asm
	mul.hi.u64 %rd2817, %rd2818, %rd5032;
	// end inline asm
	shl.b64 	%rd3344, %rd2814, 32;
	mul.lo.s64 	%rd3345, %rd2814, 4294967297;
	max.u64 	%rd3346, %rd2814, %rd3344;
	setp.gt.u64 	%p261, %rd3346, %rd3345;
	shr.u64 	%rd3347, %rd3345, 32;
	sub.s64 	%rd3348, %rd3345, %rd3347;
	selp.s64 	%rd3349, -1, 0, %p261;
	add.s64 	%rd3350, %rd3348, %rd3349;
	sub.s64 	%rd3351, %rd2817, %rd3350;
	setp.lt.u64 	%p262, %rd2817, %rd3350;
	add.s64 	%rd3352, %rd3351, -4294967295;
	selp.b64 	%rd224, %rd3352, %rd3351, %p262;
	// begin inline asm
	mul.lo.u64 %rd2820, %rd5031, %rd5031;
	// end inline asm
	// begin inline asm
	mul.hi.u64 %rd2823, %rd5031, %rd5031;
	// end inline asm
	shl.b64 	%rd3353, %rd2820, 32;
	mul.lo.s64 	%rd3354, %rd2820, 4294967297;
	max.u64 	%rd3355, %rd2820, %rd3353;
	setp.gt.u64 	%p263, %rd3355, %rd3354;
	shr.u64 	%rd3356, %rd3354, 32;
	sub.s64 	%rd3357, %rd3354, %rd3356;
	selp.s64 	%rd3358, -1, 0, %p263;
	add.s64 	%rd3359, %rd3357, %rd3358;
	sub.s64 	%rd3360, %rd2823, %rd3359;
	setp.lt.u64 	%p264, %rd2823, %rd3359;
	add.s64 	%rd3361, %rd3360, -4294967295;
	selp.b64 	%rd2837, %rd3361, %rd3360, %p264;
	// begin inline asm
	mul.lo.u64 %rd2826, %rd2837, %rd2837;
	// end inline asm
	// begin inline asm
	mul.hi.u64 %rd2829, %rd2837, %rd2837;
	// end inline asm
	shl.b64 	%rd3362, %rd2826, 32;
	mul.lo.s64 	%rd3363, %rd2826, 4294967297;
	max.u64 	%rd3364, %rd2826, %rd3362;
	setp.gt.u64 	%p265, %rd3364, %rd3363;
	shr.u64 	%rd3365, %rd3363, 32;
	sub.s64 	%rd3366, %rd3363, %rd3365;
	selp.s64 	%rd3367, -1, 0, %p265;
	add.s64 	%rd3368, %rd3366, %rd3367;
	sub.s64 	%rd3369, %rd2829, %rd3368;
	setp.lt.u64 	%p266, %rd2829, %rd3368;
	add.s64 	%rd3370, %rd3369, -4294967295;
	selp.b64 	%rd2836, %rd3370, %rd3369, %p266;
	// begin inline asm
	mul.lo.u64 %rd2832, %rd2836, %rd2837;
	// end inline asm
	// begin inline asm
	mul.hi.u64 %rd2835, %rd2836, %rd2837;
	// end inline asm
	shl.b64 	%rd3371, %rd2832, 32;
	mul.lo.s64 	%rd3372, %rd2832, 4294967297;
	max.u64 	%rd3373, %rd2832, %rd3371;
	setp.gt.u64 	%p267, %rd3373, %rd3372;
	shr.u64 	%rd3374, %rd3372, 32;
	sub.s64 	%rd3375, %rd3372, %rd3374;
	selp.s64 	%rd3376, -1, 0, %p267;
	add.s64 	%rd3377, %rd3375, %rd3376;
	sub.s64 	%rd3378, %rd2835, %rd3377;
	setp.lt.u64 	%p268, %rd2835, %rd3377;
	add.s64 	%rd3379, %rd3378, -4294967295;
	selp.b64 	%rd2842, %rd3379, %rd3378, %p268;
	// begin inline asm
	mul.lo.u64 %rd2838, %rd2842, %rd5031;
	// end inline asm
	// begin inline asm
	mul.hi.u64 %rd2841, %rd2842, %rd5031;
	// end inline asm
	shl.b64 	%rd3380, %rd2838, 32;
	mul.lo.s64 	%rd3381, %rd2838, 4294967297;
	max.u64 	%rd3382, %rd2838, %rd3380;
	setp.gt.u64 	%p269, %rd3382, %rd3381;
	shr.u64 	%rd3383, %rd3381, 32;
	sub.s64 	%rd3384, %rd3381, %rd3383;
	selp.s64 	%rd3385, -1, 0, %p269;
	add.s64 	%rd3386, %rd3384, %rd3385;
	sub.s64 	%rd3387, %rd2841, %rd3386;
	setp.lt.u64 	%p270, %rd2841, %rd3386;
	add.s64 	%rd3388, %rd3387, -4294967295;
	selp.b64 	%rd225, %rd3388, %rd3387, %p270;
	// begin inline asm
	mul.lo.u64 %rd2844, %rd4981, %rd4981;
	// end inline asm
	// begin inline asm
	mul.hi.u64 %rd2847, %rd4981, %rd4981;
	// end inline asm
	shl.b64 	%rd3389, %rd2844, 32;
	mul.lo.s64 	%rd3390, %rd2844, 4294967297;
	max.u64 	%rd3391, %rd2844, %rd3389;
	setp.gt.u64 	%p271, %rd3391, %rd3390;
	shr.u64 	%rd3392, %rd3390, 32;
	sub.s64 	%rd3393, %rd3390, %rd3392;
	selp.s64 	%rd3394, -1, 0, %p271;
	add.s64 	%rd3395, %rd3393, %rd3394;
	sub.s64 	%rd3396, %rd2847, %rd3395;
	setp.lt.u64 	%p272, %rd2847, %rd3395;
	add.s64 	%rd3397, %rd3396, -4294967295;
	selp.b64 	%rd2861, %rd3397, %rd3396, %p272;
	// begin inline asm
	mul.lo.u64 %rd2850, %rd2861, %rd2861;
	// end inline asm
	// begin inline asm
	mul.hi.u64 %rd2853, %rd2861, %rd2861;
	// end inline asm
	shl.b64 	%rd3398, %rd2850, 32;
	mul.lo.s64 	%rd3399, %rd2850, 4294967297;
	max.u64 	%rd3400, %rd2850, %rd3398;
	setp.gt.u64 	%p273, %rd3400, %rd3399;
	shr.u64 	%rd3401, %rd3399, 32;
	sub.s64 	%rd3402, %rd3399, %rd3401;
	selp.s64 	%rd3403, -1, 0, %p273;
	add.s64 	%rd3404, %rd3402, %rd3403;
	sub.s64 	%rd3405, %rd2853, %rd3404;
	setp.lt.u64 	%p274, %rd2853, %rd3404;
	add.s64 	%rd3406, %rd3405, -4294967295;
	selp.b64 	%rd2860, %rd3406, %rd3405, %p274;
	// begin inline asm
	mul.lo.u64 %rd2856, %rd2860, %rd2861;
	// end inline asm
	// begin inline asm
	mul.hi.u64 %rd2859, %rd2860, %rd2861;
	// end inline asm
	shl.b64 	%rd3407, %rd2856, 32;
	mul.lo.s64 	%rd3408, %rd2856, 4294967297;
	max.u64 	%rd3409, %rd2856, %rd3407;
	setp.gt.u64 	%p275, %rd3409, %rd3408;
	shr.u64 	%rd3410, %rd3408, 32;
	sub.s64 	%rd3411, %rd3408, %rd3410;
	selp.s64 	%rd3412, -1, 0, %p275;
	add.s64 	%rd3413, %rd3411, %rd3412;
	sub.s64 	%rd3414, %rd2859, %rd3413;
	setp.lt.u64 	%p276, %rd2859, %rd3413;
	add.s64 	%rd3415, %rd3414, -4294967295;
	selp.b64 	%rd2866, %rd3415, %rd3414, %p276;
	// begin inline asm
	mul.lo.u64 %rd2862, %rd2866, %rd4981;
	// end inline asm
	// begin inline asm
	mul.hi.u64 %rd2865, %rd2866, %rd4981;
	// end inline asm
	shl.b64 	%rd3416, %rd2862, 32;
	mul.lo.s64 	%rd3417, %rd2862, 4294967297;
	max.u64 	%rd3418, %rd2862, %rd3416;
	setp.gt.u64 	%p277, %rd3418, %rd3417;
	shr.u64 	%rd3419, %rd3417, 32;
	sub.s64 	%rd3420, %rd3417, %rd3419;
	selp.s64 	%rd3421, -1, 0, %p277;
	add.s64 	%rd3422, %rd3420, %rd3421;
	sub.s64 	%rd3423, %rd2865, %rd3422;
	setp.lt.u64 	%p278, %rd2865, %rd3422;
	add.s64 	%rd3424, %rd3423, -4294967295;
	selp.b64 	%rd226, %rd3424, %rd3423, %p278;
	// begin inline asm
	mul.lo.u64 %rd2868, %rd4980, %rd4980;
	// end inline asm
	// begin inline asm
	mul.hi.u64 %rd2871, %rd4980, %rd4980;
	// end inline asm
	shl.b64 	%rd3425, %rd2868, 32;
	mul.lo.s64 	%rd3426, %rd2868, 4294967297;
	max.u64 	%rd3427, %rd2868, %rd3425;
	setp.gt.u64 	%p279, %rd3427, %rd3426;
	shr.u64 	%rd3428, %rd3426, 32;
	sub.s64 	%rd3429, %rd3426, %rd3428;
	selp.s64 	%rd3430, -1, 0, %p279;
	add.s64 	%rd3431, %rd3429, %rd3430;
	sub.s64 	%rd3432, %rd2871, %rd3431;
	setp.lt.u64 	%p280, %rd2871, %rd3431;
	add.s64 	%rd3433, %rd3432, -4294967295;
	selp.b64 	%rd2885, %rd3433, %rd3432, %p280;
	// begin inline asm
	mul.lo.u64 %rd2874, %rd2885, %rd2885;
	// end inline asm
	// begin inline asm
	mul.hi.u64 %rd2877, %rd2885, %rd2885;
	// end inline asm
	shl.b64 	%rd3434, %rd2874, 32;
	mul.lo.s64 	%rd3435, %rd2874, 4294967297;
	max.u64 	%rd3436, %rd2874, %rd3434;
	setp.gt.u64 	%p281, %rd3436, %rd3435;
	shr.u64 	%rd3437, %rd3435, 32;
	sub.s64 	%rd3438, %rd3435, %rd3437;
	selp.s64 	%rd3439, -1, 0, %p281;
	add.s64 	%rd3440, %rd3438, %rd3439;
	sub.s64 	%rd3441, %rd2877, %rd3440;
	setp.lt.u64 	%p282, %rd2877, %rd3440;
	add.s64 	%rd3442, %rd3441, -4294967295;
	selp.b64 	%rd2884, %rd3442, %rd3441, %p282;
	// begin inline asm
	mul.lo.u64 %rd2880, %rd2884, %rd2885;
	// end inline asm
	// begin inline asm
	mul.hi.u64 %rd2883, %rd2884, %rd2885;
	// end inline asm
	shl.b64 	%rd3443, %rd2880, 32;
	mul.lo.s64 	%rd3444, %rd2880, 4294967297;
	max.u64 	%rd3445, %rd2880, %rd3443;
	setp.gt.u64 	%p283, %rd3445, %rd3444;
	shr.u64 	%rd3446, %rd3444, 32;
	sub.s64 	%rd3447, %rd3444, %rd3446;
	selp.s64 	%rd3448, -1, 0, %p283;
	add.s64 	%rd3449, %rd3447, %rd3448;
	sub.s64 	%rd3450, %rd2883, %rd3449;
	setp.lt.u64 	%p284, %rd2883, %rd3449;
	add.s64 	%rd3451, %rd3450, -4294967295;
	selp.b64 	%rd2890, %rd3451, %rd3450, %p284;
	// begin inline asm
	mul.lo.u64 %rd2886, %rd2890, %rd4980;
	// end inline asm
	// begin inline asm
	mul.hi.u64 %rd2889, %rd2890, %rd4980;
	// end inline asm
	shl.b64 	%rd3452, %rd2886, 32;
	mul.lo.s64 	%rd3453, %rd2886, 4294967297;
	max.u64 	%rd3454, %rd2886, %rd3452;
	setp.gt.u64 	%p285, %rd3454, %rd3453;
	shr.u64 	%rd3455, %rd3453, 32;
	sub.s64 	%rd3456, %rd3453, %rd3455;
	selp.s64 	%rd3457, -1, 0, %p285;
	add.s64 	%rd3458, %rd3456, %rd3457;
	sub.s64 	%rd3459, %rd2889, %rd3458;
	setp.lt.u64 	%p286, %rd2889, %rd3458;
	add.s64 	%rd3460, %rd3459, -4294967295;
	selp.b64 	%rd227, %rd3460, %rd3459, %p286;
	// begin inline asm
	mul.lo.u64 %rd2892, %rd4979, %rd4979;
	// end inline asm
	// begin inline asm
	mul.hi.u64 %rd2895, %rd4979, %rd4979;
	// end inline asm
	shl.b64 	%rd3461, %rd2892, 32;
	mul.lo.s64 	%rd3462, %rd2892, 4294967297;
	max.u64 	%rd3463, %rd2892, %rd3461;
	setp.gt.u64 	%p287, %rd3463, %rd3462;
	shr.u64 	%rd3464, %rd3462, 32;
	sub.s64 	%rd3465, %rd3462, %rd3464;
	selp.s64 	%rd3466, -1, 0, %p287;
	add.s64 	%rd3467, %rd3465, %rd3466;
	sub.s64 	%rd3468, %rd2895, %rd3467;
	setp.lt.u64 	%p288, %rd2895, %rd3467;
	add.s64 	%rd3469, %rd3468, -4294967295;
	selp.b64 	%rd2909, %rd3469, %rd3468, %p288;
	// begin inline asm
	mul.lo.u64 %rd2898, %rd2909, %rd2909;
	// end inline asm
	// begin inline asm
	mul.hi.u64 %rd2901, %rd2909, %rd2909;
	// end inline asm
	shl.b64 	%rd3470, %rd2898, 32;
	mul.lo.s64 	%rd3471, %rd2898, 4294967297;
	max.u64 	%rd3472, %rd2898, %rd3470;
	setp.gt.u64 	%p289, %rd3472, %rd3471;
	shr.u64 	%rd3473, %rd3471, 32;
	sub.s64 	%rd3474, %rd3471, %rd3473;
	selp.s64 	%rd3475, -1, 0, %p289;
	add.s64 	%rd3476, %rd3474, %rd3475;
	sub.s64 	%rd3477, %rd2901, %rd3476;
	setp.lt.u64 	%p290, %rd2901, %rd3476;
	add.s64 	%rd3478, %rd3477, -4294967295;
	selp.b64 	%rd2908, %rd3478, %rd3477, %p290;
	// begin inline asm
	mul.lo.u64 %rd2904, %rd2908, %rd2909;
	// end inline asm
	// begin inline asm
	mul.hi.u64 %rd2907, %rd2908, %rd2909;
	// end inline asm
	shl.b64 	%rd3479, %rd2904, 32;
	mul.lo.s64 	%rd3480, %rd2904, 4294967297;
	max.u64 	%rd3481, %rd2904, %rd3479;
	setp.gt.u64 	%p291, %rd3481, %rd3480;
	shr.u64 	%rd3482, %rd3480, 32;
	sub.s64 	%rd3483, %rd3480, %rd3482;
	selp.s64 	%rd3484, -1, 0, %p291;
	add.s64 	%rd3485, %rd3483, %rd3484;
	sub.s64 	%rd3486, %rd2907, %rd3485;
	setp.lt.u64 	%p292, %rd2907, %rd3485;
	add.s64 	%rd3487, %rd3486, -4294967295;
	selp.b64 	%rd2914, %rd3487, %rd3486, %p292;
	// begin inline asm
	mul.lo.u64 %rd2910, %rd2914, %rd4979;
	// end inline asm
	// begin inline asm
	mul.hi.u64 %rd2913, %rd2914, %rd4979;
	// end inline asm
	shl.b64 	%rd3488, %rd2910, 32;
	mul.lo.s64 	%rd3489, %rd2910, 4294967297;
	max.u64 	%rd3490, %rd2910, %rd3488;
	setp.gt.u64 	%p293, %rd3490, %rd3489;
	shr.u64 	%rd3491, %rd3489, 32;
	sub.s64 	%rd3492, %rd3489, %rd3491;
	selp.s64 	%rd3493, -1, 0, %p293;
	add.s64 	%rd3494, %rd3492, %rd3493;
	sub.s64 	%rd3495, %rd2913, %rd3494;
	setp.lt.u64 	%p294, %rd2913, %rd3494;
	add.s64 	%rd3496, %rd3495, -4294967295;
	selp.b64 	%rd228, %rd3496, %rd3495, %p294;
	// begin inline asm
	mul.lo.u64 %rd2916, %rd4978, %rd4978;
	// end inline asm
	// begin inline asm
	mul.hi.u64 %rd2919, %rd4978, %rd4978;
	// end inline asm
	shl.b64 	%rd3497, %rd2916, 32;
	mul.lo.s64 	%rd3498, %rd2916, 4294967297;
	max.u64 	%rd3499, %rd2916, %rd3497;
	setp.gt.u64 	%p295, %rd3499, %rd3498;
	shr.u64 	%rd3500, %rd3498, 32;
	sub.s64 	%rd3501, %rd3498, %rd3500;
	selp.s64 	%rd3502, -1, 0, %p295;
	add.s64 	%rd3503, %rd3501, %rd3502;
	sub.s64 	%rd3504, %rd2919, %rd3503;
	setp.lt.u64 	%p296, %rd2919, %rd3503;
	add.s64 	%rd3505, %rd3504, -4294967295;
	selp.b64 	%rd2933, %rd3505, %rd3504, %p296;
	// begin inline asm
	mul.lo.u64 %rd2922, %rd2933, %rd2933;
	// end inline asm
	// begin inline asm
	mul.hi.u64 %rd2925, %rd2933, %rd2933;
	// end inline asm
	shl.b64 	%rd3506, %rd2922, 32;
	mul.lo.s64 	%rd3507, %rd2922, 4294967297;
	max.u64 	%rd3508, %rd2922, %rd3506;
	setp.gt.u64 	%p297, %rd3508, %rd3507;
	shr.u64 	%rd3509, %rd3507, 32;
	sub.s64 	%rd3510, %rd3507, %rd3509;
	selp.s64 	%rd3511, -1, 0, %p297;
	add.s64 	%rd3512, %rd3510, %rd3511;
	sub.s64 	%rd3513, %rd2925, %rd3512;
	setp.lt.u64 	%p298, %rd2925, %rd3512;
	add.s64 	%rd3514, %rd3513, -4294967295;
	selp.b64 	%rd2932, %rd3514, %rd3513, %p298;
	// begin inline asm
	mul.lo.u64 %rd2928, %rd2932, %rd2933;
	// end inline asm
	// begin inline asm
	mul.hi.u64 %rd2931, %rd2932, %rd2933;
	// end inline asm
	shl.b64 	%rd3515, %rd2928, 32;
	mul.lo.s64 	%rd3516, %rd2928, 4294967297;
	max.u64 	%rd3517, %rd2928, %rd3515;
	setp.gt.u64 	%p299, %rd3517, %rd3516;
	shr.u64 	%rd3518, %rd3516, 32;
	sub.s64 	%rd3519, %rd3516, %rd3518;
	selp.s64 	%rd3520, -1, 0, %p299;
	add.s64 	%rd3521, %rd3519, %rd3520;
	sub.s64 	%rd3522, %rd2931, %rd3521;
	setp.lt.u64 	%p300, %rd2931, %rd3521;
	add.s64 	%rd3523, %rd3522, -4294967295;
	selp.b64 	%rd2938, %rd3523, %rd3522, %p300;
	// begin inline asm
	mul.lo.u64 %rd2934, %rd2938, %rd4978;
	// end inline asm
	// begin inline asm
	mul.hi.u64 %rd2937, %rd2938, %rd4978;
	// end inline asm
	shl.b64 	%rd3524, %rd2934, 32;
	mul.lo.s64 	%rd3525, %rd2934, 4294967297;
	max.u64 	%rd3526, %rd2934, %rd3524;
	setp.gt.u64 	%p301, %rd3526, %rd3525;
	shr.u64 	%rd3527, %rd3525, 32;
	sub.s64 	%rd3528, %rd3525, %rd3527;
	selp.s64 	%rd3529, -1, 0, %p301;
	add.s64 	%rd3530, %rd3528, %rd3529;
	sub.s64 	%rd3531, %rd2937, %rd3530;
	setp.lt.u64 	%p302, %rd2937, %rd3530;
	add.s64 	%rd3532, %rd3531, -4294967295;
	selp.b64 	%rd229, %rd3532, %rd3531, %p302;
	// begin inline asm
	mul.lo.u64 %rd2940, %rd4977, %rd4977;
	// end inline asm
	// begin inline asm
	mul.hi.u64 %rd2943, %rd4977, %rd4977;
	// end inline asm
	shl.b64 	%rd3533, %rd2940, 32;
	mul.lo.s64 	%rd3534, %rd2940, 4294967297;
	max.u64 	%rd3535, %rd2940, %rd3533;
	setp.gt.u64 	%p303, %rd3535, %rd3534;
	shr.u64 	%rd3536, %rd3534, 32;
	sub.s64 	%rd3537, %rd3534, %rd3536;
	selp.s64 	%rd3538, -1, 0, %p303;
	add.s64 	%rd3539, %rd3537, %rd3538;
	sub.s64 	%rd3540, %rd2943, %rd3539;
	setp.lt.u64 	%p304, %rd2943, %rd3539;
	add.s64 	%rd3541, %rd3540, -4294967295;
	selp.b64 	%rd2957, %rd3541, %rd3540, %p304;
	// begin inline asm
	mul.lo.u64 %rd2946, %rd2957, %rd2957;
	// end inline asm
	// begin inline asm
	mul.hi.u64 %rd2949, %rd2957, %rd2957;
	// end inline asm
	shl.b64 	%rd3542, %rd2946, 32;
	mul.lo.s64 	%rd3543, %rd2946, 4294967297;
	max.u64 	%rd3544, %rd2946, %rd3542;
	setp.gt.u64 	%p305, %rd3544, %rd3543;
	shr.u64 	%rd3545, %rd3543, 32;
	sub.s64 	%rd3546, %rd3543, %rd3545;
	selp.s64 	%rd3547, -1, 0, %p305;
	add.s64 	%rd3548, %rd3546, %rd3547;
	sub.s64 	%rd3549, %rd2949, %rd3548;
	setp.lt.u64 	%p306, %rd2949, %rd3548;
	add.s64 	%rd3550, %rd3549, -4294967295;
	selp.b64 	%rd2956, %rd3550, %rd3549, %p306;
	// begin inline asm
	mul.lo.u64 %rd2952, %rd2956, %rd2957;
	// end inline asm
	// begin inline asm
	mul.hi.u64 %rd2955, %rd2956, %rd2957;
	// end inline asm
	shl.b64 	%rd3551, %rd2952, 32;
	mul.lo.s64 	%rd3552, %rd2952, 4294967297;
	max.u64 	%rd3553, %rd2952, %rd3551;
	setp.gt.u64 	%p307, %rd3553, %rd3552;
	shr.u64 	%rd3554, %rd3552, 32;
	sub.s64 	%rd3555, %rd3552, %rd3554;
	selp.s64 	%rd3556, -1, 0, %p307;
	add.s64 	%rd3557, %rd3555, %rd3556;
	sub.s64 	%rd3558, %rd2955, %rd3557;
	setp.lt.u64 	%p308, %rd2955, %rd3557;
	add.s64 	%rd3559, %rd3558, -4294967295;
	selp.b64 	%rd2962, %rd3559, %rd3558, %p308;
	// begin inline asm
	mul.lo.u64 %rd2958, %rd2962, %rd4977;
	// end inline asm
	// begin inline asm
	mul.hi.u64 %rd2961, %rd2962, %rd4977;
	// end inline asm
	shl.b64 	%rd3560, %rd2958, 32;
	mul.lo.s64 	%rd3561, %rd2958, 4294967297;
	max.u64 	%rd3562, %rd2958, %rd3560;
	setp.gt.u64 	%p309, %rd3562, %rd3561;
	shr.u64 	%rd3563, %rd3561, 32;
	sub.s64 	%rd3564, %rd3561, %rd3563;
	selp.s64 	%rd3565, -1, 0, %p309;
	add.s64 	%rd3566, %rd3564, %rd3565;
	sub.s64 	%rd3567, %rd2961, %rd3566;
	setp.lt.u64 	%p310, %rd2961, %rd3566;
	add.s64 	%rd3568, %rd3567, -4294967295;
	selp.b64 	%rd230, %rd3568, %rd3567, %p310;
	// begin inline asm
	mul.lo.u64 %rd2964, %rd4976, %rd4976;
	// end inline asm
	// begin inline asm
	mul.hi.u64 %rd2967, %rd4976, %rd4976;
	// end inline asm
	shl.b64 	%rd3569, %rd2964, 32;
	mul.lo.s64 	%rd3570, %rd2964, 4294967297;
	max.u64 	%rd3571, %rd2964, %rd3569;
	setp.gt.u64 	%p311, %rd3571, %rd3570;
	shr.u64 	%rd3572, %rd3570, 32;
	sub.s64 	%rd3573, %rd3570, %rd3572;
	selp.s64 	%rd3574, -1, 0, %p311;
	add.s64 	%rd3575, %rd3573, %rd3574;
	sub.s64 	%rd3576, %rd2967, %rd3575;
	setp.lt.u64 	%p312, %rd2967, %rd3575;
	add.s64 	%rd3577, %rd3576, -4294967295;
	selp.b64 	%rd2981, %rd3577, %rd3576, %p312;
	// begin inline asm
	mul.lo.u64 %rd2970, %rd2981, %rd2981;
	// end inline asm
	// begin inline asm
	mul.hi.u64 %rd2973, %rd2981, %rd2981;
	// end inline asm
	shl.b64 	%rd3578, %rd2970, 32;
	mul.lo.s64 	%rd3579, %rd2970, 4294967297;
	max.u64 	%rd3580, %rd2970, %rd3578;
	setp.gt.u64 	%p313, %rd3580, %rd3579;
	shr.u64 	%rd3581, %rd3579, 32;
	sub.s64 	%rd3582, %rd3579, %rd3581;
	selp.s64 	%rd3583, -1, 0, %p313;
	add.s64 	%rd3584, %rd3582, %rd3583;
	sub.s64 	%rd3585, %rd2973, %rd3584;
	setp.lt.u64 	%p314, %rd2973, %rd3584;
	add.s64 	%rd3586, %rd3585, -4294967295;
	selp.b64 	%rd2980, %rd3586, %rd3585, %p314;
	// begin inline asm
	mul.lo.u64 %rd2976, %rd2980, %rd2981;
	// end inline asm
	// begin inline asm
	mul.hi.u64 %rd2979, %rd2980, %rd2981;
	// end inline asm
	shl.b64 	%rd3587, %rd2976, 32;
	mul.lo.s64 	%rd3588, %rd2976, 4294967297;
	max.u64 	%rd3589, %rd2976, %rd3587;
	setp.gt.u64 	%p315, %rd3589, %rd3588;
	shr.u64 	%rd3590, %rd3588, 32;
	sub.s64 	%rd3591, %rd3588, %rd3590;
	selp.s64 	%rd3592, -1, 0, %p315;
	add.s64 	%rd3593, %rd3591, %rd3592;
	sub.s64 	%rd3594, %rd2979, %rd3593;
	setp.lt.u64 	%p316, %rd2979, %rd3593;
	add.s64 	%rd3595, %rd3594, -4294967295;
	selp.b64 	%rd2986, %rd3595, %rd3594, %p316;
	// begin inline asm
	mul.lo.u64 %rd2982, %rd2986, %rd4976;
	// end inline asm
	// begin inline asm
	mul.hi.u64 %rd2985, %rd2986, %rd4976;
	// end inline asm
	shl.b64 	%rd3596, %rd2982, 32;
	mul.lo.s64 	%rd3597, %rd2982, 4294967297;
	max.u64 	%rd3598, %rd2982, %rd3596;
	setp.gt.u64 	%p317, %rd3598, %rd3597;
	shr.u64 	%rd3599, %rd3597, 32;
	sub.s64 	%rd3600, %rd3597, %rd3599;
	selp.s64 	%rd3601, -1, 0, %p317;
	add.s64 	%rd3602, %rd3600, %rd3601;
	sub.s64 	%rd3603, %rd2985, %rd3602;
	setp.lt.u64 	%p318, %rd2985, %rd3602;
	add.s64 	%rd3604, %rd3603, -4294967295;
	selp.b64 	%rd231, %rd3604, %rd3603, %p318;
	mul.lo.s64 	%rd3605, %rd3003, %rd216;
	mul.hi.u64 	%rd3606, %rd3003, %rd216;
	mul.lo.s64 	%rd3607, %rd3002, %rd217;
	mul.hi.u64 	%rd3608, %rd3002, %rd217;
	add.cc.s64 	%rd3609, %rd3607, %rd3605;
	addc.cc.s64 	%rd3610, %rd3608, %rd3606;
	mul.lo.s64 	%rd3611, %rd3001, %rd218;
	mul.hi.u64 	%rd3612, %rd3001, %rd218;
	add.cc.s64 	%rd3613, %rd3611, %rd3609;
	addc.cc.s64 	%rd3614, %rd3612, %rd3610;
	mul.lo.s64 	%rd3615, %rd3000, %rd219;
	mul.hi.u64 	%rd3616, %rd3000, %rd219;
	add.cc.s64 	%rd3617, %rd3615, %rd3613;
	addc.cc.s64 	%rd3618, %rd3616, %rd3614;
	mul.lo.s64 	%rd3619, %rd2999, %rd220;
	mul.hi.u64 	%rd3620, %rd2999, %rd220;
	add.cc.s64 	%rd3621, %rd3619, %rd3617;
	addc.cc.s64 	%rd3622, %rd3620, %rd3618;
	mul.lo.s64 	%rd3623, %rd2998, %rd221;
	mul.hi.u64 	%rd3624, %rd2998, %rd221;
	add.cc.s64 	%rd3625, %rd3623, %rd3621;
	addc.cc.s64 	%rd3626, %rd3624, %rd3622;
	mul.lo.s64 	%rd3627, %rd2997, %rd222;
	mul.hi.u64 	%rd3628, %rd2997, %rd222;
	add.cc.s64 	%rd3629, %rd3627, %rd3625;
	addc.cc.s64 	%rd3630, %rd3628, %rd3626;
	mul.lo.s64 	%rd3631, %rd2996, %rd223;
	mul.hi.u64 	%rd3632, %rd2996, %rd223;
	add.cc.s64 	%rd3633, %rd3631, %rd3629;
	addc.cc.s64 	%rd3634, %rd3632, %rd3630;
	mul.lo.s64 	%rd3635, %rd2995, %rd224;
	mul.hi.u64 	%rd3636, %rd2995, %rd224;
	add.cc.s64 	%rd3637, %rd3635, %rd3633;
	addc.cc.s64 	%rd3638, %rd3636, %rd3634;
	mul.lo.s64 	%rd3639, %rd2994, %rd225;
	mul.hi.u64 	%rd3640, %rd2994, %rd225;
	add.cc.s64 	%rd3641, %rd3639, %rd3637;
	addc.cc.s64 	%rd3642, %rd3640, %rd3638;
	mul.lo.s64 	%rd3643, %rd2993, %rd226;
	mul.hi.u64 	%rd3644, %rd2993, %rd226;
	add.cc.s64 	%rd3645, %rd3643, %rd3641;
	addc.cc.s64 	%rd3646, %rd3644, %rd3642;
	mul.lo.s64 	%rd3647, %rd2992, %rd227;
	mul.hi.u64 	%rd3648, %rd2992, %rd227;
	add.cc.s64 	%rd3649, %rd3647, %rd3645;
	addc.cc.s64 	%rd3650, %rd3648, %rd3646;
	mul.lo.s64 	%rd3651, %rd2991, %rd228;
	mul.hi.u64 	%rd3652, %rd2991, %rd228;
	add.cc.s64 	%rd3653, %rd3651, %rd3649;
	addc.cc.s64 	%rd3654, %rd3652, %rd3650;
	mul.lo.s64 	%rd3655, %rd2990, %rd229;
	mul.hi.u64 	%rd3656, %rd2990, %rd229;
	add.cc.s64 	%rd3657, %rd3655, %rd3653;
	addc.cc.s64 	%rd3658, %rd3656, %rd3654;
	mul.lo.s64 	%rd3659, %rd2989, %rd230;
	mul.hi.u64 	%rd3660, %rd2989, %rd230;
	add.cc.s64 	%rd3661, %rd3659, %rd3657;
	addc.cc.s64 	%rd3662, %rd3660, %rd3658;
	mul.lo.s64 	%rd3663, %rd2988, %rd231;
	mul.hi.u64 	%rd3664, %rd2988, %rd231;
	add.cc.s64 	%rd3665, %rd3663, %rd3661;
	addc.cc.s64 	%rd232, %rd3664, %rd3662;
	mad.lo.s64 	%rd5041, %rd232, 4294967295, %rd3665;
	setp.lt.u64 	%p319, %rd232, 4294967296;
	@%p319 bra 	$L__BB1_56;
	shr.u64 	%rd3666, %rd232, 32;
	mad.lo.s64 	%rd5041, %rd3666, 4294967295, %rd5041;
$L__BB1_56:
	setp.gt.u64 	%p320, %rd5041, -4294967296;
	add.s64 	%rd3683, %rd5041, 4294967295;
	selp.b64 	%rd236, %rd3683, %rd5041, %p320;
	mul.lo.s64 	%rd3684, %rd2988, %rd216;
	mul.hi.u64 	%rd3685, %rd2988, %rd216;
	mul.lo.s64 	%rd3686, %rd3003, %rd217;
	mul.hi.u64 	%rd3687, %rd3003, %rd217;
	add.cc.s64 	%rd3688, %rd3686, %rd3684;
	addc.cc.s64 	%rd3689, %rd3687, %rd3685;
	mul.lo.s64 	%rd3690, %rd3002, %rd218;
	mul.hi.u64 	%rd3691, %rd3002, %rd218;
	add.cc.s64 	%rd3692, %rd3690, %rd3688;
	addc.cc.s64 	%rd3693, %rd3691, %rd3689;
	mul.lo.s64 	%rd3694, %rd3001, %rd219;
	mul.hi.u64 	%rd3695, %rd3001, %rd219;
	add.cc.s64 	%rd3696, %rd3694, %rd3692;
	addc.cc.s64 	%rd3697, %rd3695, %rd3693;
	mul.lo.s64 	%rd3698, %rd3000, %rd220;
	mul.hi.u64 	%rd3699, %rd3000, %rd220;
	add.cc.s64 	%rd3700, %rd3698, %rd3696;
	addc.cc.s64 	%rd3701, %rd3699, %rd3697;
	mul.lo.s64 	%rd3702, %rd2999, %rd221;
	mul.hi.u64 	%rd3703, %rd2999, %rd221;
	add.cc.s64 	%rd3704, %rd3702, %rd3700;
	addc.cc.s64 	%rd3705, %rd3703, %rd3701;
	mul.lo.s64 	%rd3706, %rd2998, %rd222;
	mul.hi.u64 	%rd3707, %rd2998, %rd222;
	add.cc.s64 	%rd3708, %rd3706, %rd3704;
	addc.cc.s64 	%rd3709, %rd3707, %rd3705;
	mul.lo.s64 	%rd3710, %rd2997, %rd223;
	mul.hi.u64 	%rd3711, %rd2997, %rd223;
	add.cc.s64 	%rd3712, %rd3710, %rd3708;
	addc.cc.s64 	%rd3713, %rd3711, %rd3709;
	mul.lo.s64 	%rd3714, %rd2996, %rd224;
	mul.hi.u64 	%rd3715, %rd2996, %rd224;
	add.cc.s64 	%rd3716, %rd3714, %rd3712;
	addc.cc.s64 	%rd3717, %rd3715, %rd3713;
	mul.lo.s64 	%rd3718, %rd2995, %rd225;
	mul.hi.u64 	%rd3719, %rd2995, %rd225;
	add.cc.s64 	%rd3720, %rd3718, %rd3716;
	addc.cc.s64 	%rd3721, %rd3719, %rd3717;
	mul.lo.s64 	%rd3722, %rd2994, %rd226;
	mul.hi.u64 	%rd3723, %rd2994, %rd226;
	add.cc.s64 	%rd3724, %rd3722, %rd3720;
	addc.cc.s64 	%rd3725, %rd3723, %rd3721;
	mul.lo.s64 	%rd3726, %rd2993, %rd227;
	mul.hi.u64 	%rd3727, %rd2993, %rd227;
	add.cc.s64 	%rd3728, %rd3726, %rd3724;
	addc.cc.s64 	%rd3729, %rd3727, %rd3725;
	mul.lo.s64 	%rd3730, %rd2992, %rd228;
	mul.hi.u64 	%rd3731, %rd2992, %rd228;
	add.cc.s64 	%rd3732, %rd3730, %rd3728;
	addc.cc.s64 	%rd3733, %rd3731, %rd3729;
	mul.lo.s64 	%rd3734, %rd2991, %rd229;
	mul.hi.u64 	%rd3735, %rd2991, %rd229;
	add.cc.s64 	%rd3736, %rd3734, %rd3732;
	addc.cc.s64 	%rd3737, %rd3735, %rd3733;
	mul.lo.s64 	%rd3738, %rd2990, %rd230;
	mul.hi.u64 	%rd3739, %rd2990, %rd230;
	add.cc.s64 	%rd3740, %rd3738, %rd3736;
	addc.cc.s64 	%rd3741, %rd3739, %rd3737;
	mul.lo.s64 	%rd3742, %rd2989, %rd231;
	mul.hi.u64 	%rd3743, %rd2989, %rd231;
	add.cc.s64 	%rd3744, %rd3742, %rd3740;
	addc.cc.s64 	%rd237, %rd3743, %rd3741;
	mad.lo.s64 	%rd5042, %rd237, 4294967295, %rd3744;
	setp.lt.u64 	%p321, %rd237, 4294967296;
	@%p321 bra 	$L__BB1_58;
	shr.u64 	%rd3745, %rd237, 32;
	mad.lo.s64 	%rd5042, %rd3745, 4294967295, %rd5042;
$L__BB1_58:
	setp.gt.u64 	%p322, %rd5042, -4294967296;
	add.s64 	%rd3762, %rd5042, 4294967295;
	selp.b64 	%rd241, %rd3762, %rd5042, %p322;
	mul.lo.s64 	%rd3763, %rd2989, %rd216;
	mul.hi.u64 	%rd3764, %rd2989, %rd216;
	mul.lo.s64 	%rd3765, %rd2988, %rd217;
	mul.hi.u64 	%rd3766, %rd2988, %rd217;
	add.cc.s64 	%rd3767, %rd3765, %rd3763;
	addc.cc.s64 	%rd3768, %rd3766, %rd3764;
	mul.lo.s64 	%rd3769, %rd3003, %rd218;
	mul.hi.u64 	%rd3770, %rd3003, %rd218;
	add.cc.s64 	%rd3771, %rd3769, %rd3767;
	addc.cc.s64 	%rd3772, %rd3770, %rd3768;
	mul.lo.s64 	%rd3773, %rd3002, %rd219;
	mul.hi.u64 	%rd3774, %rd3002, %rd219;
	add.cc.s64 	%rd3775, %rd3773, %rd3771;
	addc.cc.s64 	%rd3776, %rd3774, %rd3772;
	mul.lo.s64 	%rd3777, %rd3001, %rd220;
	mul.hi.u64 	%rd3778, %rd3001, %rd220;
	add.cc.s64 	%rd3779, %rd3777, %rd3775;
	addc.cc.s64 	%rd3780, %rd3778, %rd3776;
	mul.lo.s64 	%rd3781, %rd3000, %rd221;
	mul.hi.u64 	%rd3782, %rd3000, %rd221;
	add.cc.s64 	%rd3783, %rd3781, %rd3779;
	addc.cc.s64 	%rd3784, %rd3782, %rd3780;
	mul.lo.s64 	%rd3785, %rd2999, %rd222;
	mul.hi.u64 	%rd3786, %rd2999, %rd222;
	add.cc.s64 	%rd3787, %rd3785, %rd3783;
	addc.cc.s64 	%rd3788, %rd3786, %rd3784;
	mul.lo.s64 	%rd3789, %rd2998, %rd223;
	mul.hi.u64 	%rd3790, %rd2998, %rd223;
	add.cc.s64 	%rd3791, %rd3789, %rd3787;
	addc.cc.s64 	%rd3792, %rd3790, %rd3788;
	mul.lo.s64 	%rd3793, %rd2997, %rd224;
	mul.hi.u64 	%rd3794, %rd2997, %rd224;
	add.cc.s64 	%rd3795, %rd3793, %rd3791;
	addc.cc.s64 	%rd3796, %rd3794, %rd3792;
	mul.lo.s64 	%rd3797, %rd2996, %rd225;
	mul.hi.u64 	%rd3798, %rd2996, %rd225;
	add.cc.s64 	%rd3799, %rd3797, %rd3795;
	addc.cc.s64 	%rd3800, %rd3798, %rd3796;
	mul.lo.s64 	%rd3801, %rd2995, %rd226;
	mul.hi.u64 	%rd3802, %rd2995, %rd226;
	add.cc.s64 	%rd3803, %rd3801, %rd3799;
	addc.cc.s64 	%rd3804, %rd3802, %rd3800;
	mul.lo.s64 	%rd3805, %rd2994, %rd227;
	mul.hi.u64 	%rd3806, %rd2994, %rd227;
	add.cc.s64 	%rd3807, %rd3805, %rd3803;
	addc.cc.s64 	%rd3808, %rd3806, %rd3804;
	mul.lo.s64 	%rd3809, %rd2993, %rd228;
	mul.hi.u64 	%rd3810, %rd2993, %rd228;
	add.cc.s64 	%rd3811, %rd3809, %rd3807;
	addc.cc.s64 	%rd3812, %rd3810, %rd3808;
	mul.lo.s64 	%rd3813, %rd2992, %rd229;
	mul.hi.u64 	%rd3814, %rd2992, %rd229;
	add.cc.s64 	%rd3815, %rd3813, %rd3811;
	addc.cc.s64 	%rd3816, %rd3814, %rd3812;
	mul.lo.s64 	%rd3817, %rd2991, %rd230;
	mul.hi.u64 	%rd3818, %rd2991, %rd230;
	add.cc.s64 	%rd3819, %rd3817, %rd3815;
	addc.cc.s64 	%rd3820, %rd3818, %rd3816;
	mul.lo.s64 	%rd3821, %rd2990, %rd231;
	mul.hi.u64 	%rd3822, %rd2990, %rd231;
	add.cc.s64 	%rd3823, %rd3821, %rd3819;
	addc.cc.s64 	%rd242, %rd3822, %rd3820;
	mad.lo.s64 	%rd5043, %rd242, 4294967295, %rd3823;
	setp.lt.u64 	%p323, %rd242, 4294967296;
	@%p323 bra 	$L__BB1_60;
	shr.u64 	%rd3824, %rd242, 32;
	mad.lo.s64 	%rd5043, %rd3824, 4294967295, %rd5043;
$L__BB1_60:
	setp.gt.u64 	%p324, %rd5043, -4294967296;
	add.s64 	%rd3841, %rd5043, 4294967295;
	selp.b64 	%rd246, %rd3841, %rd5043, %p324;
	mul.lo.s64 	%rd3842, %rd2990, %rd216;
	mul.hi.u64 	%rd3843, %rd2990, %rd216;
	mul.lo.s64 	%rd3844, %rd2989, %rd217;
	mul.hi.u64 	%rd3845, %rd2989, %rd217;
	add.cc.s64 	%rd3846, %rd3844, %rd3842;
	addc.cc.s64 	%rd3847, %rd3845, %rd3843;
	mul.lo.s64 	%rd3848, %rd2988, %rd218;
	mul.hi.u64 	%rd3849, %rd2988, %rd218;
	add.cc.s64 	%rd3850, %rd3848, %rd3846;
	addc.cc.s64 	%rd3851, %rd3849, %rd3847;
	mul.lo.s64 	%rd3852, %rd3003, %rd219;
	mul.hi.u64 	%rd3853, %rd3003, %rd219;
	add.cc.s64 	%rd3854, %rd3852, %rd3850;
	addc.cc.s64 	%rd3855, %rd3853, %rd3851;
	mul.lo.s64 	%rd3856, %rd3002, %rd220;
	mul.hi.u64 	%rd3857, %rd3002, %rd220;
	add.cc.s64 	%rd3858, %rd3856, %rd3854;
	addc.cc.s64 	%rd3859, %rd3857, %rd3855;
	mul.lo.s64 	%rd3860, %rd3001, %rd221;
	mul.hi.u64 	%rd3861, %rd3001, %rd221;
	add.cc.s64 	%rd3862, %rd3860, %rd3858;
	addc.cc.s64 	%rd3863, %rd3861, %rd3859;
	mul.lo.s64 	%rd3864, %rd3000, %rd222;
	mul.hi.u64 	%rd3865, %rd3000, %rd222;
	add.cc.s64 	%rd3866, %rd3864, %rd3862;
	addc.cc.s64 	%rd3867, %rd3865, %rd3863;
	mul.lo.s64 	%rd3868, %rd2999, %rd223;
	mul.hi.u64 	%rd3869, %rd2999, %rd223;
	add.cc.s64 	%rd3870, %rd3868, %rd3866;
	addc.cc.s64 	%rd3871, %rd3869, %rd3867;
	mul.lo.s64 	%rd3872, %rd2998, %rd224;
	mul.hi.u64 	%rd3873, %rd2998, %rd224;
	add.cc.s64 	%rd3874, %rd3872, %rd3870;
	addc.cc.s64 	%rd3875, %rd3873, %rd3871;
	mul.lo.s64 	%rd3876, %rd2997, %rd225;
	mul.hi.u64 	%rd3877, %rd2997, %rd225;
	add.cc.s64 	%rd3878, %rd3876, %rd3874;
	addc.cc.s64 	%rd3879, %rd3877, %rd3875;
	mul.lo.s64 	%rd3880, %rd2996, %rd226;
	mul.hi.u64 	%rd3881, %rd2996, %rd226;
	add.cc.s64 	%rd3882, %rd3880, %rd3878;
	addc.cc.s64 	%rd3883, %rd3881, %rd3879;
	mul.lo.s64 	%rd3884, %rd2995, %rd227;
	mul.hi.u64 	%rd3885, %rd2995, %rd227;
	add.cc.s64 	%rd3886, %rd3884, %rd3882;
	addc.cc.s64 	%rd3887, %rd3885, %rd3883;
	mul.lo.s64 	%rd3888, %rd2994, %rd228;
	mul.hi.u64 	%rd3889, %rd2994, %rd228;
	add.cc.s64 	%rd3890, %rd3888, %rd3886;
	addc.cc.s64 	%rd3891, %rd3889, %rd3887;
	mul.lo.s64 	%rd3892, %rd2993, %rd229;
	mul.hi.u64 	%rd3893, %rd2993, %rd229;
	add.cc.s64 	%rd3894, %rd3892, %rd3890;
	addc.cc.s64 	%rd3895, %rd3893, %rd3891;
	mul.lo.s64 	%rd3896, %rd2992, %rd230;
	mul.hi.u64 	%rd3897, %rd2992, %rd230;
	add.cc.s64 	%rd3898, %rd3896, %rd3894;
	addc.cc.s64 	%rd3899, %rd3897, %rd3895;
	mul.lo.s64 	%rd3900, %rd2991, %rd231;
	mul.hi.u64 	%rd3901, %rd2991, %rd231;
	add.cc.s64 	%rd3902, %rd3900, %rd3898;
	addc.cc.s64 	%rd247, %rd3901, %rd3899;
	mad.lo.s64 	%rd5044, %rd247, 4294967295, %rd3902;
	setp.lt.u64 	%p325, %rd247, 4294967296;
	@%p325 bra 	$L__BB1_62;
	shr.u64 	%rd3903, %rd247, 32;
	mad.lo.s64 	%rd5044, %rd3903, 4294967295, %rd5044;
$L__BB1_62:
	setp.gt.u64 	%p326, %rd5044, -4294967296;
	add.s64 	%rd3920, %rd5044, 4294967295;
	selp.b64 	%rd251, %rd3920, %rd5044, %p326;
	mul.lo.s64 	%rd3921, %rd2991, %rd216;
	mul.hi.u64 	%rd3922, %rd2991, %rd216;
	mul.lo.s64 	%rd3923, %rd2990, %rd217;
	mul.hi.u64 	%rd3924, %rd2990, %rd217;
	add.cc.s64 	%rd3925, %rd3923, %rd3921;
	addc.cc.s64 	%rd3926, %rd3924, %rd3922;
	mul.lo.s64 	%rd3927, %rd2989, %rd218;
	mul.hi.u64 	%rd3928, %rd2989, %rd218;
	add.cc.s64 	%rd3929, %rd3927, %rd3925;
	addc.cc.s64 	%rd3930, %rd3928, %rd3926;
	mul.lo.s64 	%rd3931, %rd2988, %rd219;
	mul.hi.u64 	%rd3932, %rd2988, %rd219;
	add.cc.s64 	%rd3933, %rd3931, %rd3929;
	addc.cc.s64 	%rd3934, %rd3932, %rd3930;
	mul.lo.s64 	%rd3935, %rd3003, %rd220;
	mul.hi.u64 	%rd3936, %rd3003, %rd220;
	add.cc.s64 	%rd3937, %rd3935, %rd3933;
	addc.cc.s64 	%rd3938, %rd3936, %rd3934;
	mul.lo.s64 	%rd3939, %rd3002, %rd221;
	mul.hi.u64 	%rd3940, %rd3002, %rd221;
	add.cc.s64 	%rd3941, %rd3939, %rd3937;
	addc.cc.s64 	%rd3942, %rd3940, %rd3938;
	mul.lo.s64 	%rd3943, %rd3001, %rd222;
	mul.hi.u64 	%rd3944, %rd3001, %rd222;
	add.cc.s64 	%rd3945, %rd3943, %rd3941;
	addc.cc.s64 	%rd3946, %rd3944, %rd3942;
	mul.lo.s64 	%rd3947, %rd3000, %rd223;
	mul.hi.u64 	%rd3948, %rd3000, %rd223;
	add.cc.s64 	%rd3949, %rd3947, %rd3945;
	addc.cc.s64 	%rd3950, %rd3948, %rd3946;
	mul.lo.s64 	%rd3951, %rd2999, %rd224;
	mul.hi.u64 	%rd3952, %rd2999, %rd224;
	add.cc.s64 	%rd3953, %rd3951, %rd3949;
	addc.cc.s64 	%rd3954, %rd3952, %rd3950;
	mul.lo.s64 	%rd3955, %rd2998, %rd225;
	mul.hi.u64 	%rd3956, %rd2998, %rd225;
	add.cc.s64 	%rd3957, %rd3955, %rd3953;
	addc.cc.s64 	%rd3958, %rd3956, %rd3954;
	mul.lo.s64 	%rd3959, %rd2997, %rd226;
	mul.hi.u64 	%rd3960, %rd2997, %rd226;
	add.cc.s64 	%rd3961, %rd3959, %rd3957;
	addc.cc.s64 	%rd3962, %rd3960, %rd3958;
	mul.lo.s64 	%rd3963, %rd2996, %rd227;
	mul.hi.u64 	%rd3964, %rd2996, %rd227;
	add.cc.s64 	%rd3965, %rd3963, %rd3961;
	addc.cc.s64 	%rd3966, %rd3964, %rd3962;
	mul.lo.s64 	%rd3967, %rd2995, %rd228;
	mul.hi.u64 	%rd3968, %rd2995, %rd228;
	add.cc.s64 	%rd3969, %rd3967, %rd3965;
	addc.cc.s64 	%rd3970, %rd3968, %rd3966;
	mul.lo.s64 	%rd3971, %rd2994, %rd229;
	mul.hi.u64 	%rd3972, %rd2994, %rd229;
	add.cc.s64 	%rd3973, %rd3971, %rd3969;
	addc.cc.s64 	%rd3974, %rd3972, %rd3970;
	mul.lo.s64 	%rd3975, %rd2993, %rd230;
	mul.hi.u64 	%rd3976, %rd2993, %rd230;
	add.cc.s64 	%rd3977, %rd3975, %rd3973;
	addc.cc.s64 	%rd3978, %rd3976, %rd3974;
	mul.lo.s64 	%rd3979, %rd2992, %rd231;
	mul.hi.u64 	%rd3980, %rd2992, %rd231;
	add.cc.s64 	%rd3981, %rd3979, %rd3977;
	addc.cc.s64 	%rd252, %rd3980, %rd3978;
	mad.lo.s64 	%rd5045, %rd252, 4294967295, %rd3981;
	setp.lt.u64 	%p327, %rd252, 4294967296;
	@%p327 bra 	$L__BB1_64;
	shr.u64 	%rd3982, %rd252, 32;
	mad.lo.s64 	%rd5045, %rd3982, 4294967295, %rd5045;
$L__BB1_64:
	setp.gt.u64 	%p328, %rd5045, -4294967296;
	add.s64 	%rd3999, %rd5045, 4294967295;
	selp.b64 	%rd256, %rd3999, %rd5045, %p328;
	mul.lo.s64 	%rd4000, %rd2992, %rd216;
	mul.hi.u64 	%rd4001, %rd2992, %rd216;
	mul.lo.s64 	%rd4002, %rd2991, %rd217;
	mul.hi.u64 	%rd4003, %rd2991, %rd217;
	add.cc.s64 	%rd4004, %rd4002, %rd4000;
	addc.cc.s64 	%rd4005, %rd4003, %rd4001;
	mul.lo.s64 	%rd4006, %rd2990, %rd218;
	mul.hi.u64 	%rd4007, %rd2990, %rd218;
	add.cc.s64 	%rd4008, %rd4006, %rd4004;
	addc.cc.s64 	%rd4009, %rd4007, %rd4005;
	mul.lo.s64 	%rd4010, %rd2989, %rd219;
	mul.hi.u64 	%rd4011, %rd2989, %rd219;
	add.cc.s64 	%rd4012, %rd4010, %rd4008;
	addc.cc.s64 	%rd4013, %rd4011, %rd4009;
	mul.lo.s64 	%rd4014, %rd2988, %rd220;
	mul.hi.u64 	%rd4015, %rd2988, %rd220;
	add.cc.s64 	%rd4016, %rd4014, %rd4012;
	addc.cc.s64 	%rd4017, %rd4015, %rd4013;
	mul.lo.s64 	%rd4018, %rd3003, %rd221;
	mul.hi.u64 	%rd4019, %rd3003, %rd221;
	add.cc.s64 	%rd4020, %rd4018, %rd4016;
	addc.cc.s64 	%rd4021, %rd4019, %rd4017;
	mul.lo.s64 	%rd4022, %rd3002, %rd222;
	mul.hi.u64 	%rd4023, %rd3002, %rd222;
	add.cc.s64 	%rd4024, %rd4022, %rd4020;
	addc.cc.s64 	%rd4025, %rd4023, %rd4021;
	mul.lo.s64 	%rd4026, %rd3001, %rd223;
	mul.hi.u64 	%rd4027, %rd3001, %rd223;
	add.cc.s64 	%rd4028, %rd4026, %rd4024;
	addc.cc.s64 	%rd4029, %rd4027, %rd4025;
	mul.lo.s64 	%rd4030, %rd3000, %rd224;
	mul.hi.u64 	%rd4031, %rd3000, %rd224;
	add.cc.s64 	%rd4032, %rd4030, %rd4028;
	addc.cc.s64 	%rd4033, %rd4031, %rd4029;
	mul.lo.s64 	%rd4034, %rd2999, %rd225;
	mul.hi.u64 	%rd4035, %rd2999, %rd225;
	add.cc.s64 	%rd4036, %rd4034, %rd4032;
	addc.cc.s64 	%rd4037, %rd4035, %rd4033;
	mul.lo.s64 	%rd4038, %rd2998, %rd226;
	mul.hi.u64 	%rd4039, %rd2998, %rd226;
	add.cc.s64 	%rd4040, %rd4038, %rd4036;
	addc.cc.s64 	%rd4041, %rd4039, %rd4037;
	mul.lo.s64 	%rd4042, %rd2997, %rd227;
	mul.hi.u64 	%rd4043, %rd2997, %rd227;
	add.cc.s64 	%rd4044, %rd4042, %rd4040;
	addc.cc.s64 	%rd4045, %rd4043, %rd4041;
	mul.lo.s64 	%rd4046, %rd2996, %rd228;
	mul.hi.u64 	%rd4047, %rd2996, %rd228;
	add.cc.s64 	%rd4048, %rd4046, %rd4044;
	addc.cc.s64 	%rd4049, %rd4047, %rd4045;
	mul.lo.s64 	%rd4050, %rd2995, %rd229;
	mul.hi.u64 	%rd4051, %rd2995, %rd229;
	add.cc.s64 	%rd4052, %rd4050, %rd4048;
	addc.cc.s64 	%rd4053, %rd4051, %rd4049;
	mul.lo.s64 	%rd4054, %rd2994, %rd230;
	mul.hi.u64 	%rd4055, %rd2994, %rd230;
	add.cc.s64 	%rd4056, %rd4054, %rd4052;
	addc.cc.s64 	%rd4057, %rd4055, %rd4053;
	mul.lo.s64 	%rd4058, %rd2993, %rd231;
	mul.hi.u64 	%rd4059, %rd2993, %rd231;
	add.cc.s64 	%rd4060, %rd4058, %rd4056;
	addc.cc.s64 	%rd257, %rd4059, %rd4057;
	mad.lo.s64 	%rd5046, %rd257, 4294967295, %rd4060;
	setp.lt.u64 	%p329, %rd257, 4294967296;
	@%p329 bra 	$L__BB1_66;
	shr.u64 	%rd4061, %rd257, 32;
	mad.lo.s64 	%rd5046, %rd4061, 4294967295, %rd5046;
$L__BB1_66:
	setp.gt.u64 	%p330, %rd5046, -4294967296;
	add.s64 	%rd4078, %rd5046, 4294967295;
	selp.b64 	%rd261, %rd4078, %rd5046, %p330;
	mul.lo.s64 	%rd4079, %rd2993, %rd216;
	mul.hi.u64 	%rd4080, %rd2993, %rd216;
	mul.lo.s64 	%rd4081, %rd2992, %rd217;
	mul.hi.u64 	%rd4082, %rd2992, %rd217;
	add.cc.s64 	%rd4083, %rd4081, %rd4079;
	addc.cc.s64 	%rd4084, %rd4082, %rd4080;
	mul.lo.s64 	%rd4085, %rd2991, %rd218;
	mul.hi.u64 	%rd4086, %rd2991, %rd218;
	add.cc.s64 	%rd4087, %rd4085, %rd4083;
	addc.cc.s64 	%rd4088, %rd4086, %rd4084;
	mul.lo.s64 	%rd4089, %rd2990, %rd219;
	mul.hi.u64 	%rd4090, %rd2990, %rd219;
	add.cc.s64 	%rd4091, %rd4089, %rd4087;
	addc.cc.s64 	%rd4092, %rd4090, %rd4088;
	mul.lo.s64 	%rd4093, %rd2989, %rd220;
	mul.hi.u64 	%rd4094, %rd2989, %rd220;
	add.cc.s64 	%rd4095, %rd4093, %rd4091;
	addc.cc.s64 	%rd4096, %rd4094, %rd4092;
	mul.lo.s64 	%rd4097, %rd2988, %rd221;
	mul.hi.u64 	%rd4098, %rd2988, %rd221;
	add.cc.s64 	%rd4099, %rd4097, %rd4095;
	addc.cc.s64 	%rd4100, %rd4098, %rd4096;
	mul.lo.s64 	%rd4101, %rd3003, %rd222;
	mul.hi.u64 	%rd4102, %rd3003, %rd222;
	add.cc.s64 	%rd4103, %rd4101, %rd4099;
	addc.cc.s64 	%rd4104, %rd4102, %rd4100;
	mul.lo.s64 	%rd4105, %rd3002, %rd223;
	mul.hi.u64 	%rd4106, %rd3002, %rd223;
	add.cc.s64 	%rd4107, %rd4105, %rd4103;
	addc.cc.s64 	%rd4108, %rd4106, %rd4104;
	mul.lo.s64 	%rd4109, %rd3001, %rd224;
	mul.hi.u64 	%rd4110, %rd3001, %rd224;
	add.cc.s64 	%rd4111, %rd4109, %rd4107;
	addc.cc.s64 	%rd4112, %rd4110, %rd4108;
	mul.lo.s64 	%rd4113, %rd3000, %rd225;
	mul.hi.u64 	%rd4114, %rd3000, %rd225;
	add.cc.s64 	%rd4115, %rd4113, %rd4111;
	addc.cc.s64 	%rd4116, %rd4114, %rd4112;
	mul.lo.s64 	%rd4117, %rd2999, %rd226;
	mul.hi.u64 	%rd4118, %rd2999, %rd226;
	add.cc.s64 	%rd4119, %rd4117, %rd4115;
	addc.cc.s64 	%rd4120, %rd4118, %rd4116;
	mul.lo.s64 	%rd4121, %rd2998, %rd227;
	mul.hi.u64 	%rd4122, %rd2998, %rd227;
	add.cc.s64 	%rd4123, %rd4121, %rd4119;
	addc.cc.s64 	%rd4124, %rd4122, %rd4120;
	mul.lo.s64 	%rd4125, %rd2997, %rd228;
	mul.hi.u64 	%rd4126, %rd2997, %rd228;
	add.cc.s64 	%rd4127, %rd4125, %rd4123;
	addc.cc.s64 	%rd4128, %rd4126, %rd4124;
	mul.lo.s64 	%rd4129, %rd2996, %rd229;
	mul.hi.u64 	%rd4130, %rd2996, %rd229;
	add.cc.s64 	%rd4131, %rd4129, %rd4127;
	addc.cc.s64 	%rd4132, %rd4130, %rd4128;
	mul.lo.s64 	%rd4133, %rd2995, %rd230;
	mul.hi.u64 	%rd4134, %rd2995, %rd230;
	add.cc.s64 	%rd4135, %rd4133, %rd4131;
	addc.cc.s64 	%rd4136, %rd4134, %rd4132;
	mul.lo.s64 	%rd4137, %rd2994, %rd231;
	mul.hi.u64 	%rd4138, %rd2994, %rd231;
	add.cc.s64 	%rd4139, %rd4137, %rd4135;
	addc.cc.s64 	%rd262, %rd4138, %rd4136;
	mad.lo.s64 	%rd5047, %rd262, 4294967295, %rd4139;
	setp.lt.u64 	%p331, %rd262, 4294967296;
	@%p331 bra 	$L__BB1_68;
	shr.u64 	%rd4140, %rd262, 32;
	mad.lo.s64 	%rd5047, %rd4140, 4294967295, %rd5047;
$L__BB1_68:
	setp.gt.u64 	%p332, %rd5047, -4294967296;
	add.s64 	%rd4157, %rd5047, 4294967295;
	selp.b64 	%rd266, %rd4157, %rd5047, %p332;
	mul.lo.s64 	%rd4158, %rd2994, %rd216;
	mul.hi.u64 	%rd4159, %rd2994, %rd216;
	mul.lo.s64 	%rd4160, %rd2993, %rd217;
	mul.hi.u64 	%rd4161, %rd2993, %rd217;
	add.cc.s64 	%rd4162, %rd4160, %rd4158;
	addc.cc.s64 	%rd4163, %rd4161, %rd4159;
	mul.lo.s64 	%rd4164, %rd2992, %rd218;
	mul.hi.u64 	%rd4165, %rd2992, %rd218;
	add.cc.s64 	%rd4166, %rd4164, %rd4162;
	addc.cc.s64 	%rd4167, %rd4165, %rd4163;
	mul.lo.s64 	%rd4168, %rd2991, %rd219;
	mul.hi.u64 	%rd4169, %rd2991, %rd219;
	add.cc.s64 	%rd4170, %rd4168, %rd4166;
	addc.cc.s64 	%rd4171, %rd4169, %rd4167;
	mul.lo.s64 	%rd4172, %rd2990, %rd220;
	mul.hi.u64 	%rd4173, %rd2990, %rd220;
	add.cc.s64 	%rd4174, %rd4172, %rd4170;
	addc.cc.s64 	%rd4175, %rd4173, %rd4171;
	mul.lo.s64 	%rd4176, %rd2989, %rd221;
	mul.hi.u64 	%rd4177, %rd2989, %rd221;
	add.cc.s64 	%rd4178, %rd4176, %rd4174;
	addc.cc.s64 	%rd4179, %rd4177, %rd4175;
	mul.lo.s64 	%rd4180, %rd2988, %rd222;
	mul.hi.u64 	%rd4181, %rd2988, %rd222;
	add.cc.s64 	%rd4182, %rd4180, %rd4178;
	addc.cc.s64 	%rd4183, %rd4181, %rd4179;
	mul.lo.s64 	%rd4184, %rd3003, %rd223;
	mul.hi.u64 	%rd4185, %rd3003, %rd223;
	add.cc.s64 	%rd4186, %rd4184, %rd4182;
	addc.cc.s64 	%rd4187, %rd4185, %rd4183;
	mul.lo.s64 	%rd4188, %rd3002, %rd224;
	mul.hi.u64 	%rd4189, %rd3002, %rd224;
	add.cc.s64 	%rd4190, %rd4188, %rd4186;
	addc.cc.s64 	%rd4191, %rd4189, %rd4187;
	mul.lo.s64 	%rd4192, %rd3001, %rd225;
	mul.hi.u64 	%rd4193, %rd3001, %rd225;
	add.cc.s64 	%rd4194, %rd4192, %rd4190;
	addc.cc.s64 	%rd4195, %rd4193, %rd4191;
	mul.lo.s64 	%rd4196, %rd3000, %rd226;
	mul.hi.u64 	%rd4197, %rd3000, %rd226;
	add.cc.s64 	%rd4198, %rd4196, %rd4194;
	addc.cc.s64 	%rd4199, %rd4197, %rd4195;
	mul.lo.s64 	%rd4200, %rd2999, %rd227;
	mul.hi.u64 	%rd4201, %rd2999, %rd227;
	add.cc.s64 	%rd4202, %rd4200, %rd4198;
	addc.cc.s64 	%rd4203, %rd4201, %rd4199;
	mul.lo.s64 	%rd4204, %rd2998, %rd228;
	mul.hi.u64 	%rd4205, %rd2998, %rd228;
	add.cc.s64 	%rd4206, %rd4204, %rd4202;
	addc.cc.s64 	%rd4207, %rd4205, %rd4203;
	mul.lo.s64 	%rd4208, %rd2997, %rd229;
	mul.hi.u64 	%rd4209, %rd2997, %rd229;
	add.cc.s64 	%rd4210, %rd4208, %rd4206;
	addc.cc.s64 	%rd4211, %rd4209, %rd4207;
	mul.lo.s64 	%rd4212, %rd2996, %rd230;
	mul.hi.u64 	%rd4213, %rd2996, %rd230;
	add.cc.s64 	%rd4214, %rd4212, %rd4210;
	addc.cc.s64 	%rd4215, %rd4213, %rd4211;
	mul.lo.s64 	%rd4216, %rd2995, %rd231;
	mul.hi.u64 	%rd4217, %rd2995, %rd231;
	add.cc.s64 	%rd4218, %rd4216, %rd4214;
	addc.cc.s64 	%rd267, %rd4217, %rd4215;
	mad.lo.s64 	%rd5048, %rd267, 4294967295, %rd4218;
	setp.lt.u64 	%p333, %rd267, 4294967296;
	@%p333 bra 	$L__BB1_70;
	shr.u64 	%rd4219, %rd267, 32;
	mad.lo.s64 	%rd5048, %rd4219, 4294967295, %rd5048;
$L__BB1_70:
	setp.gt.u64 	%p334, %rd5048, -4294967296;
	add.s64 	%rd4236, %rd5048, 4294967295;
	selp.b64 	%rd271, %rd4236, %rd5048, %p334;
	mul.lo.s64 	%rd4237, %rd2995, %rd216;
	mul.hi.u64 	%rd4238, %rd2995, %rd216;
	mul.lo.s64 	%rd4239, %rd2994, %rd217;
	mul.hi.u64 	%rd4240, %rd2994, %rd217;
	add.cc.s64 	%rd4241, %rd4239, %rd4237;
	addc.cc.s64 	%rd4242, %rd4240, %rd4238;
	mul.lo.s64 	%rd4243, %rd2993, %rd218;
	mul.hi.u64 	%rd4244, %rd2993, %rd218;
	add.cc.s64 	%rd4245, %rd4243, %rd4241;
	addc.cc.s64 	%rd4246, %rd4244, %rd4242;
	mul.lo.s64 	%rd4247, %rd2992, %rd219;
	mul.hi.u64 	%rd4248, %rd2992, %rd219;
	add.cc.s64 	%rd4249, %rd4247, %rd4245;
	addc.cc.s64 	%rd4250, %rd4248, %rd4246;
	mul.lo.s64 	%rd4251, %rd2991, %rd220;
	mul.hi.u64 	%rd4252, %rd2991, %rd220;
	add.cc.s64 	%rd4253, %rd4251, %rd4249;
	addc.cc.s64 	%rd4254, %rd4252, %rd4250;
	mul.lo.s64 	%rd4255, %rd2990, %rd221;
	mul.hi.u64 	%rd4256, %rd2990, %rd221;
	add.cc.s64 	%rd4257, %rd4255, %rd4253;
	addc.cc.s64 	%rd4258, %rd4256, %rd4254;
	mul.lo.s64 	%rd4259, %rd2989, %rd222;
	mul.hi.u64 	%rd4260, %rd2989, %rd222;
	add.cc.s64 	%rd4261, %rd4259, %rd4257;
	addc.cc.s64 	%rd4262, %rd4260, %rd4258;
	mul.lo.s64 	%rd4263, %rd2988, %rd223;
	mul.hi.u64 	%rd4264, %rd2988, %rd223;
	add.cc.s64 	%rd4265, %rd4263, %rd4261;
	addc.cc.s64 	%rd4266, %rd4264, %rd4262;
	mul.lo.s64 	%rd4267, %rd3003, %rd224;
	mul.hi.u64 	%rd4268, %rd3003, %rd224;
	add.cc.s64 	%rd4269, %rd4267, %rd4265;
	addc.cc.s64 	%rd4270, %rd4268, %rd4266;
	mul.lo.s64 	%rd4271, %rd3002, %rd225;
	mul.hi.u64 	%rd4272, %rd3002, %rd225;
	add.cc.s64 	%rd4273, %rd4271, %rd4269;
	addc.cc.s64 	%rd4274, %rd4272, %rd4270;
	mul.lo.s64 	%rd4275, %rd3001, %rd226;
	mul.hi.u64 	%rd4276, %rd3001, %rd226;
	add.cc.s64 	%rd4277, %rd4275, %rd4273;
	addc.cc.s64 	%rd4278, %rd4276, %rd4274;
	mul.lo.s64 	%rd4279, %rd3000, %rd227;
	mul.hi.u64 	%rd4280, %rd3000, %rd227;
	add.cc.s64 	%rd4281, %rd4279, %rd4277;
	addc.cc.s64 	%rd4282, %rd4280, %rd4278;
	mul.lo.s64 	%rd4283, %rd2999, %rd228;
	mul.hi.u64 	%rd4284, %rd2999, %rd228;
	add.cc.s64 	%rd4285, %rd4283, %rd4281;
	addc.cc.s64 	%rd4286, %rd4284, %rd4282;
	mul.lo.s64 	%rd4287, %rd2998, %rd229;
	mul.hi.u64 	%rd4288, %rd2998, %rd229;
	add.cc.s64 	%rd4289, %rd4287, %rd4285;
	addc.cc.s64 	%rd4290, %rd4288, %rd4286;
	mul.lo.s64 	%rd4291, %rd2997, %rd230;
	mul.hi.u64 	%rd4292, %rd2997, %rd230;
	add.cc.s64 	%rd4293, %rd4291, %rd4289;
	addc.cc.s64 	%rd4294, %rd4292, %rd4290;
	mul.lo.s64 	%rd4295, %rd2996, %rd231;
	mul.hi.u64 	%rd4296, %rd2996, %rd231;
	add.cc.s64 	%rd4297, %rd4295, %rd4293;
	addc.cc.s64 	%rd272, %rd4296, %rd4294;
	mad.lo.s64 	%rd5049, %rd272, 4294967295, %rd4297;
	setp.lt.u64 	%p335, %rd272, 4294967296;
	@%p335 bra 	$L__BB1_72;
	shr.u64 	%rd4298, %rd272, 32;
	mad.lo.s64 	%rd5049, %rd4298, 4294967295, %rd5049;
$L__BB1_72:
	setp.gt.u64 	%p336, %rd5049, -4294967296;
	add.s64 	%rd4315, %rd5049, 4294967295;
	selp.b64 	%rd276, %rd4315, %rd5049, %p336;
	mul.lo.s64 	%rd4316, %rd2996, %rd216;
	mul.hi.u64 	%rd4317, %rd2996, %rd216;
	mul.lo.s64 	%rd4318, %rd2995, %rd217;
	mul.hi.u64 	%rd4319, %rd2995, %rd217;
	add.cc.s64 	%rd4320, %rd4318, %rd4316;
	addc.cc.s64 	%rd4321, %rd4319, %rd4317;
	mul.lo.s64 	%rd4322, %rd2994, %rd218;
	mul.hi.u64 	%rd4323, %rd2994, %rd218;
	add.cc.s64 	%rd4324, %rd4322, %rd4320;
	addc.cc.s64 	%rd4325, %rd4323, %rd4321;
	mul.lo.s64 	%rd4326, %rd2993, %rd219;
	mul.hi.u64 	%rd4327, %rd2993, %rd219;
	add.cc.s64 	%rd4328, %rd4326, %rd4324;
	addc.cc.s64 	%rd4329, %rd4327, %rd4325;
	mul.lo.s64 	%rd4330, %rd2992, %rd220;
	mul.hi.u64 	%rd4331, %rd2992, %rd220;
	add.cc.s64 	%rd4332, %rd4330, %rd4328;
	addc.cc.s64 	%rd4333, %rd4331, %rd4329;
	mul.lo.s64 	%rd4334, %rd2991, %rd221;
	mul.hi.u64 	%rd4335, %rd2991, %rd221;
	add.cc.s64 	%rd4336, %rd4334, %rd4332;
	addc.cc.s64 	%rd4337, %rd4335, %rd4333;
	mul.lo.s64 	%rd4338, %rd2990, %rd222;
	mul.hi.u64 	%rd4339, %rd2990, %rd222;
	add.cc.s64 	%rd4340, %rd4338, %rd4336;
	addc.cc.s64 	%rd4341, %rd4339, %rd4337;
	mul.lo.s64 	%rd4342, %rd2989, %rd223;
	mul.hi.u64 	%rd4343, %rd2989, %rd223;
	add.cc.s64 	%rd4344, %rd4342, %rd4340;
	addc.cc.s64 	%rd4345, %rd4343, %rd4341;
	mul.lo.s64 	%rd4346, %rd2988, %rd224;
	mul.hi.u64 	%rd4347, %rd2988, %rd224;
	add.cc.s64 	%rd4348, %rd4346, %rd4344;
	addc.cc.s64 	%rd4349, %rd4347, %rd4345;
	mul.lo.s64 	%rd4350, %rd3003, %rd225;
	mul.hi.u64 	%rd4351, %rd3003, %rd225;
	add.cc.s64 	%rd4352, %rd4350, %rd4348;
	addc.cc.s64 	%rd4353, %rd4351, %rd4349;
	mul.lo.s64 	%rd4354, %rd3002, %rd226;
	mul.hi.u64 	%rd4355, %rd3002, %rd226;
	add.cc.s64 	%rd4356, %rd4354, %rd4352;
	addc.cc.s64 	%rd4357, %rd4355, %rd4353;
	mul.lo.s64 	%rd4358, %rd3001, %rd227;
	mul.hi.u64 	%rd4359, %rd3001, %rd227;
	add.cc.s64 	%rd4360, %rd4358, %rd4356;
	addc.cc.s64 	%rd4361, %rd4359, %rd4357;
	mul.lo.s64 	%rd4362, %rd3000, %rd228;
	mul.hi.u64 	%rd4363, %rd3000, %rd228;
	add.cc.s64 	%rd4364, %rd4362, %rd4360;
	addc.cc.s64 	%rd4365, %rd4363, %rd4361;
	mul.lo.s64 	%rd4366, %rd2999, %rd229;
	mul.hi.u64 	%rd4367, %rd2999, %rd229;
	add.cc.s64 	%rd4368, %rd4366, %rd4364;
	addc.cc.s64 	%rd4369, %rd4367, %rd4365;
	mul.lo.s64 	%rd4370, %rd2998, %rd230;
	mul.hi.u64 	%rd4371, %rd2998, %rd230;
	add.cc.s64 	%rd4372, %rd4370, %rd4368;
	addc.cc.s64 	%rd4373, %rd4371, %rd4369;
	mul.lo.s64 	%rd4374, %rd2997, %rd231;
	mul.hi.u64 	%rd4375, %rd2997, %rd231;
	add.cc.s64 	%rd4376, %rd4374, %rd4372;
	addc.cc.s64 	%rd277, %rd4375, %rd4373;
	mad.lo.s64 	%rd5050, %rd277, 4294967295, %rd4376;
	setp.lt.u64 	%p337, %rd277, 4294967296;
	@%p337 bra 	$L__BB1_74;
	shr.u64 	%rd4377, %rd277, 32;
	mad.lo.s64 	%rd5050, %rd4377, 4294967295, %rd5050;
$L__BB1_74:
	setp.gt.u64 	%p338, %rd5050, -4294967296;
	add.s64 	%rd4394, %rd5050, 4294967295;
	selp.b64 	%rd281, %rd4394, %rd5050, %p338;
	mul.lo.s64 	%rd4395, %rd2997, %rd216;
	mul.hi.u64 	%rd4396, %rd2997, %rd216;
	mul.lo.s64 	%rd4397, %rd2996, %rd217;
	mul.hi.u64 	%rd4398, %rd2996, %rd217;
	add.cc.s64 	%rd4399, %rd4397, %rd4395;
	addc.cc.s64 	%rd4400, %rd4398, %rd4396;
	mul.lo.s64 	%rd4401, %rd2995, %rd218;
	mul.hi.u64 	%rd4402, %rd2995, %rd218;
	add.cc.s64 	%rd4403, %rd4401, %rd4399;
	addc.cc.s64 	%rd4404, %rd4402, %rd4400;
	mul.lo.s64 	%rd4405, %rd2994, %rd219;
	mul.hi.u64 	%rd4406, %rd2994, %rd219;
	add.cc.s64 	%rd4407, %rd4405, %rd4403;
	addc.cc.s64 	%rd4408, %rd4406, %rd4404;
	mul.lo.s64 	%rd4409, %rd2993, %rd220;
	mul.hi.u64 	%rd4410, %rd2993, %rd220;
	add.cc.s64 	%rd4411, %rd4409, %rd4407;
	addc.cc.s64 	%rd4412, %rd4410, %rd4408;
	mul.lo.s64 	%rd4413, %rd2992, %rd221;
	mul.hi.u64 	%rd4414, %rd2992, %rd221;
	add.cc.s64 	%rd4415, %rd4413, %rd4411;
	addc.cc.s64 	%rd4416, %rd4414, %rd4412;
	mul.lo.s64 	%rd4417, %rd2991, %rd222;
	mul.hi.u64 	%rd4418, %rd2991, %rd222;
	add.cc.s64 	%rd4419, %rd4417, %rd4415;
	addc.cc.s64 	%rd4420, %rd4418, %rd4416;
	mul.lo.s64 	%rd4421, %rd2990, %rd223;
	mul.hi.u64 	%rd4422, %rd2990, %rd223;
	add.cc.s64 	%rd4423, %rd4421, %rd4419;
	addc.cc.s64 	%rd4424, %rd4422, %rd4420;
	mul.lo.s64 	%rd4425, %rd2989, %rd224;
	mul.hi.u64 	%rd4426, %rd2989, %rd224;
	add.cc.s64 	%rd4427, %rd4425, %rd4423;
	addc.cc.s64 	%rd4428, %rd4426, %rd4424;
	mul.lo.s64 	%rd4429, %rd2988, %rd225;
	mul.hi.u64 	%rd4430, %rd2988, %rd225;
	add.cc.s64 	%rd4431, %rd4429, %rd4427;
	addc.cc.s64 	%rd4432, %rd4430, %rd4428;
	mul.lo.s64 	%rd4433, %rd3003, %rd226;
	mul.hi.u64 	%rd4434, %rd3003, %rd226;
	add.cc.s64 	%rd4435, %rd4433, %rd4431;
	addc.cc.s64 	%rd4436, %rd4434, %rd4432;
	mul.lo.s64 	%rd4437, %rd3002, %rd227;
	mul.hi.u64 	%rd4438, %rd3002, %rd227;
	add.cc.s64 	%rd4439, %rd4437, %rd4435;
	addc.cc.s64 	%rd4440, %rd4438, %rd4436;
	mul.lo.s64 	%rd4441, %rd3001, %rd228;
	mul.hi.u64 	%rd4442, %rd3001, %rd228;
	add.cc.s64 	%rd4443, %rd4441, %rd4439;
	addc.cc.s64 	%rd4444, %rd4442, %rd4440;
	mul.lo.s64 	%rd4445, %rd3000, %rd229;
	mul.hi.u64 	%rd4446, %rd3000, %rd229;
	add.cc.s64 	%rd4447, %rd4445, %rd4443;
	addc.cc.s64 	%rd4448, %rd4446, %rd4444;
	mul.lo.s64 	%rd4449, %rd2999, %rd230;
	mul.hi.u64 	%rd4450, %rd2999, %rd230;
	add.cc.s64 	%rd4451, %rd4449, %rd4447;
	addc.cc.s64 	%rd4452, %rd4450, %rd4448;
	mul.lo.s64 	%rd4453, %rd2998, %rd231;
	mul.hi.u64 	%rd4454, %rd2998, %rd231;
	add.cc.s64 	%rd4455, %rd4453, %rd4451;
	addc.cc.s64 	%rd282, %rd4454, %rd4452;
	mad.lo.s64 	%rd5051, %rd282, 4294967295, %rd4455;
	setp.lt.u64 	%p339, %rd282, 4294967296;
	@%p339 bra 	$L__BB1_76;
	shr.u64 	%rd4456, %rd282, 32;
	mad.lo.s64 	%rd5051, %rd4456, 4294967295, %rd5051;
$L__BB1_76:
	setp.gt.u64 	%p340, %rd5051, -4294967296;
	add.s64 	%rd4473, %rd5051, 4294967295;
	selp.b64 	%rd286, %rd4473, %rd5051, %p340;
	mul.lo.s64 	%rd4474, %rd2998, %rd216;
	mul.hi.u64 	%rd4475, %rd2998, %rd216;
	mul.lo.s64 	%rd4476, %rd2997, %rd217;
	mul.hi.u64 	%rd4477, %rd2997, %rd217;
	add.cc.s64 	%rd4478, %rd4476, %rd4474;
	addc.cc.s64 	%rd4479, %rd4477, %rd4475;
	mul.lo.s64 	%rd4480, %rd2996, %rd218;
	mul.hi.u64 	%rd4481, %rd2996, %rd218;
	add.cc.s64 	%rd4482, %rd4480, %rd4478;
	addc.cc.s64 	%rd4483, %rd4481, %rd4479;
	mul.lo.s64 	%rd4484, %rd2995, %rd219;
	mul.hi.u64 	%rd4485, %rd2995, %rd219;
	add.cc.s64 	%rd4486, %rd4484, %rd4482;
	addc.cc.s64 	%rd4487, %rd4485, %rd4483;
	mul.lo.s64 	%rd4488, %rd2994, %rd220;
	mul.hi.u64 	%rd4489, %rd2994, %rd220;
	add.cc.s64 	%rd4490, %rd4488, %rd4486;
	addc.cc.s64 	%rd4491, %rd4489, %rd4487;
	mul.lo.s64 	%rd4492, %rd2993, %rd221;
	mul.hi.u64 	%rd4493, %rd2993, %rd221;
	add.cc.s64 	%rd4494, %rd4492, %rd4490;
	addc.cc.s64 	%rd4495, %rd4493, %rd4491;
	mul.lo.s64 	%rd4496, %rd2992, %rd222;
	mul.hi.u64 	%rd4497, %rd2992, %rd222;
	add.cc.s64 	%rd4498, %rd4496, %rd4494;
	addc.cc.s64 	%rd4499, %rd4497, %rd4495;
	mul.lo.s64 	%rd4500, %rd2991, %rd223;
	mul.hi.u64 	%rd4501, %rd2991, %rd223;
	add.cc.s64 	%rd4502, %rd4500, %rd4498;
	addc.cc.s64 	%rd4503, %rd4501, %rd4499;
	mul.lo.s64 	%rd4504, %rd2990, %rd224;
	mul.hi.u64 	%rd4505, %rd2990, %rd224;
	add.cc.s64 	%rd4506, %rd4504, %rd4502;
	addc.cc.s64 	%rd4507, %rd4505, %rd4503;
	mul.lo.s64 	%rd4508, %rd2989, %rd225;
	mul.hi.u64 	%rd4509, %rd2989, %rd225;
	add.cc.s64 	%rd4510, %rd4508, %rd4506;
	addc.cc.s64 	%rd4511, %rd4509, %rd4507;
	mul.lo.s64 	%rd4512, %rd2988, %rd226;
	mul.hi.u64 	%rd4513, %rd2988, %rd226;
	add.cc.s64 	%rd4514, %rd4512, %rd4510;
	addc.cc.s64 	%rd4515, %rd4513, %rd4511;
	mul.lo.s64 	%rd4516, %rd3003, %rd227;
	mul.hi.u64 	%rd4517, %rd3003, %rd227;
	add.cc.s64 	%rd4518, %rd4516, %rd4514;
	addc.cc.s64 	%rd4519, %rd4517, %rd4515;
	mul.lo.s64 	%rd4520, %rd3002, %rd228;
	mul.hi.u64 	%rd4521, %rd3002, %rd228;
	add.cc.s64 	%rd4522, %rd4520, %rd4518;
	addc.cc.s64 	%rd4523, %rd4521, %rd4519;
	mul.lo.s64 	%rd4524, %rd3001, %rd229;
	mul.hi.u64 	%rd4525, %rd3001, %rd229;
	add.cc.s64 	%rd4526, %rd4524, %rd4522;
	addc.cc.s64 	%rd4527, %rd4525, %rd4523;
	mul.lo.s64 	%rd4528, %rd3000, %rd230;
	mul.hi.u64 	%rd4529, %rd3000, %rd230;
	add.cc.s64 	%rd4530, %rd4528, %rd4526;
	addc.cc.s64 	%rd4531, %rd4529, %rd4527;
	mul.lo.s64 	%rd4532, %rd2999, %rd231;
	mul.hi.u64 	%rd4533, %rd2999, %rd231;
	add.cc.s64 	%rd4534, %rd4532, %rd4530;
	addc.cc.s64 	%rd287, %rd4533, %rd4531;
	mad.lo.s64 	%rd5052, %rd287, 4294967295, %rd4534;
	setp.lt.u64 	%p341, %rd287, 4294967296;
	@%p341 bra 	$L__BB1_78;
	shr.u64 	%rd4535, %rd287, 32;
	mad.lo.s64 	%rd5052, %rd4535, 4294967295, %rd5052;
$L__BB1_78:
	setp.gt.u64 	%p342, %rd5052, -4294967296;
	add.s64 	%rd4552, %rd5052, 4294967295;
	selp.b64 	%rd291, %rd4552, %rd5052, %p342;
	mul.lo.s64 	%rd4553, %rd2999, %rd216;
	mul.hi.u64 	%rd4554, %rd2999, %rd216;
	mul.lo.s64 	%rd4555, %rd2998, %rd217;
	mul.hi.u64 	%rd4556, %rd2998, %rd217;
	add.cc.s64 	%rd4557, %rd4555, %rd4553;
	addc.cc.s64 	%rd4558, %rd4556, %rd4554;
	mul.lo.s64 	%rd4559, %rd2997, %rd218;
	mul.hi.u64 	%rd4560, %rd2997, %rd218;
	add.cc.s64 	%rd4561, %rd4559, %rd4557;
	addc.cc.s64 	%rd4562, %rd4560, %rd4558;
	mul.lo.s64 	%rd4563, %rd2996, %rd219;
	mul.hi.u64 	%rd4564, %rd2996, %rd219;
	add.cc.s64 	%rd4565, %rd4563, %rd4561;
	addc.cc.s64 	%rd4566, %rd4564, %rd4562;
	mul.lo.s64 	%rd4567, %rd2995, %rd220;
	mul.hi.u64 	%rd4568, %rd2995, %rd220;
	add.cc.s64 	%rd4569, %rd4567, %rd4565;
	addc.cc.s64 	%rd4570, %rd4568, %rd4566;
	mul.lo.s64 	%rd4571, %rd2994, %rd221;
	mul.hi.u64 	%rd4572, %rd2994, %rd221;
	add.cc.s64 	%rd4573, %rd4571, %rd4569;
	addc.cc.s64 	%rd4574, %rd4572, %rd4570;
	mul.lo.s64 	%rd4575, %rd2993, %rd222;
	mul.hi.u64 	%rd4576, %rd2993, %rd222;
	add.cc.s64 	%rd4577, %rd4575, %rd4573;
	addc.cc.s64 	%rd4578, %rd4576, %rd4574;
	mul.lo.s64 	%rd4579, %rd2992, %rd223;
	mul.hi.u64 	%rd4580, %rd2992, %rd223;
	add.cc.s64 	%rd4581, %rd4579, %rd4577;
	addc.cc.s64 	%rd4582, %rd4580, %rd4578;
	mul.lo.s64 	%rd4583, %rd2991, %rd224;
	mul.hi.u64 	%rd4584, %rd2991, %rd224;
	add.cc.s64 	%rd4585, %rd4583, %rd4581;
	addc.cc.s64 	%rd4586, %rd4584, %rd4582;
	mul.lo.s64 	%rd4587, %rd2990, %rd225;
	mul.hi.u64 	%rd4588, %rd2990, %rd225;
	add.cc.s64 	%rd4589, %rd4587, %rd4585;
	addc.cc.s64 	%rd4590, %rd4588, %rd4586;
	mul.lo.s64 	%rd4591, %rd2989, %rd226;
	mul.hi.u64 	%rd4592, %rd2989, %rd226;
	add.cc.s64 	%rd4593, %rd4591, %rd4589;
	addc.cc.s64 	%rd4594, %rd4592, %rd4590;
	mul.lo.s64 	%rd4595, %rd2988, %rd227;
	mul.hi.u64 	%rd4596, %rd2988, %rd227;
	add.cc.s64 	%rd4597, %rd4595, %rd4593;
	addc.cc.s64 	%rd4598, %rd4596, %rd4594;
	mul.lo.s64 	%rd4599, %rd3003, %rd228;
	mul.hi.u64 	%rd4600, %rd3003, %rd228;
	add.cc.s64 	%rd4601, %rd4599, %rd4597;
	addc.cc.s64 	%rd4602, %rd4600, %rd4598;
	mul.lo.s64 	%rd4603, %rd3002, %rd229;
	mul.hi.u64 	%rd4604, %rd3002, %rd229;
	add.cc.s64 	%rd4605, %rd4603, %rd4601;
	addc.cc.s64 	%rd4606, %rd4604, %rd4602;
	mul.lo.s64 	%rd4607, %rd3001, %rd230;
	mul.hi.u64 	%rd4608, %rd3001, %rd230;
	add.cc.s64 	%rd4609, %rd4607, %rd4605;
	addc.cc.s64 	%rd4610, %rd4608, %rd4606;
	mul.lo.s64 	%rd4611, %rd3000, %rd231;
	mul.hi.u64 	%rd4612, %rd3000, %rd231;
	add.cc.s64 	%rd4613, %rd4611, %rd4609;
	addc.cc.s64 	%rd292, %rd4612, %rd4610;
	mad.lo.s64 	%rd5053, %rd292, 4294967295, %rd4613;
	setp.lt.u64 	%p343, %rd292, 4294967296;
	@%p343 bra 	$L__BB1_80;
	shr.u64 	%rd4614, %rd292, 32;
	mad.lo.s64 	%rd5053, %rd4614, 4294967295, %rd5053;
$L__BB1_80:
	setp.gt.u64 	%p344, %rd5053, -4294967296;
	add.s64 	%rd4631, %rd5053, 4294967295;
	selp.b64 	%rd296, %rd4631, %rd5053, %p344;
	mul.lo.s64 	%rd4632, %rd3000, %rd216;
	mul.hi.u64 	%rd4633, %rd3000, %rd216;
	mul.lo.s64 	%rd4634, %rd2999, %rd217;
	mul.hi.u64 	%rd4635, %rd2999, %rd217;
	add.cc.s64 	%rd4636, %rd4634, %rd4632;
	addc.cc.s64 	%rd4637, %rd4635, %rd4633;
	mul.lo.s64 	%rd4638, %rd2998, %rd218;
	mul.hi.u64 	%rd4639, %rd2998, %rd218;
	add.cc.s64 	%rd4640, %rd4638, %rd4636;
	addc.cc.s64 	%rd4641, %rd4639, %rd4637;
	mul.lo.s64 	%rd4642, %rd2997, %rd219;
	mul.hi.u64 	%rd4643, %rd2997, %rd219;
	add.cc.s64 	%rd4644, %rd4642, %rd4640;
	addc.cc.s64 	%rd4645, %rd4643, %rd4641;
	mul.lo.s64 	%rd4646, %rd2996, %rd220;
	mul.hi.u64 	%rd4647, %rd2996, %rd220;
	add.cc.s64 	%rd4648, %rd4646, %rd4644;
	addc.cc.s64 	%rd4649, %rd4647, %rd4645;
	mul.lo.s64 	%rd4650, %rd2995, %rd221;
	mul.hi.u64 	%rd4651, %rd2995, %rd221;
	add.cc.s64 	%rd4652, %rd4650, %rd4648;
	addc.cc.s64 	%rd4653, %rd4651, %rd4649;
	mul.lo.s64 	%rd4654, %rd2994, %rd222;
	mul.hi.u64 	%rd4655, %rd2994, %rd222;
	add.cc.s64 	%rd4656, %rd4654, %rd4652;
	addc.cc.s64 	%rd4657, %rd4655, %rd4653;
	mul.lo.s64 	%rd4658, %rd2993, %rd223;
	mul.hi.u64 	%rd4659, %rd2993, %rd223;
	add.cc.s64 	%rd4660, %rd4658, %rd4656;
	addc.cc.s64 	%rd4661, %rd4659, %rd4657;
	mul.lo.s64 	%rd4662, %rd2992, %rd224;
	mul.hi.u64 	%rd4663, %rd2992, %rd224;
	add.cc.s64 	%rd4664, %rd4662, %rd4660;
	addc.cc.s64 	%rd4665, %rd4663, %rd4661;
	mul.lo.s64 	%rd4666, %rd2991, %rd225;
	mul.hi.u64 	%rd4667, %rd2991, %rd225;
	add.cc.s64 	%rd4668, %rd4666, %rd4664;
	addc.cc.s64 	%rd4669, %rd4667, %rd4665;
	mul.lo.s64 	%rd4670, %rd2990, %rd226;
	mul.hi.u64 	%rd4671, %rd2990, %rd226;
	add.cc.s64 	%rd4672, %rd4670, %rd4668;
	addc.cc.s64 	%rd4673, %rd4671, %rd4669;
	mul.lo.s64 	%rd4674, %rd2989, %rd227;
	mul.hi.u64 	%rd4675, %rd2989, %rd227;
	add.cc.s64 	%rd4676, %rd4674, %rd4672;
	addc.cc.s64 	%rd4677, %rd4675, %rd4673;
	mul.lo.s64 	%rd4678, %rd2988, %rd228;
	mul.hi.u64 	%rd4679, %rd2988, %rd228;
	add.cc.s64 	%rd4680, %rd4678, %rd4676;
	addc.cc.s64 	%rd4681, %rd4679, %rd4677;
	mul.lo.s64 	%rd4682, %rd3003, %rd229;
	mul.hi.u64 	%rd4683, %rd3003, %rd229;
	add.cc.s64 	%rd4684, %rd4682, %rd4680;
	addc.cc.s64 	%rd4685, %rd4683, %rd4681;
	mul.lo.s64 	%rd4686, %rd3002, %rd230;
	mul.hi.u64 	%rd4687, %rd3002, %rd230;
	add.cc.s64 	%rd4688, %rd4686, %rd4684;
	addc.cc.s64 	%rd4689, %rd4687, %rd4685;
	mul.lo.s64 	%rd4690, %rd3001, %rd231;
	mul.hi.u64 	%rd4691, %rd3001, %rd231;
	add.cc.s64 	%rd4692, %rd4690, %rd4688;
	addc.cc.s64 	%rd297, %rd4691, %rd4689;
	mad.lo.s64 	%rd5054, %rd297, 4294967295, %rd4692;
	setp.lt.u64 	%p345, %rd297, 4294967296;
	@%p345 bra 	$L__BB1_82;
	shr.u64 	%rd4693, %rd297, 32;
	mad.lo.s64 	%rd5054, %rd4693, 4294967295, %rd5054;
$L__BB1_82:
	setp.gt.u64 	%p346, %rd5054, -4294967296;
	add.s64 	%rd4710, %rd5054, 4294967295;
	selp.b64 	%rd301, %rd4710, %rd5054, %p346;
	mul.lo.s64 	%rd4711, %rd3001, %rd216;
	mul.hi.u64 	%rd4712, %rd3001, %rd216;
	mul.lo.s64 	%rd4713, %rd3000, %rd217;
	mul.hi.u64 	%rd4714, %rd3000, %rd217;
	add.cc.s64 	%rd4715, %rd4713, %rd4711;
	addc.cc.s64 	%rd4716, %rd4714, %rd4712;
	mul.lo.s64 	%rd4717, %rd2999, %rd218;
	mul.hi.u64 	%rd4718, %rd2999, %rd218;
	add.cc.s64 	%rd4719, %rd4717, %rd4715;
	addc.cc.s64 	%rd4720, %rd4718, %rd4716;
	mul.lo.s64 	%rd4721, %rd2998, %rd219;
	mul.hi.u64 	%rd4722, %rd2998, %rd219;
	add.cc.s64 	%rd4723, %rd4721, %rd4719;
	addc.cc.s64 	%rd4724, %rd4722, %rd4720;
	mul.lo.s64 	%rd4725, %rd2997, %rd220;
	mul.hi.u64 	%rd4726, %rd2997, %rd220;
	add.cc.s64 	%rd4727, %rd4725, %rd4723;
	addc.cc.s64 	%rd4728, %rd4726, %rd4724;
	mul.lo.s64 	%rd4729, %rd2996, %rd221;
	mul.hi.u64 	%rd4730, %rd2996, %rd221;
	add.cc.s64 	%rd4731, %rd4729, %rd4727;
	addc.cc.s64 	%rd4732, %rd4730, %rd4728;
	mul.lo.s64 	%rd4733, %rd2995, %rd222;
	mul.hi.u64 	%rd4734, %rd2995, %rd222;
	add.cc.s64 	%rd4735, %rd4733, %rd4731;
	addc.cc.s64 	%rd4736, %rd4734, %rd4732;
	mul.lo.s64 	%rd4737, %rd2994, %rd223;
	mul.hi.u64 	%rd4738, %rd2994, %rd223;
	add.cc.s64 	%rd4739, %rd4737, %rd4735;
	addc.cc.s64 	%rd4740, %rd4738, %rd4736;
	mul.lo.s64 	%rd4741, %rd2993, %rd224;
	mul.hi.u64 	%rd4742, %rd2993, %rd224;
	add.cc.s64 	%rd4743, %rd4741, %rd4739;
	addc.cc.s64 	%rd4744, %rd4742, %rd4740;
	mul.lo.s64 	%rd4745, %rd2992, %rd225;
	mul.hi.u64 	%rd4746, %rd2992, %rd225;
	add.cc.s64 	%rd4747, %rd4745, %rd4743;
	addc.cc.s64 	%rd4748, %rd4746, %rd4744;
	mul.lo.s64 	%rd4749, %rd2991, %rd226;
	mul.hi.u64 	%rd4750, %rd2991, %rd226;
	add.cc.s64 	%rd4751, %rd4749, %rd4747;
	addc.cc.s64 	%rd4752, %rd4750, %rd4748;
	mul.lo.s64 	%rd4753, %rd2990, %rd227;
	mul.hi.u64 	%rd4754, %rd2990, %rd227;
	add.cc.s64 	%rd4755, %rd4753, %rd4751;
	addc.cc.s64 	%rd4756, %rd4754, %rd4752;
	mul.lo.s64 	%rd4757, %rd2989, %rd228;
	mul.hi.u64 	%rd4758, %rd2989, %rd228;
	add.cc.s64 	%rd4759, %rd4757, %rd4755;
	addc.cc.s64 	%rd4760, %rd4758, %rd4756;
	mul.lo.s64 	%rd4761, %rd2988, %rd229;
	mul.hi.u64 	%rd4762, %rd2988, %rd229;
	add.cc.s64 	%rd4763, %rd4761, %rd4759;
	addc.cc.s64 	%rd4764, %rd4762, %rd4760;
	mul.lo.s64 	%rd4765, %rd3003, %rd230;
	mul.hi.u64 	%rd4766, %rd3003, %rd230;
	add.cc.s64 	%rd4767, %rd4765, %rd4763;
	addc.cc.s64 	%rd4768, %rd4766, %rd4764;
	mul.lo.s64 	%rd4769, %rd3002, %rd231;
	mul.hi.u64 	%rd4770, %rd3002, %rd231;
	add.cc.s64 	%rd4771, %rd4769, %rd4767;
	addc.cc.s64 	%rd302, %rd4770, %rd4768;
	mad.lo.s64 	%rd5055, %rd302, 4294967295, %rd4771;
	setp.lt.u64 	%p347, %rd302, 4294967296;
	@%p347 bra 	$L__BB1_84;
	shr.u64 	%rd4772, %rd302, 32;
	mad.lo.s64 	%rd5055, %rd4772, 4294967295, %rd5055;
$L__BB1_84:
	setp.gt.u64 	%p348, %rd5055, -4294967296;
	add.s64 	%rd4789, %rd5055, 4294967295;
	selp.b64 	%rd306, %rd4789, %rd5055, %p348;
	mul.lo.s64 	%rd4790, %rd3002, %rd216;
	mul.hi.u64 	%rd4791, %rd3002, %rd216;
	mul.lo.s64 	%rd4792, %rd3001, %rd217;
	mul.hi.u64 	%rd4793, %rd3001, %rd217;
	add.cc.s64 	%rd4794, %rd4792, %rd4790;
	addc.cc.s64 	%rd4795, %rd4793, %rd4791;
	mul.lo.s64 	%rd4796, %rd3000, %rd218;
	mul.hi.u64 	%rd4797, %rd3000, %rd218;
	add.cc.s64 	%rd4798, %rd4796, %rd4794;
	addc.cc.s64 	%rd4799, %rd4797, %rd4795;
	mul.lo.s64 	%rd4800, %rd2999, %rd219;
	mul.hi.u64 	%rd4801, %rd2999, %rd219;
	add.cc.s64 	%rd4802, %rd4800, %rd4798;
	addc.cc.s64 	%rd4803, %rd4801, %rd4799;
	mul.lo.s64 	%rd4804, %rd2998, %rd220;
	mul.hi.u64 	%rd4805, %rd2998, %rd220;
	add.cc.s64 	%rd4806, %rd4804, %rd4802;
	addc.cc.s64 	%rd4807, %rd4805, %rd4803;
	mul.lo.s64 	%rd4808, %rd2997, %rd221;
	mul.hi.u64 	%rd4809, %rd2997, %rd221;
	add.cc.s64 	%rd4810, %rd4808, %rd4806;
	addc.cc.s64 	%rd4811, %rd4809, %rd4807;
	mul.lo.s64 	%rd4812, %rd2996, %rd222;
	mul.hi.u64 	%rd4813, %rd2996, %rd222;
	add.cc.s64 	%rd4814, %rd4812, %rd4810;
	addc.cc.s64 	%rd4815, %rd4813, %rd4811;
	mul.lo.s64 	%rd4816, %rd2995, %rd223;
	mul.hi.u64 	%rd4817, %rd2995, %rd223;
	add.cc.s64 	%rd4818, %rd4816, %rd4814;
	addc.cc.s64 	%rd4819, %rd4817, %rd4815;
	mul.lo.s64 	%rd4820, %rd2994, %rd224;
	mul.hi.u64 	%rd4821, %rd2994, %rd224;
	add.cc.s64 	%rd4822, %rd4820, %rd4818;
	addc.cc.s64 	%rd4823, %rd4821, %rd4819;
	mul.lo.s64 	%rd4824, %rd2993, %rd225;
	mul.hi.u64 	%rd4825, %rd2993, %rd225;
	add.cc.s64 	%rd4826, %rd4824, %rd4822;
	addc.cc.s64 	%rd4827, %rd4825, %rd4823;
	mul.lo.s64 	%rd4828, %rd2992, %rd226;
	mul.hi.u64 	%rd4829, %rd2992, %rd226;
	add.cc.s64 	%rd4830, %rd4828, %rd4826;
	addc.cc.s64 	%rd4831, %rd4829, %rd4827;
	mul.lo.s64 	%rd4832, %rd2991, %rd227;
	mul.hi.u64 	%rd4833, %rd2991, %rd227;
	add.cc.s64 	%rd4834, %rd4832, %rd4830;
	addc.cc.s64 	%rd4835, %rd4833, %rd4831;
	mul.lo.s64 	%rd4836, %rd2990, %rd228;
	mul.hi.u64 	%rd4837, %rd2990, %rd228;
	add.cc.s64 	%rd4838, %rd4836, %rd4834;
	addc.cc.s64 	%rd4839, %rd4837, %rd4835;
	mul.lo.s64 	%rd4840, %rd2989, %rd229;
	mul.hi.u64 	%rd4841, %rd2989, %rd229;
	add.cc.s64 	%rd4842, %rd4840, %rd4838;
	addc.cc.s64 	%rd4843, %rd4841, %rd4839;
	mul.lo.s64 	%rd4844, %rd2988, %rd230;
	mul.hi.u64 	%rd4845, %rd2988, %rd230;
	add.cc.s64 	%rd4846, %rd4844, %rd4842;
	addc.cc.s64 	%rd4847, %rd4845, %rd4843;
	mul.lo.s64 	%rd4848, %rd3003, %rd231;
	mul.hi.u64 	%rd4849, %rd3003, %rd231;
	add.cc.s64 	%rd4850, %rd4848, %rd4846;
	addc.cc.s64 	%rd307, %rd4849, %rd4847;
	mad.lo.s64 	%rd5056, %rd307, 4294967295, %rd4850;
	setp.lt.u64 	%p349, %rd307, 4294967296;
	@%p349 bra 	$L__BB1_86;
	shr.u64 	%rd4851, %rd307, 32;
	mad.lo.s64 	%rd5056, %rd4851, 4294967295, %rd5056;
$L__BB1_86:
	setp.gt.u64 	%p350, %rd5056, -4294967296;
	add.s64 	%rd4852, %rd5056, 4294967295;
	selp.b64 	%rd4853, %rd4852, %rd5056, %p350;
	setp.gt.u64 	%p351, %rd4853, -4294967296;
	add.s64 	%rd4854, %rd4853, 4294967295;
	selp.b64 	%rd4855, %rd4854, %rd4853, %p351;
	ld.const.u64 	%rd4856, [%rd5024+-64];
	add.s64 	%rd4857, %rd236, 4294967295;
	setp.gt.u64 	%p352, %rd236, -4294967296;
	selp.b64 	%rd4858, %rd4857, %rd236, %p352;
	add.s64 	%rd4859, %rd4858, %rd4856;
	setp.lt.u64 	%p353, %rd4859, %rd4858;
	setp.gt.u64 	%p354, %rd4859, -4294967296;
	add.s64 	%rd4860, %rd4859, 4294967295;
	selp.b64 	%rd4861, %rd4860, %rd4859, %p353;
	selp.b64 	%rd5040, %rd4860, %rd4861, %p354;
	ld.const.u64 	%rd4862, [%rd5024+-56];
	add.s64 	%rd4863, %rd241, 4294967295;
	setp.gt.u64 	%p355, %rd241, -4294967296;
	selp.b64 	%rd4864, %rd4863, %rd241, %p355;
	add.s64 	%rd4865, %rd4864, %rd4862;
	setp.lt.u64 	%p356, %rd4865, %rd4864;
	setp.gt.u64 	%p357, %rd4865, -4294967296;
	add.s64 	%rd4866, %rd4865, 4294967295;
	selp.b64 	%rd4867, %rd4866, %rd4865, %p356;
	selp.b64 	%rd5039, %rd4866, %rd4867, %p357;
	ld.const.u64 	%rd4868, [%rd5024+-48];
	add.s64 	%rd4869, %rd246, 4294967295;
	setp.gt.u64 	%p358, %rd246, -4294967296;
	selp.b64 	%rd4870, %rd4869, %rd246, %p358;
	add.s64 	%rd4871, %rd4870, %rd4868;
	setp.lt.u64 	%p359, %rd4871, %rd4870;
	setp.gt.u64 	%p360, %rd4871, -4294967296;
	add.s64 	%rd4872, %rd4871, 4294967295;
	selp.b64 	%rd4873, %rd4872, %rd4871, %p359;
	selp.b64 	%rd5038, %rd4872, %rd4873, %p360;
	ld.const.u64 	%rd4874, [%rd5024+-40];
	add.s64 	%rd4875, %rd251, 4294967295;
	setp.gt.u64 	%p361, %rd251, -4294967296;
	selp.b64 	%rd4876, %rd4875, %rd251, %p361;
	add.s64 	%rd4877, %rd4876, %rd4874;
	setp.lt.u64 	%p362, %rd4877, %rd4876;
	setp.gt.u64 	%p363, %rd4877, -4294967296;
	add.s64 	%rd4878, %rd4877, 4294967295;
	selp.b64 	%rd4879, %rd4878, %rd4877, %p362;
	selp.b64 	%rd5037, %rd4878, %rd4879, %p363;
	ld.const.u64 	%rd4880, [%rd5024+-32];
	add.s64 	%rd4881, %rd256, 4294967295;
	setp.gt.u64 	%p364, %rd256, -4294967296;
	selp.b64 	%rd4882, %rd4881, %rd256, %p364;
	add.s64 	%rd4883, %rd4882, %rd4880;
	setp.lt.u64 	%p365, %rd4883, %rd4882;
	setp.gt.u64 	%p366, %rd4883, -4294967296;
	add.s64 	%rd4884, %rd4883, 4294967295;
	selp.b64 	%rd4885, %rd4884, %rd4883, %p365;
	selp.b64 	%rd5036, %rd4884, %rd4885, %p366;
	ld.const.u64 	%rd4886, [%rd5024+-24];
	add.s64 	%rd4887, %rd261, 4294967295;
	setp.gt.u64 	%p367, %rd261, -4294967296;
	selp.b64 	%rd4888, %rd4887, %rd261, %p367;
	add.s64 	%rd4889, %rd4888, %rd4886;
	setp.lt.u64 	%p368, %rd4889, %rd4888;
	setp.gt.u64 	%p369, %rd4889, -4294967296;
	add.s64 	%rd4890, %rd4889, 4294967295;
	selp.b64 	%rd4891, %rd4890, %rd4889, %p368;
	selp.b64 	%rd5035, %rd4890, %rd4891, %p369;
	ld.const.u64 	%rd4892, [%rd5024+-16];
	add.s64 	%rd4893, %rd266, 4294967295;
	setp.gt.u64 	%p370, %rd266, -4294967296;
	selp.b64 	%rd4894, %rd4893, %rd266, %p370;
	add.s64 	%rd4895, %rd4894, %rd4892;
	setp.lt.u64 	%p371, %rd4895, %rd4894;
	setp.gt.u64 	%p372, %rd4895, -4294967296;
	add.s64 	%rd4896, %rd4895, 4294967295;
	selp.b64 	%rd4897, %rd4896, %rd4895, %p371;
	selp.b64 	%rd5034, %rd4896, %rd4897, %p372;
	ld.const.u64 	%rd4898, [%rd5024+-8];
	add.s64 	%rd4899, %rd271, 4294967295;
	setp.gt.u64 	%p373, %rd271, -4294967296;
	selp.b64 	%rd4900, %rd4899, %rd271, %p373;
	add.s64 	%rd4901, %rd4900, %rd4898;
	setp.lt.u64 	%p374, %rd4901, %rd4900;
	setp.gt.u64 	%p375, %rd4901, -4294967296;
	add.s64 	%rd4902, %rd4901, 4294967295;
	selp.b64 	%rd4903, %rd4902, %rd4901, %p374;
	selp.b64 	%rd5033, %rd4902, %rd4903, %p375;
	ld.const.u64 	%rd4904, [%rd5024];
	add.s64 	%rd4905, %rd276, 4294967295;
	setp.gt.u64 	%p376, %rd276, -4294967296;
	selp.b64 	%rd4906, %rd4905, %rd276, %p376;
	add.s64 	%rd4907, %rd4906, %rd4904;
	setp.lt.u64 	%p377, %rd4907, %rd4906;
	setp.gt.u64 	%p378, %rd4907, -4294967296;
	add.s64 	%rd4908, %rd4907, 4294967295;
	selp.b64 	%rd4909, %rd4908, %rd4907, %p377;
	selp.b64 	%rd5032, %rd4908, %rd4909, %p378;
	ld.const.u64 	%rd4910, [%rd5024+8];
	add.s64 	%rd4911, %rd281, 4294967295;
	setp.gt.u64 	%p379, %rd281, -4294967296;
	selp.b64 	%rd4912, %rd4911, %rd281, %p379;
	add.s64 	%rd4913, %rd4912, %rd4910;
	setp.lt.u64 	%p380, %rd4913, %rd4912;
	setp.gt.u64 	%p381, %rd4913, -4294967296;
	add.s64 	%rd4914, %rd4913, 4294967295;
	selp.b64 	%rd4915, %rd4914, %rd4913, %p380;
	selp.b64 	%rd5031, %rd4914, %rd4915, %p381;
	ld.const.u64 	%rd4916, [%rd5024+16];
	add.s64 	%rd4917, %rd286, 4294967295;
	setp.gt.u64 	%p382, %rd286, -4294967296;
	selp.b64 	%rd4918, %rd4917, %rd286, %p382;
	add.s64 	%rd4919, %rd4918, %rd4916;
	setp.lt.u64 	%p383, %rd4919, %rd4918;
	setp.gt.u64 	%p384, %rd4919, -4294967296;
	add.s64 	%rd4920, %rd4919, 4294967295;
	selp.b64 	%rd4921, %rd4920, %rd4919, %p383;
	selp.b64 	%rd4981, %rd4920, %rd4921, %p384;
	ld.const.u64 	%rd4922, [%rd5024+24];
	add.s64 	%rd4923, %rd291, 4294967295;
	setp.gt.u64 	%p385, %rd291, -4294967296;
	selp.b64 	%rd4924, %rd4923, %rd291, %p385;
	add.s64 	%rd4925, %rd4924, %rd4922;
	setp.lt.u64 	%p386, %rd4925, %rd4924;
	setp.gt.u64 	%p387, %rd4925, -4294967296;
	add.s64 	%rd4926, %rd4925, 4294967295;
	selp.b64 	%rd4927, %rd4926, %rd4925, %p386;
	selp.b64 	%rd4980, %rd4926, %rd4927, %p387;
	ld.const.u64 	%rd4928, [%rd5024+32];
	add.s64 	%rd4929, %rd296, 4294967295;
	setp.gt.u64 	%p388, %rd296, -4294967296;
	selp.b64 	%rd4930, %rd4929, %rd296, %p388;
	add.s64 	%rd4931, %rd4930, %rd4928;
	setp.lt.u64 	%p389, %rd4931, %rd4930;
	setp.gt.u64 	%p390, %rd4931, -4294967296;
	add.s64 	%rd4932, %rd4931, 4294967295;
	selp.b64 	%rd4933, %rd4932, %rd4931, %p389;
	selp.b64 	%rd4979, %rd4932, %rd4933, %p390;
	ld.const.u64 	%rd4934, [%rd5024+40];
	add.s64 	%rd4935, %rd301, 4294967295;
	setp.gt.u64 	%p391, %rd301, -4294967296;
	selp.b64 	%rd4936, %rd4935, %rd301, %p391;
	add.s64 	%rd4937, %rd4936, %rd4934;
	setp.lt.u64 	%p392, %rd4937, %rd4936;
	setp.gt.u64 	%p393, %rd4937, -4294967296;
	add.s64 	%rd4938, %rd4937, 4294967295;
	selp.b64 	%rd4939, %rd4938, %rd4937, %p392;
	selp.b64 	%rd4978, %rd4938, %rd4939, %p393;
	ld.const.u64 	%rd4940, [%rd5024+48];
	add.s64 	%rd4941, %rd306, 4294967295;
	setp.gt.u64 	%p394, %rd306, -4294967296;
	selp.b64 	%rd4942, %rd4941, %rd306, %p394;
	add.s64 	%rd4943, %rd4942, %rd4940;
	setp.lt.u64 	%p395, %rd4943, %rd4942;
	setp.gt.u64 	%p396, %rd4943, -4294967296;
	add.s64 	%rd4944, %rd4943, 4294967295;
	selp.b64 	%rd4945, %rd4944, %rd4943, %p395;
	selp.b64 	%rd4977, %rd4944, %rd4945, %p396;
	ld.const.u64 	%rd4946, [%rd5024+56];
	add.s64 	%rd4947, %rd4855, %rd4946;
	setp.lt.u64 	%p397, %rd4947, %rd4855;
	setp.gt.u64 	%p398, %rd4947, -4294967296;
	add.s64 	%rd4948, %rd4947, 4294967295;
	selp.b64 	%rd4949, %rd4948, %rd4947, %p397;
	selp.b64 	%rd4976, %rd4948, %rd4949, %p398;
	add.s32 	%r228, %r228, 1;
	add.s64 	%rd5024, %rd5024, 128;
	setp.ne.s32 	%p399, %r228, 5;
	@%p399 bra 	$L__BB1_54;
	ld.param.u64 	%rd4966, [_ZN36_GLOBAL__N__b28e54f6_4_k_cu_2ce7992b21tip5_hash_rows_kernelEPKmmmmPmm_param_4];
	mov.u32 	%r223, %ctaid.x;
	mov.u32 	%r224, %ntid.x;
	mov.u32 	%r225, %tid.x;
	mad.lo.s32 	%r226, %r223, %r224, %r225;
	mul.wide.u32 	%rd4950, %r226, 40;
	cvta.to.global.u64 	%rd4951, %rd4966;
	add.s64 	%rd4952, %rd4951, %rd4950;
	st.global.u64 	[%rd4952], %rd5040;
	st.global.u64 	[%rd4952+8], %rd5039;
	st.global.u64 	[%rd4952+16], %rd5038;
	st.global.u64 	[%rd4952+24], %rd5037;
	st.global.u64 	[%rd4952+32], %rd5036;
$L__BB1_88:
	ret;

}


// ===== COMPILED SASS (sm_100) =====

	.target	sm_100

	.elftype	@"ET_EXEC"


//--------------------- .note.nv.tkinfo           --------------------------
	.section	.note.nv.tkinfo,"",@"SHT_NOTE"
	.sectionflags	@"SHF_NOTE_NV_TKINFO"
	.tkinfo
        /*0018*/ 	.word	0x00000002
        /*0030*/ 	.string	""
        /*0030*/ 	.string	"ptxas"
        /*0030*/ 	.string	"Cuda compilation tools, release 13.0, V13.0.88"
        /*0030*/ 	.string	"Build cuda_13.0.r13.0/compiler.36424714_0"
        /*0030*/ 	.string	"-arch sm_100 -m 64 "



//--------------------- .note.nv.cuinfo           --------------------------
	.section	.note.nv.cuinfo,"",@"SHT_NOTE"
	.sectionflags	@"SHF_NOTE_NV_CUINFO"
        /*0018*/ 	.short	0x0002
        /*001a*/ 	.short	0x0064
        /*001c*/ 	.short	0x0082
	.zero		2


//--------------------- .nv.info                  --------------------------
	.section	.nv.info,"",@"SHT_CUDA_INFO"
	.align	4


	//----- nvinfo : EIATTR_REGCOUNT
	.align		4
        /*0000*/ 	.byte	0x04, 0x2f
        /*0002*/ 	.short	(.L_4 - .L_3)
	.align		4
.L_3:
        /*0004*/ 	.word	index@(_Z22tip5_hash_pairs_kernelPKmmmPm)
        /*0008*/ 	.word	0x0000005c


	//----- nvinfo : EIATTR_FRAME_SIZE
	.align		4
.L_4:
        /*000c*/ 	.byte	0x04, 0x11
        /*000e*/ 	.short	(.L_6 - .L_5)
	.align		4
.L_5:
        /*0010*/ 	.word	index@(_Z22tip5_hash_pairs_kernelPKmmmPm)
        /*0014*/ 	.word	0x00000000


	//----- nvinfo : EIATTR_REGCOUNT
	.align		4
.L_6:
        /*0018*/ 	.byte	0x04, 0x2f
        /*001a*/ 	.short	(.L_8 - .L_7)
	.align		4
.L_7:
        /*001c*/ 	.word	index@(_ZN36_GLOBAL__N__b28e54f6_4_k_cu_2ce7992b21tip5_hash_rows_kernelEPKmmmmPmm)
        /*0020*/ 	.word	0x0000005c


	//----- nvinfo : EIATTR_FRAME_SIZE
	.align		4
.L_8:
        /*0024*/ 	.byte	0x04, 0x11
        /*0026*/ 	.short	(.L_10 - .L_9)
	.align		4
.L_9:
        /*0028*/ 	.word	index@(_ZN36_GLOBAL__N__b28e54f6_4_k_cu_2ce7992b21tip5_hash_rows_kernelEPKmmmmPmm)
        /*002c*/ 	.word	0x00000050


	//----- nvinfo : EIATTR_MIN_STACK_SIZE
	.align		4
.L_10:
        /*0030*/ 	.byte	0x04, 0x12
        /*0032*/ 	.short	(.L_12 - .L_11)
	.align		4
.L_11:
        /*0034*/ 	.word	index@(_ZN36_GLOBAL__N__b28e54f6_4_k_cu_2ce7992b21tip5_hash_rows_kernelEPKmmmmPmm)
        /*0038*/ 	.word	0x00000050


	//----- nvinfo : EIATTR_MIN_STACK_SIZE
	.align		4
.L_12:
        /*003c*/ 	.byte	0x04, 0x12
        /*003e*/ 	.short	(.L_14 - .L_13)
	.align		4
.L_13:
        /*0040*/ 	.word	index@(_Z22tip5_hash_pairs_kernelPKmmmPm)
        /*0044*/ 	.word	0x00000000
.L_14:


//--------------------- .nv.compat                --------------------------
	.section	.nv.compat,"",@"SHT_CUDA_COMPAT_INFO"
	.align	4
        /*0000*/ 	.byte	0x02, 0x09, 0x00, 0x00, 0x02, 0x02, 0x01, 0x00, 0x02, 0x05, 0x05, 0x00, 0x03, 0x07, 0x01, 0x01
        /*0010*/ 	.byte	0x02, 0x03, 0x00, 0x00, 0x02, 0x06, 0x01, 0x00, 0x04, 0x0b, 0x08, 0x00, 0x09, 0x00, 0x00, 0x00
        /*0020*/ 	.byte	0x00, 0x00, 0x00, 0x00


//--------------------- .nv.info._ZN36_GLOBAL__N__b28e54f6_4_k_cu_2ce7992b21tip5_hash_rows_kernelEPKmmmmPmm --------------------------
	.section	.nv.info._ZN36_GLOBAL__N__b28e54f6_4_k_cu_2ce7992b21tip5_hash_rows_kernelEPKmmmmPmm,"",@"SHT_CUDA_INFO"
	.sectionflags	@""
	.align	4


	//----- nvinfo : EIATTR_CUDA_API_VERSION
	.align		4
        /*0000*/ 	.byte	0x04, 0x37
        /*0002*/ 	.short	(.L_16 - .L_15)
.L_15:
        /*0004*/ 	.word	0x00000082


	//----- nvinfo : EIATTR_KPARAM_INFO
	.align		4
.L_16:
        /*0008*/ 	.byte	0x04, 0x17
        /*000a*/ 	.short	(.L_18 - .L_17)
.L_17:
        /*000c*/ 	.word	0x00000000
        /*0010*/ 	.short	0x0005
        /*0012*/ 	.short	0x0028
        /*0014*/ 	.byte	0x00, 0xf0, 0x21, 0x00


	//----- nvinfo : EIATTR_KPARAM_INFO
	.align		4
.L_18:
        /*0018*/ 	.byte	0x04, 0x17
        /*001a*/ 	.short	(.L_20 - .L_19)
.L_19:
        /*001c*/ 	.word	0x00000000
        /*0020*/ 	.short	0x0004
        /*0022*/ 	.short	0x0020
        /*0024*/ 	.byte	0x00, 0xf5, 0x21, 0x00


	//----- nvinfo : EIATTR_KPARAM_INFO
	.align		4
.L_20:
        /*0028*/ 	.byte	0x04, 0x17
        /*002a*/ 	.short	(.L_22 - .L_21)
.L_21:
        /*002c*/ 	.word	0x00000000
        /*0030*/ 	.short	0x0003
        /*0032*/ 	.short	0x0018
        /*0034*/ 	.byte	0x00, 0xf0, 0x21, 0x00


	//----- nvinfo : EIATTR_KPARAM_INFO
	.align		4
.L_22:
        /*0038*/ 	.byte	0x04, 0x17
        /*003a*/ 	.short	(.L_24 - .L_23)
.L_23:
        /*003c*/ 	.word	0x00000000
        /*0040*/ 	.short	0x0002
        /*0042*/ 	.short	0x0010
        /*0044*/ 	.byte	0x00, 0xf0, 0x21, 0x00


	//----- nvinfo : EIATTR_KPARAM_INFO
	.align		4
.L_24:
        /*0048*/ 	.byte	0x04, 0x17
        /*004a*/ 	.short	(.L_26 - .L_25)
.L_25:
        /*004c*/ 	.word	0x00000000
        /*0050*/ 	.short	0x0001
        /*0052*/ 	.short	0x0008
        /*0054*/ 	.byte	0x00, 0xf0, 0x21, 0x00


	//----- nvinfo : EIATTR_KPARAM_INFO
	.align		4
.L_26:
        /*0058*/ 	.byte	0x04, 0x17
        /*005a*/ 	.short	(.L_28 - .L_27)
.L_27:
        /*005c*/ 	.word	0x00000000
        /*0060*/ 	.short	0x0000
        /*0062*/ 	.short	0x0000
        /*0064*/ 	.byte	0x00, 0xf5, 0x21, 0x00


	//----- nvinfo : EIATTR_SPARSE_MMA_MASK
	.align		4
.L_28:
        /*0068*/ 	.byte	0x03, 0x50
        /*006a*/ 	.short	0x0000


	//----- nvinfo : EIATTR_MAXREG_COUNT
	.align		4
        /*006c*/ 	.byte	0x03, 0x1b
        /*006e*/ 	.short	0x00ff


	//----- nvinfo : EIATTR_NUM_BARRIERS
	.align		4
        /*0070*/ 	.byte	0x02, 0x4c
        /*0072*/ 	.byte	0x01
	.zero		1


	//----- nvinfo : EIATTR_MERCURY_ISA_VERSION
	.align		4
        /*0074*/ 	.byte	0x03, 0x5f
        /*0076*/ 	.short	0x0101


	//----- nvinfo : EIATTR_VRC_CTA_INIT_COUNT
	.align		4
        /*0078*/ 	.byte	0x02, 0x4a
	.zero		1
	.zero		1


	//----- nvinfo : EIATTR_EXIT_INSTR_OFFSETS
	.align		4
        /*007c*/ 	.byte	0x04, 0x1c
        /*007e*/ 	.short	(.L_30 - .L_29)


	//   ....[0]....
.L_29:
        /*0080*/ 	.word	0x00000110


	//   ....[1]....
        /*0084*/ 	.word	0x000240d0


	//----- nvinfo : EIATTR_CBANK_PARAM_SIZE
	.align		4
.L_30:
        /*0088*/ 	.byte	0x03, 0x19
        /*008a*/ 	.short	0x0030


	//----- nvinfo : EIATTR_PARAM_CBANK
	.align		4
        /*008c*/ 	.byte	0x04, 0x0a
        /*008e*/ 	.short	(.L_32 - .L_31)
	.align		4
.L_31:
        /*0090*/ 	.word	index@(.nv.constant0._ZN36_GLOBAL__N__b28e54f6_4_k_cu_2ce7992b21tip5_hash_rows_kernelEPKmmmmPmm)
        /*0094*/ 	.short	0x0380
        /*0096*/ 	.short	0x0030


	//----- nvinfo : EIATTR_SW_WAR
	.align		4
.L_32:
        /*0098*/ 	.byte	0x04, 0x36
        /*009a*/ 	.short	(.L_34 - .L_33)
.L_33:
        /*009c*/ 	.word	0x00000008
.L_34:


//--------------------- .nv.info._Z22tip5_hash_pairs_kernelPKmmmPm --------------------------
	.section	.nv.info._Z22tip5_hash_pairs_kernelPKmmmPm,"",@"SHT_CUDA_INFO"
	.sectionflags	@""
	.align	4


	//----- nvinfo : EIATTR_CUDA_API_VERSION
	.align		4
        /*0000*/ 	.byte	0x04, 0x37
        /*0002*/ 	.short	(.L_36 - .L_35)
.L_35:
        /*0004*/ 	.word	0x00000082


	//----- nvinfo : EIATTR_KPARAM_INFO
	.align		4
.L_36:
        /*0008*/ 	.byte	0x04, 0x17
        /*000a*/ 	.short	(.L_38 - .L_37)
.L_37:
        /*000c*/ 	.word	0x00000000
        /*0010*/ 	.short	0x0003
        /*0012*/ 	.short	0x0018
        /*0014*/ 	.byte	0x00, 0xf5, 0x21, 0x00


	//----- nvinfo : EIATTR_KPARAM_INFO
	.align		4
.L_38:
        /*0018*/ 	.byte	0x04, 0x17
        /*001a*/ 	.short	(.L_40 - .L_39)
.L_39:
        /*001c*/ 	.word	0x00000000
        /*0020*/ 	.short	0x0002
        /*0022*/ 	.short	0x0010
        /*0024*/ 	.byte	0x00, 0xf0, 0x21, 0x00


	//----- nvinfo : EIATTR_KPARAM_INFO
	.align		4
.L_40:
        /*0028*/ 	.byte	0x04, 0x17
        /*002a*/ 	.short	(.L_42 - .L_41)
.L_41:
        /*002c*/ 	.word	0x00000000
        /*0030*/ 	.short	0x0001
        /*0032*/ 	.short	0x0008
        /*0034*/ 	.byte	0x00, 0xf0, 0x21, 0x00


	//----- nvinfo : EIATTR_KPARAM_INFO
	.align		4
.L_42:
        /*0038*/ 	.byte	0x04, 0x17
        /*003a*/ 	.short	(.L_44 - .L_43)
.L_43:
        /*003c*/ 	.word	0x00000000
        /*0040*/ 	.short	0x0000
        /*0042*/ 	.short	0x0000
        /*0044*/ 	.byte	0x00, 0xf5, 0x21, 0x00


	//----- nvinfo : EIATTR_SPARSE_MMA_MASK
	.align		4
.L_44:
        /*0048*/ 	.byte	0x03, 0x50
        /*004a*/ 	.short	0x0000


	//----- nvinfo : EIATTR_MAXREG_COUNT
	.align		4
        /*004c*/ 	.byte	0x03, 0x1b
        /*004e*/ 	.short	0x00ff


	//----- nvinfo : EIATTR_NUM_BARRIERS
	.align		4
        /*0050*/ 	.byte	0x02, 0x4c
        /*0052*/ 	.byte	0x01
	.zero		1


	//----- nvinfo : EIATTR_MERCURY_ISA_VERSION
	.align		4
        /*0054*/ 	.byte	0x03, 0x5f
        /*0056*/ 	.short	0x0101


	//----- nvinfo : EIATTR_VRC_CTA_INIT_COUNT
	.align		4
        /*0058*/ 	.byte	0x02, 0x4a
	.zero		1
	.zero		1


	//----- nvinfo : EIATTR_EXIT_INSTR_OFFSETS
	.align		4
        /*005c*/ 	.byte	0x04, 0x1c
        /*005e*/ 	.short	(.L_46 - .L_45)


	//   ....[0]....
.L_45:
        /*0060*/ 	.word	0x00000150


	//   ....[1]....
        /*0064*/ 	.word	0x000118d0


	//----- nvinfo : EIATTR_CBANK_PARAM_SIZE
	.align		4
.L_46:
        /*0068*/ 	.byte	0x03, 0x19
        /*006a*/ 	.short	0x0020


	//----- nvinfo : EIATTR_PARAM_CBANK
	.align		4
        /*006c*/ 	.byte	0x04, 0x0a
        /*006e*/ 	.short	(.L_48 - .L_47)
	.align		4
.L_47:
        /*0070*/ 	.word	index@(.nv.constant0._Z22tip5_hash_pairs_kernelPKmmmPm)
        /*0074*/ 	.short	0x0380
        /*0076*/ 	.short	0x0020


	//----- nvinfo : EIATTR_SW_WAR
	.align		4
.L_48:
        /*0078*/ 	.byte	0x04, 0x36
        /*007a*/ 	.short	(.L_50 - .L_49)
.L_49:
        /*007c*/ 	.word	0x00000008
.L_50:


//--------------------- .nv.callgraph             --------------------------
	.section	.nv.callgraph,"",@"SHT_CUDA_CALLGRAPH"
	.align	4
	.sectionentsize	8
	.align		4
        /*0000*/ 	.word	0x00000000
	.align		4
        /*0004*/ 	.word	0xffffffff
	.align		4
        /*0008*/ 	.word	0x00000000
	.align		4
        /*000c*/ 	.word	0xfffffffe
	.align		4
        /*0010*/ 	.word	0x00000000
	.align		4
        /*0014*/ 	.word	0xfffffffd
	.align		4
        /*0018*/ 	.word	0x00000000
	.align		4
        /*001c*/ 	.word	0xfffffffc


//--------------------- .nv.constant3             --------------------------
	.section	.nv.constant3,"a",@progbits
	.align	8
.nv.constant3:
	.type		_ZN34_INTERNAL_b28e54f6_4_k_cu_2ce7992b36_GLOBAL__N__b28e54f6_4_k_cu_2ce7992b12LOOKUP_TABLEE,@object
	.size		_ZN34_INTERNAL_b28e54f6_4_k_cu_2ce7992b36_GLOBAL__N__b28e54f6_4_k_cu_2ce7992b12LOOKUP_TABLEE,(_ZN34_INTERNAL_b28e54f6_4_k_cu_2ce7992b36_GLOBAL__N__b28e54f6_4_k_cu_2ce7992b9MDS_COEFFE - _ZN34_INTERNAL_b28e54f6_4_k_cu_2ce7992b36_GLOBAL__N__b28e54f6_4_k_cu_2ce7992b12LOOKUP_TABLEE)
_ZN34_INTERNAL_b28e54f6_4_k_cu_2ce7992b36_GLOBAL__N__b28e54f6_4_k_cu_2ce7992b12LOOKUP_TABLEE:
        /*0000*/ 	.byte	0x00, 0x07, 0x1a, 0x3f, 0x7c, 0xd7, 0x55, 0xfe, 0xd6, 0xe4, 0x2d, 0xb9, 0x8c, 0xad, 0x21, 0xf0
        /* <DEDUP_REMOVED lines=15> */
	.type		_ZN34_INTERNAL_b28e54f6_4_k_cu_2ce7992b36_GLOBAL__N__b28e54f6_4_k_cu_2ce7992b9MDS_COEFFE,@object
	.size		_ZN34_INTERNAL_b28e54f6_4_k_cu_2ce7992b36_GLOBAL__N__b28e54f6_4_k_cu_2ce7992b9MDS_COEFFE,(_ZN34_INTERNAL_b28e54f6_4_k_cu_2ce7992b36_GLOBAL__N__b28e54f6_4_k_cu_2ce7992b15ROUND_CONSTANTSE - _ZN34_INTERNAL_b28e54f6_4_k_cu_2ce7992b36_GLOBAL__N__b28e54f6_4_k_cu_2ce7992b9MDS_COEFFE)
_ZN34_INTERNAL_b28e54f6_4_k_cu_2ce7992b36_GLOBAL__N__b28e54f6_4_k_cu_2ce7992b9MDS_COEFFE:
        /*0100*/ 	.byte	0xda, 0xef, 0x00, 0x00, 0x54, 0x04, 0x00, 0x00, 0x4e, 0x70, 0x00, 0x00, 0x1f, 0x84, 0x00, 0x00
        /*0110*/ 	.byte	0x1e, 0x1d, 0x00, 0x00, 0xec, 0xa8, 0x00, 0x00, 0x69, 0xd2, 0x00, 0x00, 0x02, 0x2f, 0x00, 0x00
        /*0120*/ 	.byte	0x77, 0xde, 0x00, 0x00, 0x81, 0x6b, 0x00, 0x00, 0x87, 0xa1, 0x00, 0x00, 0xc5, 0x9f, 0x00, 0x00
        /*0130*/ 	.byte	0xf5, 0x2e, 0x00, 0x00, 0x29, 0xe9, 0x00, 0x00, 0xae, 0x68, 0x00, 0x00, 0xb5, 0x45, 0x00, 0x00
	.type		_ZN34_INTERNAL_b28e54f6_4_k_cu_2ce7992b36_GLOBAL__N__b28e54f6_4_k_cu_2ce7992b15ROUND_CONSTANTSE,@object
	.size		_ZN34_INTERNAL_b28e54f6_4_k_cu_2ce7992b36_GLOBAL__N__b28e54f6_4_k_cu_2ce7992b15ROUND_CONSTANTSE,(.L_2 - _ZN34_INTERNAL_b28e54f6_4_k_cu_2ce7992b36_GLOBAL__N__b28e54f6_4_k_cu_2ce7992b15ROUND_CONSTANTSE)
_ZN34_INTERNAL_b28e54f6_4_k_cu_2ce7992b36_GLOBAL__N__b28e54f6_4_k_cu_2ce7992b15ROUND_CONSTANTSE:
        /* <DEDUP_REMOVED lines=40> */
.L_2:


//--------------------- .text._ZN36_GLOBAL__N__b28e54f6_4_k_cu_2ce7992b21tip5_hash_rows_kernelEPKmmmmPmm --------------------------
	.section	.text._ZN36_GLOBAL__N__b28e54f6_4_k_cu_2ce7992b21tip5_hash_rows_kernelEPKmmmmPmm,"ax",@progbits
	.align	128
.text._ZN36_GLOBAL__N__b28e54f6_4_k_cu_2ce7992b21tip5_hash_rows_kernelEPKmmmmPmm:
        .type           _ZN36_GLOBAL__N__b28e54f6_4_k_cu_2ce7992b21tip5_hash_rows_kernelEPKmmmmPmm,@function
        .size           _ZN36_GLOBAL__N__b28e54f6_4_k_cu_2ce7992b21tip5_hash_rows_kernelEPKmmmmPmm,(.L_x_13 - _ZN36_GLOBAL__N__b28e54f6_4_k_cu_2ce7992b21tip5_hash_rows_kernelEPKmmmmPmm)
        .other          _ZN36_GLOBAL__N__b28e54f6_4_k_cu_2ce7992b21tip5_hash_rows_kernelEPKmmmmPmm,@"STO_CUDA_ENTRY STV_DEFAULT"
_ZN36_GLOBAL__N__b28e54f6_4_k_cu_2ce7992b21tip5_hash_rows_kernelEPKmmmmPmm:
[----:B------:R-:W0:Y:S01]  /*0000*/  LDC R1, c[0x0][0x37c] ;  /* 0x0000df00ff017b82 */ /* 0x000e220000000800 */
[----:B------:R-:W1:Y:S07]  /*0010*/  S2R R6, SR_TID.X ;  /* 0x0000000000067919 */ /* 0x000e6e0000002100 */
[----:B------:R-:W2:Y:S01]  /*0020*/  S2UR UR4, SR_CTAID.X ;  /* 0x00000000000479c3 */ /* 0x000ea20000002500 */
[----:B------:R-:W3:Y:S01]  /*0030*/  LDCU.64 UR6, c[0x0][0x3a8] ;  /* 0x00007500ff0677ac */ /* 0x000ee20008000a00 */
[----:B0-----:R-:W-:-:S06]  /*0040*/  VIADD R1, R1, 0xffffffb0 ;  /* 0xffffffb001017836 */ /* 0x001fcc0000000000 */
[----:B------:R-:W2:Y:S01]  /*0050*/  LDC R3, c[0x0][0x360] ;  /* 0x0000d800ff037b82 */ /* 0x000ea20000000800 */
[----:B-1----:R-:W-:Y:S01]  /*0060*/  ISETP.GT.U32.AND P1, PT, R6, 0xff, PT ;  /* 0x000000ff0600780c */ /* 0x002fe20003f24070 */
[----:B--2---:R-:W-:-:S05]  /*0070*/  IMAD R0, R3, UR4, R6 ;  /* 0x0000000403007c24 */ /* 0x004fca000f8e0206 */
[----:B---3--:R-:W-:-:S04]  /*0080*/  ISETP.GE.U32.AND P0, PT, R0, UR6, PT ;  /* 0x0000000600007c0c */ /* 0x008fc8000bf06070 */
[----:B------:R-:W-:-:S03]  /*0090*/  ISETP.GE.U32.AND.EX P0, PT, RZ, UR7, PT, P0 ;  /* 0x00000007ff007c0c */ /* 0x000fc6000bf06100 */
[----:B------:R-:W0:Y:S01]  /*00a0*/  @!P1 LDC.U8 R2, c[0x3][R6] ;  /* 0x00c0000006029b82 */ /* 0x000e220000000000 */
[----:B------:R-:W1:Y:S01]  /*00b0*/  @!P1 S2R R4, SR_CgaCtaId ;  /* 0x0000000000049919 */ /* 0x000e620000008800 */
[----:B------:R-:W-:-:S04]  /*00c0*/  @!P1 MOV R3, 0x400 ;  /* 0x0000040000039802 */ /* 0x000fc80000000f00 */
[----:B-1----:R-:W-:-:S05]  /*00d0*/  @!P1 LEA R3, R4, R3, 0x18 ;  /* 0x0000000304039211 */ /* 0x002fca00078ec0ff */
[----:B------:R-:W-:-:S05]  /*00e0*/  @!P1 IMAD.IADD R3, R3, 0x1, R6 ;  /* 0x0000000103039824 */ /* 0x000fca00078e0206 */
[----:B0-----:R0:W-:Y:S01]  /*00f0*/  @!P1 STS.U8 [R3], R2 ;  /* 0x0000000203009388 */ /* 0x0011e20000000000 */
[----:B------:R-:W-:Y:S06]  /*0100*/  BAR.SYNC.DEFER_BLOCKING 0x0 ;  /* 0x0000000000007b1d */ /* 0x000fec0000010000 */
[----:B------:R-:W-:Y:S05]  /*0110*/  @P0 EXIT ;  /* 0x000000000000094d */ /* 0x000fea0003800000 */
[----:B------:R-:W1:Y:S01]  /*0120*/  LDCU.64 UR8, c[0x0][0x388] ;  /* 0x00007100ff0877ac */ /* 0x000e620008000a00 */
[----:B------:R-:W-:Y:S02]  /*0130*/  CS2R R4, SRZ ;  /* 0x0000000000047805 */ /* 0x000fe4000001ff00 */
[----:B0-----:R-:W-:Y:S01]  /*0140*/  CS2R R2, SRZ ;  /* 0x0000000000027805 */ /* 0x001fe2000001ff00 */
[----:B------:R-:W-:Y:S01]  /*0150*/  IMAD.MOV.U32 R10, RZ, RZ, RZ ;  /* 0x000000ffff0a7224 */ /* 0x000fe200078e00ff */
[----:B------:R-:W-:Y:S02]  /*0160*/  CS2R R8, SRZ ;  /* 0x0000000000087805 */ /* 0x000fe4000001ff00 */
[----:B------:R-:W-:Y:S01]  /*0170*/  CS2R R6, SRZ ;  /* 0x0000000000067805 */ /* 0x000fe2000001ff00 */
[----:B------:R-:W-:Y:S01]  /*0180*/  IMAD.MOV.U32 R15, RZ, RZ, RZ ;  /* 0x000000ffff0f7224 */ /* 0x000fe200078e00ff */
[----:B------:R-:W-:Y:S01]  /*0190*/  CS2R R12, SRZ ;  /* 0x00000000000c7805 */ /* 0x000fe2000001ff00 */
[----:B------:R-:W0:Y:S01]  /*01a0*/  LDCU.64 UR12, c[0x0][0x358] ;  /* 0x00006b00ff0c77ac */ /* 0x000e220008000a00 */
[----:B------:R-:W-:Y:S01]  /*01b0*/  UMOV UR5, URZ ;  /* 0x000000ff00057c82 */ /* 0x000fe20008000000 */
[----:B------:R-:W-:Y:S01]  /*01c0*/  UMOV UR6, URZ ;  /* 0x000000ff00067c82 */ /* 0x000fe20008000000 */
[----:B-1----:R-:W-:-:S04]  /*01d0*/  UISETP.GE.U32.AND UP0, UPT, UR8, 0xa, UPT ;  /* 0x0000000a0800788c */ /* 0x002fc8000bf06070 */
[----:B------:R-:W-:-:S09]  /*01e0*/  UISETP.GE.U32.AND.EX UP0, UPT, UR9, URZ, UPT, UP0 ;  /* 0x000000ff0900728c */ /* 0x000fd2000bf06100 */
[----:B0-----:R-:W-:Y:S05]  /*01f0*/  BRA.U !UP0, `(.L_x_0) ;  /* 0x0000011908347547 */ /* 0x001fea000b800000 */
[----:B------:R-:W0:Y:S01]  /*0200*/  S2UR UR5, SR_CgaCtaId ;  /* 0x00000000000579c3 */ /* 0x000e220000008800 */
[----:B------:R-:W-:Y:S01]  /*0210*/  UMOV UR4, 0x400 ;  /* 0x0000040000047882 */ /* 0x000fe20000000000 */
[----:B------:R-:W-:Y:S01]  /*0220*/  IMAD.MOV.U32 R5, RZ, RZ, RZ ;  /* 0x000000ffff057224 */ /* 0x000fe200078e00ff */
[----:B------:R-:W-:Y:S01]  /*0230*/  UMOV UR7, 0xa ;  /* 0x0000000a00077882 */ /* 0x000fe20000000000 */
[----:B------:R-:W-:Y:S02]  /*0240*/  IMAD.MOV.U32 R2, RZ, RZ, RZ ;  /* 0x000000ffff027224 */ /* 0x000fe400078e00ff */
[----:B------:R-:W-:Y:S02]  /*0250*/  IMAD.MOV.U32 R16, RZ, RZ, RZ ;  /* 0x000000ffff107224 */ /* 0x000fe400078e00ff */
[----:B------:R-:W-:Y:S01]  /*0260*/  IMAD.MOV.U32 R14, RZ, RZ, RZ ;  /* 0x000000ffff0e7224 */ /* 0x000fe200078e00ff */
[----:B0-----:R-:W-:-:S03]  /*0270*/  ULEA UR10, UR5, UR4, 0x18 ;  /* 0x00000004050a7291 */ /* 0x001fc6000f8ec0ff */
[----:B------:R-:W-:-:S09]  /*0280*/  UMOV UR4, URZ ;  /* 0x000000ff00047c82 */ /* 0x000fd20008000000 */
.L_x_2:
[----:B------:R-:W0:Y:S01]  /*0290*/  LDCU.128 UR16, c[0x0][0x390] ;  /* 0x00007200ff1077ac */ /* 0x000e220008000c00 */
[----:B------:R-:W1:Y:S01]  /*02a0*/  LDCU.64 UR8, c[0x0][0x380] ;  /* 0x00007000ff0877ac */ /* 0x000e620008000a00 */
[----:B------:R-:W2:Y:S01]  /*02b0*/  LDCU.128 UR20, c[0x3][0x120] ;  /* 0x00c02400ff1477ac */ /* 0x000ea20008000c00 */
[----:B------:R-:W3:Y:S01]  /*02c0*/  LDCU.128 UR24, c[0x3][0x110] ;  /* 0x00c02200ff1877ac */ /* 0x000ee20008000c00 */
[----:B------:R-:W4:Y:S01]  /*02d0*/  LDCU.128 UR28, c[0x3][0x100] ;  /* 0x00c02000ff1c77ac */ /* 0x000f220008000c00 */
[----:B0-----:R-:W-:Y:S01]  /*02e0*/  IMAD.WIDE.U32 R18, R0, UR16, RZ ;  /* 0x0000001000127c25 */ /* 0x001fe2000f8e00ff */
[----:B------:R-:W-:-:S03]  /*02f0*/  USHF.L.U32 UR6, UR18, 0x3, URZ ;  /* 0x0000000312067899 */ /* 0x000fc600080006ff */
[----:B------:R-:W-:Y:S01]  /*0300*/  IMAD R17, R14, UR18, RZ ;  /* 0x000000120e117c24 */ /* 0x000fe2000f8e02ff */
[----:B-1----:R-:W-:Y:S01]  /*0310*/  LEA R47, P0, R18, UR8, 0x3 ;  /* 0x00000008122f7c11 */ /* 0x002fe2000f8018ff */
[----:B------:R-:W-:Y:S01]  /*0320*/  IMAD R19, R0, UR17, R19 ;  /* 0x0000001100137c24 */ /* 0x000fe2000f8e0213 */
[----:B------:R-:W-:Y:S02]  /*0330*/  USHF.L.U64.HI UR5, UR18, 0x3, UR19 ;  /* 0x0000000312057899 */ /* 0x000fe40008010213 */
[C---:B------:R-:W-:Y:S02]  /*0340*/  IMAD R21, R16.reuse, UR19, R17 ;  /* 0x0000001310157c24 */ /* 0x040fe4000f8e0211 */
[----:B------:R-:W-:Y:S01]  /*0350*/  IMAD.WIDE.U32 R16, R16, UR18, RZ ;  /* 0x0000001210107c25 */ /* 0x000fe2000f8e00ff */
[----:B------:R-:W-:Y:S01]  /*0360*/  LEA.HI.X R19, R18, UR9, R19, 0x3, P0 ;  /* 0x0000000912137c11 */ /* 0x000fe200080f1c13 */
[----:B------:R-:W0:Y:S02]  /*0370*/  LDCU.128 UR16, c[0x3][0x130] ;  /* 0x00c02600ff1077ac */ /* 0x000e240008000c00 */
[----:B------:R-:W-:Y:S01]  /*0380*/  IMAD.IADD R14, R17, 0x1, R21 ;  /* 0x00000001110e7824 */ /* 0x000fe200078e0215 */
[----:B------:R-:W-:-:S04]  /*0390*/  LEA R46, P0, R16, R47, 0x3 ;  /* 0x0000002f102e7211 */ /* 0x000fc800078018ff */
[----:B------:R-:W-:Y:S02]  /*03a0*/  LEA.HI.X R47, R16, R19, R14, 0x3, P0 ;  /* 0x00000013102f7211 */ /* 0x000fe400000f1c0e */
[----:B------:R-:W-:-:S04]  /*03b0*/  IADD3 R48, P0, PT, R46, UR6, RZ ;  /* 0x000000062e307c10 */ /* 0x000fc8000ff1e0ff */
[----:B------:R-:W-:Y:S02]  /*03c0*/  IADD3.X R49, PT, PT, R47, UR5, RZ, P0, !PT ;  /* 0x000000052f317c10 */ /* 0x000fe400087fe4ff */
[----:B------:R-:W-:Y:S01]  /*03d0*/  IADD3 R36, P0, PT, R48, UR6, RZ ;  /* 0x0000000630247c10 */ /* 0x000fe2000ff1e0ff */
[----:B------:R-:W5:Y:S03]  /*03e0*/  LDG.E.64 R46, desc[UR12][R46.64] ;  /* 0x0000000c2e2e7981 */ /* 0x000f66000c1e1b00 */
[----:B------:R-:W-:Y:S02]  /*03f0*/  IADD3.X R37, PT, PT, R49, UR5, RZ, P0, !PT ;  /* 0x0000000531257c10 */ /* 0x000fe400087fe4ff */
[----:B------:R-:W-:Y:S01]  /*0400*/  IADD3 R22, P0, PT, R36, UR6, RZ ;  /* 0x0000000624167c10 */ /* 0x000fe2000ff1e0ff */
[----:B------:R-:W5:Y:S03]  /*0410*/  LDG.E.64 R48, desc[UR12][R48.64] ;  /* 0x0000000c30307981 */ /* 0x000f66000c1e1b00 */
[----:B------:R-:W-:-:S02]  /*0420*/  IADD3.X R23, PT, PT, R37, UR5, RZ, P0, !PT ;  /* 0x0000000525177c10 */ /* 0x000fc400087fe4ff */
        /* <DEDUP_REMOVED lines=18> */
[----:B------:R-:W5:Y:S04]  /*0550*/  LDG.E.64 R26, desc[UR12][R26.64] ;  /* 0x0000000c1a1a7981 */ /* 0x000f68000c1e1b00 */
[----:B------:R-:W5:Y:S01]  /*0560*/  LDG.E.64 R30, desc[UR12][R30.64] ;  /* 0x0000000c1e1e7981 */ /* 0x000f62000c1e1b00 */
[----:B------:R-:W-:Y:S01]  /*0570*/  UMOV UR5, UR7 ;  /* 0x0000000700057c82 */ /* 0x000fe20008000000 */
[----:B------:R-:W-:Y:S01]  /*0580*/  UMOV UR6, UR4 ;  /* 0x0000000400067c82 */ /* 0x000fe20008000000 */
[----:B------:R-:W-:Y:S01]  /*0590*/  UMOV UR4, URZ ;  /* 0x000000ff00047c82 */ /* 0x000fe20008000000 */
[----:B0-234-:R-:W-:-:S05]  /*05a0*/  UMOV UR7, 0x180 ;  /* 0x0000018000077882 */ /* 0x01dfca0000000000 */
.L_x_1:
[----:B-----5:R-:W-:Y:S01]  /*05b0*/  IMAD.WIDE.U32 R20, R47, 0x1, RZ ;  /* 0x000000012f147825 */ /* 0x020fe200078e00ff */
[----:B------:R-:W-:Y:S01]  /*05c0*/  LOP3.LUT R11, R11, 0xffffff7f, RZ, 0xc0, !PT ;  /* 0xffffff7f0b0b7812 */ /* 0x000fe200078ec0ff */
[----:B------:R-:W0:Y:S02]  /*05d0*/  LDCU.64 UR8, c[0x3][UR7+-0x40] ;  /* 0x00fff800070877ac */ /* 0x000e240008000a00 */
[----:B------:R-:W-:Y:S01]  /*05e0*/  IMAD.WIDE.U32 R24, R49, 0x1, RZ ;  /* 0x0000000131187825 */ /* 0x000fe200078e00ff */
[----:B------:R-:W1:Y:S03]  /*05f0*/  LDCU.64 UR14, c[0x3][UR7+-0x38] ;  /* 0x00fff900070e77ac */ /* 0x000e660008000a00 */
[----:B------:R-:W-:Y:S01]  /*0600*/  IMAD.WIDE.U32 R64, P1, R46, -0x2, R20 ;  /* 0xfffffffe2e407825 */ /* 0x000fe20007820014 */
[----:B------:R-:W2:Y:S03]  /*0610*/  LDCU.64 UR34, c[0x3][UR7+0x10] ;  /* 0x00c00200072277ac */ /* 0x000ea60008000a00 */
[----:B------:R-:W-:Y:S01]  /*0620*/  IMAD.WIDE.U32 R66, P3, R48, -0x2, R24 ;  /* 0xfffffffe30427825 */ /* 0x000fe20007860018 */
[----:B------:R-:W3:Y:S03]  /*0630*/  LDCU.64 UR32, c[0x3][UR7+-0x30] ;  /* 0x00fffa00072077ac */ /* 0x000ee60008000a00 */
[----:B------:R-:W-:Y:S01]  /*0640*/  IMAD.WIDE.U32 R16, R46, 0x1, RZ ;  /* 0x000000012e107825 */ /* 0x000fe200078e00ff */
[----:B------:R-:W4:Y:S03]  /*0650*/  LDCU.64 UR36, c[0x3][UR7+0x28] ;  /* 0x00c00500072477ac */ /* 0x000f260008000a00 */
[----:B------:R-:W-:Y:S01]  /*0660*/  IMAD.WIDE.U32 R18, R48, 0x1, RZ ;  /* 0x0000000130127825 */ /* 0x000fe200078e00ff */
[----:B------:R-:W-:Y:S01]  /*0670*/  @P1 LOP3.LUT R11, R11, 0x80, RZ, 0xfc, !PT ;  /* 0x000000800b0b1812 */ /* 0x000fe200078efcff */
[----:B------:R-:W-:Y:S01]  /*0680*/  UIADD3 UR4, UPT, UPT, UR4, 0x1, URZ ;  /* 0x0000000104047890 */ /* 0x000fe2000fffe0ff */
[----:B------:R-:W-:Y:S01]  /*0690*/  IADD3 R41, P2, PT, R17, R64, RZ ;  /* 0x0000004011297210 */ /* 0x000fe20007f5e0ff */
[----:B------:R-:W-:Y:S01]  /*06a0*/  IMAD.WIDE.U32 R54, R22, 0x1, RZ ;  /* 0x0000000116367825 */ /* 0x000fe200078e00ff */
[----:B------:R-:W-:Y:S01]  /*06b0*/  LOP3.LUT R11, R11, 0xfffffdff, RZ, 0xc0, !PT ;  /* 0xfffffdff0b0b7812 */ /* 0x000fe200078ec0ff */
[----:B------:R-:W-:Y:S01]  /*06c0*/  UISETP.NE.AND UP0, UPT, UR4, 0x5, UPT ;  /* 0x000000050400788c */ /* 0x000fe2000bf05270 */
[----:B------:R-:W-:Y:S01]  /*06d0*/  ISETP.GT.U32.AND P0, PT, R16, RZ, PT ;  /* 0x000000ff1000720c */ /* 0x000fe20003f04070 */
[----:B------:R-:W-:Y:S01]  /*06e0*/  IMAD.WIDE.U32 R50, R39, R38, RZ ;  /* 0x0000002627327225 */ /* 0x000fe200078e00ff */
[----:B------:R-:W-:-:S02]  /*06f0*/  @P3 LOP3.LUT R11, R11, 0x200, RZ, 0xfc, !PT ;  /* 0x000002000b0b3812 */ /* 0x000fc400078efcff */
[----:B------:R-:W-:Y:S01]  /*0700*/  ISETP.GT.U32.AND.EX P0, PT, R41, R46, PT, P0 ;  /* 0x0000002e2900720c */ /* 0x000fe20003f04100 */
[----:B------:R-:W-:Y:S01]  /*0710*/  IMAD.WIDE.U32 R42, R38, R38, RZ ;  /* 0x00000026262a7225 */ /* 0x000fe200078e00ff */
[----:B------:R-:W-:Y:S02]  /*0720*/  LOP3.LUT R11, R11, 0xfffffbff, RZ, 0xc0, !PT ;  /* 0xfffffbff0b0b7812 */ /* 0x000fe400078ec0ff */
[----:B------:R-:W-:Y:S01]  /*0730*/  ISETP.GT.U32.AND P1, PT, R18, RZ, PT ;  /* 0x000000ff1200720c */ /* 0x000fe20003f24070 */
[----:B------:R-:W-:Y:S01]  /*0740*/  IMAD.WIDE.U32 R50, P4, R38, R39, R50 ;  /* 0x0000002726327225 */ /* 0x000fe20007880032 */
[----:B------:R-:W-:Y:S02]  /*0750*/  @P2 LOP3.LUT R11, R11, 0x400, RZ, 0xfc, !PT ;  /* 0x000004000b0b2812 */ /* 0x000fe400078efcff */
[----:B------:R-:W-:Y:S01]  /*0760*/  IADD3 R21, P2, PT, R19, R66, RZ ;  /* 0x0000004213157210 */ /* 0x000fe20007f5e0ff */
[----:B------:R-:W-:Y:S01]  /*0770*/  IMAD.WIDE.U32 R44, R34, R34, RZ ;  /* 0x00000022222c7225 */ /* 0x000fe200078e00ff */
[----:B------:R-:W-:-:S02]  /*0780*/  SEL R25, R16, RZ, P0 ;  /* 0x000000ff10197207 */ /* 0x000fc40000000000 */
[----:B------:R-:W-:Y:S01]  /*0790*/  ISETP.GT.U32.AND.EX P1, PT, R21, R48, PT, P1 ;  /* 0x000000301500720c */ /* 0x000fe20003f24110 */
[----:B------:R-:W-:Y:S01]  /*07a0*/  IMAD.WIDE.U32 R52, R32, R32, RZ ;  /* 0x0000002020347225 */ /* 0x000fe200078e00ff */
[-C--:B------:R-:W-:Y:S02]  /*07b0*/  IADD3 R20, PT, PT, R17, -R46.reuse, R20 ;  /* 0x8000002e11147210 */ /* 0x080fe40007ffe014 */
[----:B------:R-:W-:Y:S01]  /*07c0*/  SEL R46, R41, R46, P0 ;  /* 0x0000002e292e7207 */ /* 0x000fe20000000000 */
[----:B------:R-:W-:Y:S01]  /*07d0*/  IMAD.WIDE.U32 R58, R29, R28, RZ ;  /* 0x0000001c1d3a7225 */ /* 0x000fe200078e00ff */
[----:B------:R-:W-:Y:S02]  /*07e0*/  ISETP.GT.U32.AND P0, PT, R25, R16, PT ;  /* 0x000000101900720c */ /* 0x000fe40003f04070 */
[----:B------:R-:W-:Y:S02]  /*07f0*/  SEL R17, R18, RZ, P1 ;  /* 0x000000ff12117207 */ /* 0x000fe40000800000 */
[-C--:B------:R-:W-:Y:S01]  /*0800*/  IADD3 R40, PT, PT, R19, -R48.reuse, R24 ;  /* 0x8000003013287210 */ /* 0x080fe20007ffe018 */
[----:B------:R-:W-:Y:S01]  /*0810*/  IMAD.WIDE.U32 R24, R37, 0x1, RZ ;  /* 0x0000000125187825 */ /* 0x000fe200078e00ff */
[----:B------:R-:W-:-:S02]  /*0820*/  SEL R48, R21, R48, P1 ;  /* 0x0000003015307207 */ /* 0x000fc40000800000 */
[----:B------:R-:W-:Y:S02]  /*0830*/  ISETP.GT.U32.AND.EX P0, PT, R46, R20, PT, P0 ;  /* 0x000000142e00720c */ /* 0x000fe40003f04100 */
[----:B------:R-:W-:Y:S02]  /*0840*/  ISETP.GT.U32.AND P1, PT, R17, R18, PT ;  /* 0x000000121100720c */ /* 0x000fe40003f24070 */
[----:B------:R-:W-:Y:S02]  /*0850*/  LOP3.LUT R11, R11, 0xfffffeff, RZ, 0xc0, !PT ;  /* 0xfffffeff0b0b7812 */ /* 0x000fe400078ec0ff */
[----:B------:R-:W-:Y:S02]  /*0860*/  SEL R17, RZ, 0xffffffff, !P0 ;  /* 0xffffffffff117807 */ /* 0x000fe40004000000 */
[----:B------:R-:W-:Y:S02]  /*0870*/  ISETP.GT.U32.AND.EX P0, PT, R48, R40, PT, P1 ;  /* 0x000000283000720c */ /* 0x000fe40003f04110 */
[----:B------:R-:W-:-:S02]  /*0880*/  @P2 LOP3.LUT R11, R11, 0x100, RZ, 0xfc, !PT ;  /* 0x000001000b0b2812 */ /* 0x000fc400078efcff */
[C-C-:B------:R-:W-:Y:S02]  /*0890*/  IADD3 R14, P1, P2, R17.reuse, R16, -R20.reuse ;  /* 0x00000010110e7210 */ /* 0x140fe40007a3e814 */
[----:B------:R-:W-:Y:S02]  /*08a0*/  SEL R19, RZ, 0xffffffff, !P0 ;  /* 0xffffffffff137807 */ /* 0x000fe40004000000 */
[----:B------:R-:W-:Y:S01]  /*08b0*/  IADD3.X R16, PT, PT, R17, -0x1, R20, P1, P2 ;  /* 0xffffffff11107810 */ /* 0x000fe20000fe4414 */
[C---:B------:R-:W-:Y:S01]  /*08c0*/  IMAD.WIDE.U32 R20, R36.reuse, 0x1, RZ ;  /* 0x0000000124147825 */ /* 0x040fe200078e00ff */
[----:B------:R-:W-:Y:S02]  /*08d0*/  IADD3 R17, P0, P1, R19, R18, -R40 ;  /* 0x0000001213117210 */ /* 0x000fe4000791e828 */
[----:B------:R-:W-:Y:S01]  /*08e0*/  LOP3.LUT R11, R11, 0xfffff7ff, RZ, 0xc0, !PT ;  /* 0xfffff7ff0b0b7812 */ /* 0x000fe200078ec0ff */
[----:B------:R-:W-:Y:S01]  /*08f0*/  IMAD.WIDE.U32 R68, P2, R36, -0x2, R24 ;  /* 0xfffffffe24447825 */ /* 0x000fe20007840018 */
[----:B------:R-:W-:-:S02]  /*0900*/  IADD3.X R18, PT, PT, R19, -0x1, R40, P0, P1 ;  /* 0xffffffff13127810 */ /* 0x000fc400007e2428 */
[C---:B------:R-:W-:Y:S01]  /*0910*/  ISETP.GT.U32.AND P0, PT, R20.reuse, RZ, PT ;  /* 0x000000ff1400720c */ /* 0x040fe20003f04070 */
[----:B------:R-:W-:Y:S01]  /*0920*/  IMAD.WIDE.U32 R40, R23, 0x1, RZ ;  /* 0x0000000117287825 */ /* 0x000fe200078e00ff */
[C---:B------:R-:W-:Y:S02]  /*0930*/  IADD3 R25, P1, PT, R21.reuse, R68, RZ ;  /* 0x0000004415197210 */ /* 0x040fe40007f3e0ff */
[-C--:B------:R-:W-:Y:S02]  /*0940*/  IADD3 R24, PT, PT, R21, -R36.reuse, R24 ;  /* 0x8000002415187210 */ /* 0x080fe40007ffe018 */
[----:B------:R-:W-:Y:S02]  /*0950*/  ISETP.GT.U32.AND.EX P0, PT, R25, R36, PT, P0 ;  /* 0x000000241900720c */ /* 0x000fe40003f04100 */
[----:B------:R-:W-:Y:S02]  /*0960*/  IADD3 R43, P3, PT, R43, R50, RZ ;  /* 0x000000322b2b7210 */ /* 0x000fe40007f7e0ff */
[----:B------:R-:W-:-:S02]  /*0970*/  SEL R19, R20, RZ, P0 ;  /* 0x000000ff14137207 */ /* 0x000fc40000000000 */
[----:B------:R-:W-:Y:S02]  /*0980*/  SEL R36, R25, R36, P0 ;  /* 0x0000002419247207 */ /* 0x000fe40000000000 */
[----:B------:R-:W-:Y:S02]  /*0990*/  ISETP.GT.U32.AND P0, PT, R19, R20, PT ;  /* 0x000000141300720c */ /* 0x000fe40003f04070 */
[----:B------:R-:W-:Y:S02]  /*09a0*/  @P2 LOP3.LUT R11, R11, 0x800, RZ, 0xfc, !PT ;  /* 0x000008000b0b2812 */ /* 0x000fe400078efcff */
[----:B------:R-:W-:Y:S02]  /*09b0*/  ISETP.GT.U32.AND.EX P0, PT, R36, R24, PT, P0 ;  /* 0x000000182400720c */ /* 0x000fe40003f04100 */
[----:B------:R-:W-:Y:S02]  /*09c0*/  LOP3.LUT R11, R11, 0xffffefff, RZ, 0xc0, !PT ;  /* 0xffffefff0b0b7812 */ /* 0x000fe400078ec0ff */
[----:B------:R-:W-:-:S02]  /*09d0*/  SEL R19, RZ, 0xffffffff, !P0 ;  /* 0xffffffffff137807 */ /* 0x000fc40004000000 */
[----:B------:R-:W-:Y:S02]  /*09e0*/  @P1 LOP3.LUT R11, R11, 0x1000, RZ, 0xfc, !PT ;  /* 0x000010000b0b1812 */ /* 0x000fe400078efcff */
[--C-:B------:R-:W-:Y:S02]  /*09f0*/  IADD3 R20, P0, P1, R19, R20, -R24.reuse ;  /* 0x0000001413147210 */ /* 0x100fe4000791e818 */
[----:B------:R-:W-:Y:S02]  /*0a00*/  LOP3.LUT R11, R11, 0xffffdfff, RZ, 0xc0, !PT ;  /* 0xffffdfff0b0b7812 */ /* 0x000fe400078ec0ff */
[----:B------:R-:W-:Y:S01]  /*0a10*/  IADD3.X R19, PT, PT, R19, -0x1, R24, P0, P1 ;  /* 0xffffffff13137810 */ /* 0x000fe200007e2418 */
[----:B------:R-:W-:Y:S01]  /*0a20*/  IMAD.WIDE.U32 R24, P2, R22, -0x2, R40 ;  /* 0xfffffffe16187825 */ /* 0x000fe20007840028 */
[----:B------:R-:W-:Y:S02]  /*0a30*/  ISETP.GT.U32.AND P0, PT, R54, RZ, PT ;  /* 0x000000ff3600720c */ /* 0x000fe40003f04070 */
[----:B------:R-:W-:-:S04]  /*0a40*/  IADD3 R41, P1, PT, R55, R24, RZ ;  /* 0x0000001837297210 */ /* 0x000fc80007f3e0ff */
[----:B------:R-:W-:-:S04]  /*0a50*/  ISETP.GT.U32.AND.EX P0, PT, R41, R22, PT, P0 ;  /* 0x000000162900720c */ /* 0x000fc80003f04100 */
[----:B------:R-:W-:Y:S02]  /*0a60*/  SEL R21, R54, RZ, P0 ;  /* 0x000000ff36157207 */ /* 0x000fe40000000000 */
[-C--:B------:R-:W-:Y:S02]  /*0a70*/  SEL R24, R41, R22.reuse, P0 ;  /* 0x0000001629187207 */ /* 0x080fe40000000000 */
[----:B------:R-:W-:Y:S01]  /*0a80*/  IADD3 R22, PT, PT, R55, -R22, R40 ;  /* 0x8000001637167210 */ /* 0x000fe20007ffe028 */
[----:B------:R-:W-:Y:S01]  /*0a90*/  IMAD.WIDE.U32 R40, R42, 0x1, RZ ;  /* 0x000000012a287825 */ /* 0x000fe200078e00ff */
[----:B------:R-:W-:Y:S02]  /*0aa0*/  ISETP.GT.U32.AND P0, PT, R21, R54, PT ;  /* 0x000000361500720c */ /* 0x000fe40003f04070 */
[----:B------:R-:W-:Y:S02]  /*0ab0*/  @P2 LOP3.LUT R11, R11, 0x2000, RZ, 0xfc, !PT ;  /* 0x000020000b0b2812 */ /* 0x000fe400078efcff */
[----:B------:R-:W-:-:S02]  /*0ac0*/  ISETP.GT.U32.AND.EX P0, PT, R24, R22, PT, P0 ;  /* 0x000000161800720c */ /* 0x000fc40003f04100 */
[----:B------:R-:W-:Y:S02]  /*0ad0*/  LOP3.LUT R11, R11, 0xffffbfff, RZ, 0xc0, !PT ;  /* 0xffffbfff0b0b7812 */ /* 0x000fe400078ec0ff */
[----:B------:R-:W-:Y:S02]  /*0ae0*/  SEL R21, RZ, 0xffffffff, !P0 ;  /* 0xffffffffff157807 */ /* 0x000fe40004000000 */
[----:B------:R-:W-:Y:S02]  /*0af0*/  @P1 LOP3.LUT R11, R11, 0x4000, RZ, 0xfc, !PT ;  /* 0x000040000b0b1812 */ /* 0x000fe400078efcff */
[--C-:B------:R-:W-:Y:S02]  /*0b00*/  IADD3 R54, P0, P1, R21, R54, -R22.reuse ;  /* 0x0000003615367210 */ /* 0x100fe4000791e816 */
[----:B------:R-:W-:Y:S02]  /*0b10*/  LOP3.LUT R11, R11, 0xfffffffe, RZ, 0xc0, !PT ;  /* 0xfffffffe0b0b7812 */ /* 0x000fe400078ec0ff */
[----:B------:R-:W-:-:S02]  /*0b20*/  IADD3.X R56, PT, PT, R21, -0x1, R22, P0, P1 ;  /* 0xffffffff15387810 */ /* 0x000fc400007e2416 */
[----:B------:R-:W-:-:S04]  /*0b30*/  ISETP.GT.U32.AND P0, PT, R42, RZ, PT ;  /* 0x000000ff2a00720c */ /* 0x000fc80003f04070 */
[----:B------:R-:W-:-:S04]  /*0b40*/  ISETP.GT.U32.AND.EX P0, PT, R43, R42, PT, P0 ;  /* 0x0000002a2b00720c */ /* 0x000fc80003f04100 */
[----:B------:R-:W-:Y:S02]  /*0b50*/  SEL R21, R42, RZ, P0 ;  /* 0x000000ff2a157207 */ /* 0x000fe40000000000 */
[-C--:B------:R-:W-:Y:S02]  /*0b60*/  SEL R22, R43, R42.reuse, P0 ;  /* 0x0000002a2b167207 */ /* 0x080fe40000000000 */
[----:B------:R-:W-:Y:S02]  /*0b70*/  IADD3 R42, PT, PT, R41, R42, R43 ;  /* 0x0000002a292a7210 */ /* 0x000fe40007ffe02b */
[----:B------:R-:W-:-:S04]  /*0b80*/  ISETP.GT.U32.AND P0, PT, R21, R40, PT ;  /* 0x000000281500720c */ /* 0x000fc80003f04070 */
[----:B------:R-:W-:-:S04]  /*0b90*/  ISETP.GT.U32.AND.EX P0, PT, R22, R42, PT, P0 ;  /* 0x0000002a1600720c */ /* 0x000fc80003f04100 */
[----:B------:R-:W-:-:S04]  /*0ba0*/  SEL R57, RZ, 0xffffffff, !P0 ;  /* 0xffffffffff397807 */ /* 0x000fc80004000000 */
[----:B------:R-:W-:Y:S01]  /*0bb0*/  IADD3 R61, P0, P1, R57, R40, -R42 ;  /* 0x00000028393d7210 */ /* 0x000fe2000791e82a */
[----:B------:R-:W-:-:S03]  /*0bc0*/  IMAD.WIDE.U32 R40, R44, 0x1, RZ ;  /* 0x000000012c287825 */ /* 0x000fc600078e00ff */
[----:B------:R-:W-:Y:S01]  /*0bd0*/  IADD3.X R57, PT, PT, R57, -0x1, R42, P0, P1 ;  /* 0xffffffff39397810 */ /* 0x000fe200007e242a */
[----:B------:R-:W-:Y:S01]  /*0be0*/  IMAD.WIDE.U32 R42, R35, R34, RZ ;  /* 0x00000022232a7225 */ /* 0x000fe200078e00ff */
[----:B------:R-:W-:-:S03]  /*0bf0*/  ISETP.GT.U32.AND P1, PT, R44, RZ, PT ;  /* 0x000000ff2c00720c */ /* 0x000fc60003f24070 */
[----:B------:R-:W-:-:S03]  /*0c00*/  IMAD.WIDE.U32 R42, P2, R34, R35, R42 ;  /* 0x00000023222a7225 */ /* 0x000fc6000784002a */
[----:B------:R-:W-:-:S04]  /*0c10*/  IADD3 R45, P0, PT, R45, R42, RZ ;  /* 0x0000002a2d2d7210 */ /* 0x000fc80007f1e0ff */
        /* <DEDUP_REMOVED lines=18> */
[----:B------:R-:W-:Y:S02]  /*0d40*/  ISETP.GT.U32.AND P5, PT, R21, R40, PT ;  /* 0x000000281500720c */ /* 0x000fe40003fa4070 */
[----:B------:R-:W-:Y:S02]  /*0d50*/  @P6 LOP3.LUT R11, R11, 0x1, RZ, 0xfc, !PT ;  /* 0x000000010b0b6812 */ /* 0x000fe400078efcff */
[----:B------:R-:W-:-:S02]  /*0d60*/  ISETP.GT.U32.AND.EX P5, PT, R22, R52, PT, P5 ;  /* 0x000000341600720c */ /* 0x000fc40003fa4150 */
[----:B------:R-:W-:Y:S02]  /*0d70*/  LOP3.LUT R11, R11, 0xffffffef, RZ, 0xc0, !PT ;  /* 0xffffffef0b0b7812 */ /* 0x000fe400078ec0ff */
[----:B------:R-:W-:-:S04]  /*0d80*/  SEL R21, RZ, 0xffffffff, !P5 ;  /* 0xffffffffff157807 */ /* 0x000fc80006800000 */
[----:B------:R-:W-:-:S04]  /*0d90*/  IADD3 R63, P5, P6, R21, R40, -R52 ;  /* 0x00000028153f7210 */ /* 0x000fc80007ebe834 */
[----:B------:R-:W-:Y:S01]  /*0da0*/  IADD3.X R21, PT, PT, R21, -0x1, R52, P5, P6 ;  /* 0xffffffff15157810 */ /* 0x000fe20002fec434 */
[----:B------:R-:W-:-:S04]  /*0db0*/  IMAD.WIDE.U32 R58, P6, R28, R29, R58 ;  /* 0x0000001d1c3a7225 */ /* 0x000fc800078c003a */
[----:B------:R-:W-:-:S03]  /*0dc0*/  IMAD.WIDE.U32 R52, R28, R28, RZ ;  /* 0x0000001c1c347225 */ /* 0x000fc600078e00ff */
[C---:B------:R-:W-:Y:S01]  /*0dd0*/  ISETP.GT.U32.AND P5, PT, R52.reuse, RZ, PT ;  /* 0x000000ff3400720c */ /* 0x040fe20003fa4070 */
[----:B------:R-:W-:-:S05]  /*0de0*/  IMAD.WIDE.U32 R40, R52, 0x1, RZ ;  /* 0x0000000134287825 */ /* 0x000fca00078e00ff */
[----:B------:R-:W-:Y:S02]  /*0df0*/  @P6 LOP3.LUT R11, R11, 0x10, RZ, 0xfc, !PT ;  /* 0x000000100b0b6812 */ /* 0x000fe400078efcff */
[----:B------:R-:W-:Y:S02]  /*0e00*/  IADD3 R73, P6, PT, R53, R58, RZ ;  /* 0x0000003a35497210 */ /* 0x000fe40007fde0ff */
[----:B------:R-:W-:Y:S02]  /*0e10*/  LOP3.LUT R11, R11, 0xfffffffd, RZ, 0xc0, !PT ;  /* 0xfffffffd0b0b7812 */ /* 0x000fe400078ec0ff */
[----:B------:R-:W-:-:S04]  /*0e20*/  ISETP.GT.U32.AND.EX P5, PT, R73, R52, PT, P5 ;  /* 0x000000344900720c */ /* 0x000fc80003fa4150 */
[----:B------:R-:W-:Y:S02]  /*0e30*/  SEL R53, R52, RZ, P5 ;  /* 0x000000ff34357207 */ /* 0x000fe40002800000 */
[-C--:B------:R-:W-:Y:S02]  /*0e40*/  SEL R22, R73, R52.reuse, P5 ;  /* 0x0000003449167207 */ /* 0x080fe40002800000 */
[----:B------:R-:W-:Y:S01]  /*0e50*/  IADD3 R52, PT, PT, R41, R52, R73 ;  /* 0x0000003429347210 */ /* 0x000fe20007ffe049 */
[----:B------:R-:W-:Y:S01]  /*0e60*/  IMAD.X R41, RZ, RZ, RZ, P4 ;  /* 0x000000ffff297224 */ /* 0x000fe200020e06ff */
[----:B------:R-:W-:Y:S02]  /*0e70*/  ISETP.GT.U32.AND P5, PT, R53, R40, PT ;  /* 0x000000283500720c */ /* 0x000fe40003fa4070 */
[----:B------:R-:W-:Y:S02]  /*0e80*/  @P6 LOP3.LUT R11, R11, 0x2, RZ, 0xfc, !PT ;  /* 0x000000020b0b6812 */ /* 0x000fe400078efcff */
[----:B------:R-:W-:-:S04]  /*0e90*/  ISETP.GT.U32.AND.EX P5, PT, R22, R52, PT, P5 ;  /* 0x000000341600720c */ /* 0x000fc80003fa4150 */
[----:B------:R-:W-:-:S04]  /*0ea0*/  SEL R73, RZ, 0xffffffff, !P5 ;  /* 0xffffffffff497807 */ /* 0x000fc80006800000 */
[----:B------:R-:W-:Y:S01]  /*0eb0*/  IADD3 R75, P5, P6, R73, R40, -R52 ;  /* 0x00000028494b7210 */ /* 0x000fe20007ebe834 */
[----:B------:R-:W-:-:S03]  /*0ec0*/  IMAD.MOV.U32 R40, RZ, RZ, R51 ;  /* 0x000000ffff287224 */ /* 0x000fc600078e0033 */
[----:B------:R-:W-:Y:S01]  /*0ed0*/  IADD3.X R73, PT, PT, R73, -0x1, R52, P5, P6 ;  /* 0xffffffff49497810 */ /* 0x000fe20002fec434 */
[----:B------:R-:W-:-:S03]  /*0ee0*/  IMAD.WIDE.U32.X R40, R39, R39, R40, P3 ;  /* 0x0000002727287225 */ /* 0x000fc600018e0428 */
[----:B------:R-:W-:-:S05]  /*0ef0*/  IADD3 R51, P3, PT, -R61, R40, RZ ;  /* 0x000000283d337210 */ /* 0x000fca0007f7e1ff */
[----:B------:R-:W-:Y:S01]  /*0f00*/  IMAD.X R24, R41, 0x1, ~R57, P3 ;  /* 0x0000000129187824 */ /* 0x000fe200018e0e39 */
[----:B------:R-:W-:-:S04]  /*0f10*/  IADD3 R22, P3, PT, R51, 0x1, RZ ;  /* 0x0000000133167810 */ /* 0x000fc80007f7e0ff */
[----:B------:R-:W-:Y:S02]  /*0f20*/  IADD3.X R53, PT, PT, R24, -0x1, RZ, P3, !PT ;  /* 0xffffffff18357810 */ /* 0x000fe40001ffe4ff */
[----:B------:R-:W-:-:S04]  /*0f30*/  ISETP.GE.U32.AND P3, PT, R40, R61, PT ;  /* 0x0000003d2800720c */ /* 0x000fc80003f66070 */
[----:B------:R-:W-:-:S04]  /*0f40*/  ISETP.GE.U32.AND.EX P3, PT, R41, R57, PT, P3 ;  /* 0x000000392900720c */ /* 0x000fc80003f66130 */
[----:B------:R-:W-:Y:S02]  /*0f50*/  SEL R22, R22, R51, !P3 ;  /* 0x0000003316167207 */ /* 0x000fe40005800000 */
[----:B------:R-:W-:-:S03]  /*0f60*/  SEL R53, R53, R24, !P3 ;  /* 0x0000001835357207 */ /* 0x000fc60005800000 */
[----:B------:R-:W-:-:S04]  /*0f70*/  IMAD.WIDE.U32 R60, R22, R22, RZ ;  /* 0x00000016163c7225 */ /* 0x000fc800078e00ff */
[----:B------:R-:W-:Y:S01]  /*0f80*/  IMAD.WIDE.U32 R50, R53, R22, RZ ;  /* 0x0000001635327225 */ /* 0x000fe200078e00ff */
[----:B------:R-:W-:-:S03]  /*0f90*/  ISETP.GT.U32.AND P3, PT, R60, RZ, PT ;  /* 0x000000ff3c00720c */ /* 0x000fc60003f64070 */
[----:B------:R-:W-:-:S04]  /*0fa0*/  IMAD.WIDE.U32 R40, R60, 0x1, RZ ;  /* 0x000000013c287825 */ /* 0x000fc800078e00ff */
[----:B------:R-:W-:-:S03]  /*0fb0*/  IMAD.WIDE.U32 R50, P5, R22, R53, R50 ;  /* 0x0000003516327225 */ /* 0x000fc600078a0032 */
[----:B------:R-:W-:Y:S02]  /*0fc0*/  IADD3 R61, P4, PT, R61, R50, RZ ;  /* 0x000000323d3d7210 */ /* 0x000fe40007f9e0ff */
[----:B------:R-:W-:Y:S02]  /*0fd0*/  P2R R36, PR, RZ, 0x20 ;  /* 0x00000020ff247803 */ /* 0x000fe40000000000 */
[-C--:B------:R-:W-:Y:S02]  /*0fe0*/  ISETP.GT.U32.AND.EX P3, PT, R61, R60.reuse, PT, P3 ;  /* 0x0000003c3d00720c */ /* 0x080fe40003f64130 */
[----:B------:R-:W-:Y:S02]  /*0ff0*/  LOP3.LUT P5, RZ, R11, 0x1, RZ, 0xc0, !PT ;  /* 0x000000010bff7812 */ /* 0x000fe400078ac0ff */
[----:B------:R-:W-:Y:S02]  /*1000*/  SEL R57, R60, RZ, P3 ;  /* 0x000000ff3c397207 */ /* 0x000fe40001800000 */
[----:B------:R-:W-:-:S02]  /*1010*/  SEL R24, R61, R60, P3 ;  /* 0x0000003c3d187207 */ /* 0x000fc40001800000 */
[----:B------:R-:W-:Y:S01]  /*1020*/  IADD3 R60, PT, PT, R41, R60, R61 ;  /* 0x0000003c293c7210 */ /* 0x000fe20007ffe03d */
[----:B------:R-:W-:Y:S01]  /*1030*/  IMAD.X R41, RZ, RZ, RZ, P2 ;  /* 0x000000ffff297224 */ /* 0x000fe200010e06ff */
[----:B------:R-:W-:Y:S02]  /*1040*/  ISETP.GT.U32.AND P3, PT, R57, R40, PT ;  /* 0x000000283900720c */ /* 0x000fe40003f64070 */
[----:B------:R-:W-:Y:S02]  /*1050*/  LOP3.LUT R11, R11, 0xfffffffe, RZ, 0xc0, !PT ;  /* 0xfffffffe0b0b7812 */ /* 0x000fe400078ec0ff */
        /* <DEDUP_REMOVED lines=19> */
[----:B------:R-:W-:-:S04]  /*1190*/  IADD3 R61, P3, PT, R61, R42, RZ ;  /* 0x0000002a3d3d7210 */ /* 0x000fc80007f7e0ff */
[----:B------:R-:W-:-:S04]  /*11a0*/  ISETP.GT.U32.AND.EX P2, PT, R61, R60, PT, P2 ;  /* 0x0000003c3d00720c */ /* 0x000fc80003f44120 */
[----:B------:R-:W-:Y:S02]  /*11b0*/  SEL R55, R60, RZ, P2 ;  /* 0x000000ff3c377207 */ /* 0x000fe40001000000 */
[-C--:B------:R-:W-:Y:S02]  /*11c0*/  SEL R42, R61, R60.reuse, P2 ;  /* 0x0000003c3d2a7207 */ /* 0x080fe40001000000 */
[----:B------:R-:W-:Y:S01]  /*11d0*/  IADD3 R60, PT, PT, R41, R60, R61 ;  /* 0x0000003c293c7210 */ /* 0x000fe20007ffe03d */
[----:B------:R-:W-:Y:S01]  /*11e0*/  IMAD.X R41, RZ, RZ, RZ, P5 ;  /* 0x000000ffff297224 */ /* 0x000fe200028e06ff */
[----:B------:R-:W-:-:S04]  /*11f0*/  ISETP.GT.U32.AND P2, PT, R55, R40, PT ;  /* 0x000000283700720c */ /* 0x000fc80003f44070 */
        /* <DEDUP_REMOVED lines=28> */
[----:B------:R-:W-:-:S03]  /*13c0*/  IMAD.MOV.U32 R40, RZ, RZ, R51 ;  /* 0x000000ffff287224 */ /* 0x000fc600078e0033 */
[----:B------:R-:W-:Y:S02]  /*13d0*/  IADD3.X R21, PT, PT, R21, -0x1, R60, P5, P6 ;  /* 0xffffffff15157810 */ /* 0x000fe40002fec43c */
[----:B------:R-:W-:-:S05]  /*13e0*/  ISETP.NE.AND P5, PT, R36, RZ, PT ;  /* 0x000000ff2400720c */ /* 0x000fca0003fa5270 */
[----:B------:R-:W-:Y:S02]  /*13f0*/  IMAD.X R41, RZ, RZ, RZ, P5 ;  /* 0x000000ffff297224 */ /* 0x000fe400028e06ff */
        /* <DEDUP_REMOVED lines=10> */
[----:B------:R-:W-:-:S04]  /*14a0*/  IMAD.WIDE.U32 R60, R41, R22, RZ ;  /* 0x00000016293c7225 */ /* 0x000fc800078e00ff */
[----:B------:R-:W-:Y:S01]  /*14b0*/  IMAD.WIDE.U32 R50, P4, R41, R53, R50 ;  /* 0x0000003529327225 */ /* 0x000fe20007880032 */
[----:B------:R-:W-:-:S03]  /*14c0*/  ISETP.GT.U32.AND P5, PT, R60, RZ, PT ;  /* 0x000000ff3c00720c */ /* 0x000fc60003fa4070 */
[----:B------:R-:W-:Y:S01]  /*14d0*/  IMAD.WIDE.U32 R40, R60, 0x1, RZ ;  /* 0x000000013c287825 */ /* 0x000fe200078e00ff */
[----:B------:R-:W-:-:S04]  /*14e0*/  IADD3 R61, P6, PT, R61, R50, RZ ;  /* 0x000000323d3d7210 */ /* 0x000fc80007fde0ff */
[-C--:B------:R-:W-:Y:S02]  /*14f0*/  ISETP.GT.U32.AND.EX P5, PT, R61, R60.reuse, PT, P5 ;  /* 0x0000003c3d00720c */ /* 0x080fe40003fa4150 */
[-C--:B------:R-:W-:Y:S02]  /*1500*/  IADD3 R58, PT, PT, R41, R60.reuse, R61 ;  /* 0x0000003c293a7210 */ /* 0x080fe40007ffe03d */
[----:B------:R-:W-:Y:S02]  /*1510*/  SEL R57, R60, RZ, P5 ;  /* 0x000000ff3c397207 */ /* 0x000fe40002800000 */
[----:B------:R-:W-:Y:S02]  /*1520*/  SEL R22, R61, R60, P5 ;  /* 0x0000003c3d167207 */ /* 0x000fe40002800000 */
[----:B------:R-:W-:Y:S02]  /*1530*/  ISETP.GT.U32.AND P5, PT, R57, R40, PT ;  /* 0x000000283900720c */ /* 0x000fe40003fa4070 */
[----:B------:R-:W-:-:S02]  /*1540*/  @P6 LOP3.LUT R11, R11, 0x1, RZ, 0xfc, !PT ;  /* 0x000000010b0b6812 */ /* 0x000fc400078efcff */
[----:B------:R-:W-:Y:S02]  /*1550*/  ISETP.GT.U32.AND.EX P5, PT, R22, R58, PT, P5 ;  /* 0x0000003a1600720c */ /* 0x000fe40003fa4150 */
[----:B------:R-:W-:Y:S02]  /*1560*/  LOP3.LUT R11, R11, 0xffffffbf, RZ, 0xc0, !PT ;  /* 0xffffffbf0b0b7812 */ /* 0x000fe400078ec0ff */
[----:B------:R-:W-:-:S04]  /*1570*/  SEL R41, RZ, 0xffffffff, !P5 ;  /* 0xffffffffff297807 */ /* 0x000fc80006800000 */
[----:B------:R-:W-:Y:S01]  /*1580*/  IADD3 R57, P5, P6, R41, R40, -R58 ;  /* 0x0000002829397210 */ /* 0x000fe20007ebe83a */
[----:B------:R-:W-:-:S03]  /*1590*/  IMAD.MOV.U32 R40, RZ, RZ, R43 ;  /* 0x000000ffff287224 */ /* 0x000fc600078e002b */
[----:B------:R-:W-:Y:S01]  /*15a0*/  IADD3.X R58, PT, PT, R41, -0x1, R58, P5, P6 ;  /* 0xffffffff293a7810 */ /* 0x000fe20002fec43a */
[----:B------:R-:W-:Y:S02]  /*15b0*/  IMAD.X R41, RZ, RZ, RZ, P0 ;  /* 0x000000ffff297224 */ /* 0x000fe400000e06ff */
[----:B------:R-:W-:-:S03]  /*15c0*/  IMAD.WIDE.U32.X R40, R24, R24, R40, P3 ;  /* 0x0000001818287225 */ /* 0x000fc600018e0428 */
[----:B------:R-:W-:-:S05]  /*15d0*/  IADD3 R36, P0, PT, -R55, R40, RZ ;  /* 0x0000002837247210 */ /* 0x000fca0007f1e1ff */
[----:B------:R-:W-:Y:S01]  /*15e0*/  IMAD.X R61, R41, 0x1, ~R79, P0 ;  /* 0x00000001293d7824 */ /* 0x000fe200000e0e4f */
[----:B------:R-:W-:-:S04]  /*15f0*/  IADD3 R43, P0, PT, R36, 0x1, RZ ;  /* 0x00000001242b7810 */ /* 0x000fc80007f1e0ff */
[----:B------:R-:W-:Y:S02]  /*1600*/  IADD3.X R22, PT, PT, R61, -0x1, RZ, P0, !PT ;  /* 0xffffffff3d167810 */ /* 0x000fe400007fe4ff */
[----:B------:R-:W-:-:S04]  /*1610*/  ISETP.GE.U32.AND P0, PT, R40, R55, PT ;  /* 0x000000372800720c */ /* 0x000fc80003f06070 */
[----:B------:R-:W-:Y:S01]  /*1620*/  ISETP.GE.U32.AND.EX P0, PT, R41, R79, PT, P0 ;  /* 0x0000004f2900720c */ /* 0x000fe20003f06100 */
[----:B------:R-:W-:-:S03]  /*1630*/  IMAD.WIDE.U32 R78, R30, R30, RZ ;  /* 0x0000001e1e4e7225 */ /* 0x000fc600078e00ff */
        /* <DEDUP_REMOVED lines=8> */
[----:B------:R-:W-:-:S04]  /*16c0*/  ISETP.GT.U32.AND.EX P0, PT, R77, R60, PT, P0 ;  /* 0x0000003c4d00720c */ /* 0x000fc80003f04100 */
[----:B------:R-:W-:Y:S02]  /*16d0*/  SEL R61, R60, RZ, P0 ;  /* 0x000000ff3c3d7207 */ /* 0x000fe40000000000 */
[-C--:B------:R-:W-:Y:S02]  /*16e0*/  SEL R22, R77, R60.reuse, P0 ;  /* 0x0000003c4d167207 */ /* 0x080fe40000000000 */
[----:B------:R-:W-:Y:S01]  /*16f0*/  IADD3 R60, PT, PT, R43, R60, R77 ;  /* 0x0000003c2b3c7210 */ /* 0x000fe20007ffe04d */
[----:B------:R-:W-:Y:S01]  /*1700*/  IMAD.X R43, RZ, RZ, RZ, P2 ;  /* 0x000000ffff2b7224 */ /* 0x000fe200010e06ff */
[----:B------:R-:W-:Y:S02]  /*1710*/  ISETP.GT.U32.AND P0, PT, R61, R42, PT ;  /* 0x0000002a3d00720c */ /* 0x000fe40003f04070 */
[----:B------:R-:W-:Y:S02]  /*1720*/  @P5 LOP3.LUT R11, R11, 0x40, RZ, 0xfc, !PT ;  /* 0x000000400b0b5812 */ /* 0x000fe400078efcff */
[----:B------:R-:W-:-:S02]  /*1730*/  ISETP.GT.U32.AND.EX P0, PT, R22, R60, PT, P0 ;  /* 0x0000003c1600720c */ /* 0x000fc40003f04100 */
[C---:B------:R-:W-:Y:S02]  /*1740*/  LOP3.LUT P5, RZ, R11.reuse, 0x10, RZ, 0xc0, !PT ;  /* 0x000000100bff7812 */ /* 0x040fe400078ac0ff */
[C---:B------:R-:W-:Y:S02]  /*1750*/  LOP3.LUT P6, RZ, R11.reuse, 0x2, RZ, 0xc0, !PT ;  /* 0x000000020bff7812 */ /* 0x040fe400078cc0ff */
[----:B------:R-:W-:Y:S02]  /*1760*/  LOP3.LUT R11, R11, 0xffffffdf, RZ, 0xc0, !PT ;  /* 0xffffffdf0b0b7812 */ /* 0x000fe400078ec0ff */
[----:B------:R-:W-:Y:S02]  /*1770*/  SEL R61, RZ, 0xffffffff, !P0 ;  /* 0xffffffffff3d7807 */ /* 0x000fe40004000000 */
[----:B------:R-:W-:Y:S02]  /*1780*/  @P3 LOP3.LUT R11, R11, 0x20, RZ, 0xfc, !PT ;  /* 0x000000200b0b3812 */ /* 0x000fe400078efcff */
[----:B------:R-:W-:Y:S01]  /*1790*/  IADD3 R40, P0, P3, R61, R42, -R60 ;  /* 0x0000002a3d287210 */ /* 0x000fe20007b1e83c */
[----:B------:R-:W-:Y:S01]  /*17a0*/  IMAD.MOV.U32 R42, RZ, RZ, R45 ;  /* 0x000000ffff2a7224 */ /* 0x000fe200078e002d */
[----:B------:R-:W-:-:S02]  /*17b0*/  LOP3.LUT R11, R11, 0xfffffff7, RZ, 0xc0, !PT ;  /* 0xfffffff70b0b7812 */ /* 0x000fc400078ec0ff */
        /* <DEDUP_REMOVED lines=24> */
[----:B------:R-:W-:Y:S02]  /*1940*/  SEL R45, RZ, 0xffffffff, !P0 ;  /* 0xffffffffff2d7807 */ /* 0x000fe40004000000 */
[----:B------:R-:W-:Y:S02]  /*1950*/  @P1 LOP3.LUT R11, R11, 0x4, RZ, 0xfc, !PT ;  /* 0x000000040b0b1812 */ /* 0x000fe400078efcff */
[----:B------:R-:W-:Y:S01]  /*1960*/  IADD3 R21, P0, P1, R45, R44, -R60 ;  /* 0x0000002c2d157210 */ /* 0x000fe2000791e83c */
[----:B------:R-:W-:-:S03]  /*1970*/  IMAD.MOV.U32 R44, RZ, RZ, R59 ;  /* 0x000000ffff2c7224 */ /* 0x000fc600078e003b */
[----:B------:R-:W-:Y:S01]  /*1980*/  IADD3.X R60, PT, PT, R45, -0x1, R60, P0, P1 ;  /* 0xffffffff2d3c7810 */ /* 0x000fe200007e243c */
[----:B------:R-:W-:Y:S01]  /*1990*/  IMAD.X R45, RZ, RZ, RZ, P5 ;  /* 0x000000ffff2d7224 */ /* 0x000fe200028e06ff */
[----:B------:R-:W-:Y:S01]  /*19a0*/  LOP3.LUT P5, RZ, R11, 0x80, RZ, 0xc0, !PT ;  /* 0x000000800bff7812 */ /* 0x000fe200078ac0ff */
[----:B------:R-:W-:Y:S01]  /*19b0*/  IMAD.WIDE.U32.X R44, R29, R29, R44, P6 ;  /* 0x0000001d1d2c7225 */ /* 0x000fe200030e042c */
[C---:B------:R-:W-:Y:S02]  /*19c0*/  LOP3.LUT P6, RZ, R11.reuse, 0x100, RZ, 0xc0, !PT ;  /* 0x000001000bff7812 */ /* 0x040fe400078cc0ff */
[----:B------:R-:W-:Y:S02]  /*19d0*/  LOP3.LUT R11, R11, 0xfffffffd, RZ, 0xc0, !PT ;  /* 0xfffffffd0b0b7812 */ /* 0x000fe400078ec0ff */
        /* <DEDUP_REMOVED lines=38> */
[----:B------:R-:W-:-:S09]  /*1c40*/  IMAD.WIDE.U32 R70, R72, 0x1, RZ ;  /* 0x0000000148467825 */ /* 0x000fd200078e00ff */
[----:B------:R-:W-:Y:S02]  /*1c50*/  @P0 LOP3.LUT R11, R11, 0x2, RZ, 0xfc, !PT ;  /* 0x000000020b0b0812 */ /* 0x000fe400078efcff */
[----:B------:R-:W-:-:S04]  /*1c60*/  IADD3 R75, P0, PT, R73, R44, RZ ;  /* 0x0000002c494b7210 */ /* 0x000fc80007f1e0ff */
[-C--:B------:R-:W-:Y:S02]  /*1c70*/  ISETP.GT.U32.AND.EX P1, PT, R75, R72.reuse, PT, P1 ;  /* 0x000000484b00720c */ /* 0x080fe40003f24110 */
[-C--:B------:R-:W-:Y:S02]  /*1c80*/  IADD3 R36, PT, PT, R71, R72.reuse, R75 ;  /* 0x0000004847247210 */ /* 0x080fe40007ffe04b */
[----:B------:R-:W-:Y:S02]  /*1c90*/  SEL R73, R72, RZ, P1 ;  /* 0x000000ff48497207 */ /* 0x000fe40000800000 */
[----:B------:R-:W-:Y:S02]  /*1ca0*/  SEL R22, R75, R72, P1 ;  /* 0x000000484b167207 */ /* 0x000fe40000800000 */
[----:B------:R-:W-:Y:S01]  /*1cb0*/  ISETP.GT.U32.AND P1, PT, R73, R70, PT ;  /* 0x000000464900720c */ /* 0x000fe20003f24070 */
[----:B------:R-:W-:Y:S01]  /*1cc0*/  IMAD.WIDE.U32 R72, R26, R26, RZ ;  /* 0x0000001a1a487225 */ /* 0x000fe200078e00ff */
[----:B------:R-:W-:-:S02]  /*1cd0*/  P2R R44, PR, RZ, 0x1 ;  /* 0x00000001ff2c7803 */ /* 0x000fc40000000000 */
[----:B------:R-:W-:Y:S02]  /*1ce0*/  ISETP.GT.U32.AND.EX P1, PT, R22, R36, PT, P1 ;  /* 0x000000241600720c */ /* 0x000fe40003f24110 */
[C---:B------:R-:W-:Y:S01]  /*1cf0*/  ISETP.GT.U32.AND P3, PT, R72.reuse, RZ, PT ;  /* 0x000000ff4800720c */ /* 0x040fe20003f64070 */
[----:B------:R-:W-:Y:S01]  /*1d00*/  IMAD.WIDE.U32 R74, R72, 0x1, RZ ;  /* 0x00000001484a7825 */ /* 0x000fe200078e00ff */
[----:B------:R-:W-:Y:S02]  /*1d10*/  SEL R71, RZ, 0xffffffff, !P1 ;  /* 0xffffffffff477807 */ /* 0x000fe40004800000 */
[----:B------:R-:W-:Y:S02]  /*1d20*/  LOP3.LUT P0, RZ, R11, 0x200, RZ, 0xc0, !PT ;  /* 0x000002000bff7812 */ /* 0x000fe4000780c0ff */
[--C-:B------:R-:W-:Y:S01]  /*1d30*/  IADD3 R22, P1, P2, R71, R70, -R36.reuse ;  /* 0x0000004647167210 */ /* 0x100fe20007a3e824 */
[----:B------:R-:W-:Y:S02]  /*1d40*/  IMAD.MOV.U32 R70, RZ, RZ, R65 ;  /* 0x000000ffff467224 */ /* 0x000fe400078e0041 */
[----:B------:R-:W-:Y:S01]  /*1d50*/  IMAD.WIDE.U32 R64, R27, R26, RZ ;  /* 0x0000001a1b407225 */ /* 0x000fe200078e00ff */
[----:B------:R-:W-:-:S03]  /*1d60*/  IADD3.X R36, PT, PT, R71, -0x1, R36, P1, P2 ;  /* 0xffffffff47247810 */ /* 0x000fc60000fe4424 */
[----:B------:R-:W-:Y:S02]  /*1d70*/  IMAD.X R71, RZ, RZ, RZ, P5 ;  /* 0x000000ffff477224 */ /* 0x000fe400028e06ff */
[----:B------:R-:W-:-:S04]  /*1d80*/  IMAD.WIDE.U32 R64, P1, R26, R27, R64 ;  /* 0x0000001b1a407225 */ /* 0x000fc80007820040 */
[----:B------:R-:W-:Y:S01]  /*1d90*/  IMAD.MOV.U32 R66, RZ, RZ, R65 ;  /* 0x000000ffff427224 */ /* 0x000fe200078e0041 */
        /* <DEDUP_REMOVED lines=8> */
[----:B------:R-:W-:-:S04]  /*1e20*/  IADD3 R50, P3, P5, R73, R74, -R64 ;  /* 0x0000004a49327210 */ /* 0x000fc80007d7e840 */
[----:B------:R-:W-:Y:S02]  /*1e30*/  IADD3.X R64, PT, PT, R73, -0x1, R64, P3, P5 ;  /* 0xffffffff49407810 */ /* 0x000fe40001fea440 */
[----:B------:R-:W-:-:S05]  /*1e40*/  LOP3.LUT P5, RZ, R11, 0x400, RZ, 0xc0, !PT ;  /* 0x000004000bff7812 */ /* 0x000fca00078ac0ff */
[----:B------:R-:W-:-:S04]  /*1e50*/  IMAD.WIDE.U32.X R46, R47, -0x2, R70, P5 ;  /* 0xfffffffe2f2e7825 */ /* 0x000fc800028e0446 */
[----:B------:R-:W-:Y:S02]  /*1e60*/  IMAD.MOV.U32 R70, RZ, RZ, R67 ;  /* 0x000000ffff467224 */ /* 0x000fe400078e0043 */
[----:B------:R-:W-:Y:S02]  /*1e70*/  IMAD.X R67, RZ, RZ, RZ, P1 ;  /* 0x000000ffff437224 */ /* 0x000fe400008e06ff */
[----:B------:R-:W-:Y:S01]  /*1e80*/  IMAD.X R71, RZ, RZ, RZ, P0 ;  /* 0x000000ffff477224 */ /* 0x000fe200000e06ff */
[----:B------:R-:W-:Y:S01]  /*1e90*/  LOP3.LUT P0, RZ, R11, 0x1, RZ, 0xc0, !PT ;  /* 0x000000010bff7812 */ /* 0x000fe2000780c0ff */
[----:B------:R-:W-:-:S04]  /*1ea0*/  IMAD.WIDE.U32.X R66, R27, R27, R66, P2 ;  /* 0x0000001b1b427225 */ /* 0x000fc800010e0442 */
[----:B------:R-:W-:Y:S01]  /*1eb0*/  IMAD.WIDE.U32.X R48, R49, -0x2, R70, P6 ;  /* 0xfffffffe31307825 */ /* 0x000fe200030e0446 */
[----:B------:R-:W-:Y:S02]  /*1ec0*/  IADD3 R68, P1, PT, -R50, R66, RZ ;  /* 0x0000004232447210 */ /* 0x000fe40007f3e1ff */
[----:B------:R-:W-:Y:S02]  /*1ed0*/  LOP3.LUT P6, RZ, R11, 0x800, RZ, 0xc0, !PT ;  /* 0x000008000bff7812 */ /* 0x000fe400078cc0ff */
[----:B------:R-:W-:Y:S01]  /*1ee0*/  IADD3 R71, P2, PT, R68, 0x1, RZ ;  /* 0x0000000144477810 */ /* 0x000fe20007f5e0ff */
[----:B------:R-:W-:Y:S01]  /*1ef0*/  IMAD.X R72, R67, 0x1, ~R64, P1 ;  /* 0x0000000143487824 */ /* 0x000fe200008e0e40 */
[----:B------:R-:W-:-:S04]  /*1f00*/  ISETP.GE.U32.AND P1, PT, R66, R50, PT ;  /* 0x000000324200720c */ /* 0x000fc80003f26070 */
[----:B------:R-:W-:Y:S02]  /*1f10*/  ISETP.GE.U32.AND.EX P1, PT, R67, R64, PT, P1 ;  /* 0x000000404300720c */ /* 0x000fe40003f26110 */
[----:B------:R-:W-:Y:S02]  /*1f20*/  IADD3.X R65, PT, PT, R72, -0x1, RZ, P2, !PT ;  /* 0xffffffff48417810 */ /* 0x000fe400017fe4ff */
[----:B------:R-:W-:Y:S02]  /*1f30*/  SEL R71, R71, R68, !P1 ;  /* 0x0000004447477207 */ /* 0x000fe40004800000 */
[----:B------:R-:W-:-:S03]  /*1f40*/  SEL R72, R65, R72, !P1 ;  /* 0x0000004841487207 */ /* 0x000fc60004800000 */
[----:B------:R-:W-:-:S04]  /*1f50*/  IMAD.WIDE.U32 R66, R71, R71, RZ ;  /* 0x0000004747427225 */ /* 0x000fc800078e00ff */
[----:B------:R-:W-:Y:S01]  /*1f60*/  IMAD.WIDE.U32 R64, R72, R71, RZ ;  /* 0x0000004748407225 */ /* 0x000fe200078e00ff */
[----:B------:R-:W-:-:S03]  /*1f70*/  ISETP.GT.U32.AND P2, PT, R66, RZ, PT ;  /* 0x000000ff4200720c */ /* 0x000fc60003f44070 */
[----:B------:R-:W-:-:S04]  /*1f80*/  IMAD.WIDE.U32 R64, P1, R71, R72, R64 ;  /* 0x0000004847407225 */ /* 0x000fc80007820040 */
[----:B------:R-:W-:Y:S01]  /*1f90*/  IMAD.X R75, RZ, RZ, RZ, P1 ;  /* 0x000000ffff4b7224 */ /* 0x000fe200008e06ff */
[----:B------:R-:W-:Y:S01]  /*1fa0*/  IADD3 R67, P1, PT, R67, R64, RZ ;  /* 0x0000004043437210 */ /* 0x000fe20007f3e0ff */
[----:B------:R-:W-:Y:S02]  /*1fb0*/  IMAD.MOV.U32 R74, RZ, RZ, R65 ;  /* 0x000000ffff4a7224 */ /* 0x000fe400078e0041 */
[----:B------:R-:W-:Y:S01]  /*1fc0*/  IMAD.WIDE.U32 R64, R66, 0x1, RZ ;  /* 0x0000000142407825 */ /* 0x000fe200078e00ff */
[----:B------:R-:W-:-:S03]  /*1fd0*/  ISETP.GT.U32.AND.EX P2, PT, R67, R66, PT, P2 ;  /* 0x000000424300720c */ /* 0x000fc60003f44120 */
[----:B------:R-:W-:Y:S01]  /*1fe0*/  IMAD.WIDE.U32.X R74, R72, R72, R74, P1 ;  /* 0x00000048484a7225 */ /* 0x000fe200008e044a */
        /* <DEDUP_REMOVED lines=8> */
[----:B------:R-:W-:-:S05]  /*2070*/  IADD3 R50, P1, PT, -R64, R74, RZ ;  /* 0x0000004a40327210 */ /* 0x000fca0007f3e1ff */
[----:B------:R-:W-:Y:S01]  /*2080*/  IMAD.X R65, R75, 0x1, ~R67, P1 ;  /* 0x000000014b417824 */ /* 0x000fe200008e0e43 */
[----:B------:R-:W-:Y:S01]  /*2090*/  ISETP.GE.U32.AND P1, PT, R74, R64, PT ;  /* 0x000000404a00720c */ /* 0x000fe20003f26070 */
[----:B------:R-:W-:-:S03]  /*20a0*/  IMAD.MOV.U32 R74, RZ, RZ, R51 ;  /* 0x000000ffff4a7224 */ /* 0x000fc600078e0033 */
[----:B------:R-:W-:Y:S01]  /*20b0*/  ISETP.GE.U32.AND.EX P1, PT, R75, R67, PT, P1 ;  /* 0x000000434b00720c */ /* 0x000fe20003f26110 */
[----:B------:R-:W-:Y:S01]  /*20c0*/  IMAD.X R75, RZ, RZ, RZ, P4 ;  /* 0x000000ffff4b7224 */ /* 0x000fe200020e06ff */
[----:B------:R-:W-:Y:S01]  /*20d0*/  IADD3 R67, P2, PT, R50, 0x1, RZ ;  /* 0x0000000132437810 */ /* 0x000fe20007f5e0ff */
[----:B------:R-:W-:-:S03]  /*20e0*/  IMAD.WIDE.U32.X R74, R52, R53, R74, P0 ;  /* 0x00000035344a7225 */ /* 0x000fc600000e044a */
[----:B------:R-:W-:Y:S02]  /*20f0*/  IADD3.X R64, PT, PT, R65, -0x1, RZ, P2, !PT ;  /* 0xffffffff41407810 */ /* 0x000fe400017fe4ff */
[----:B------:R-:W-:Y:S01]  /*2100*/  SEL R50, R67, R50, !P1 ;  /* 0x0000003243327207 */ /* 0x000fe20004800000 */
[----:B------:R-:W-:Y:S01]  /*2110*/  IMAD.MOV.U32 R52, RZ, RZ, R69 ;  /* 0x000000ffff347224 */ /* 0x000fe200078e0045 */
[----:B------:R-:W-:Y:S01]  /*2120*/  SEL R67, R64, R65, !P1 ;  /* 0x0000004140437207 */ /* 0x000fe20004800000 */
[----:B------:R-:W-:Y:S01]  /*2130*/  IMAD.X R53, RZ, RZ, RZ, P6 ;  /* 0x000000ffff357224 */ /* 0x000fe200030e06ff */
[----:B------:R-:W-:Y:S02]  /*2140*/  ISETP.GE.U32.AND P5, PT, R74, R57, PT ;  /* 0x000000394a00720c */ /* 0x000fe40003fa6070 */
[----:B------:R-:W-:Y:S01]  /*2150*/  ISETP.GT.U32.AND P6, PT, R78, RZ, PT ;  /* 0x000000ff4e00720c */ /* 0x000fe20003fc4070 */
[----:B------:R-:W-:Y:S01]  /*2160*/  IMAD.WIDE.U32 R64, R67, R71, RZ ;  /* 0x0000004743407225 */ /* 0x000fe200078e00ff */
[----:B------:R-:W-:-:S02]  /*2170*/  ISETP.GE.U32.AND.EX P5, PT, R75, R58, PT, P5 ;  /* 0x0000003a4b00720c */ /* 0x000fc40003fa6150 */
[----:B------:R-:W-:Y:S01]  /*2180*/  LOP3.LUT P0, RZ, R11, 0x8, RZ, 0xc0, !PT ;  /* 0x000000080bff7812 */ /* 0x000fe2000780c0ff */
[----:B------:R-:W-:-:S04]  /*2190*/  IMAD.WIDE.U32 R70, R50, R71, RZ ;  /* 0x0000004732467225 */ /* 0x000fc800078e00ff */
[----:B------:R-:W-:Y:S01]  /*21a0*/  IMAD.WIDE.U32 R50, P2, R50, R72, R64 ;  /* 0x0000004832327225 */ /* 0x000fe20007840040 */
[----:B------:R-:W-:-:S03]  /*21b0*/  ISETP.GT.U32.AND P3, PT, R70, RZ, PT ;  /* 0x000000ff4600720c */ /* 0x000fc60003f64070 */
[----:B------:R-:W-:Y:S01]  /*21c0*/  IMAD.WIDE.U32 R76, R70, 0x1, RZ ;  /* 0x00000001464c7825 */ /* 0x000fe200078e00ff */
[----:B------:R-:W-:Y:S02]  /*21d0*/  IADD3 R64, P1, PT, R71, R50, RZ ;  /* 0x0000003247407210 */ /* 0x000fe40007f3e0ff */
[----:B------:R-:W-:Y:S02]  /*21e0*/  P2R R65, PR, RZ, 0x4 ;  /* 0x00000004ff417803 */ /* 0x000fe40000000000 */
[-C--:B------:R-:W-:Y:S02]  /*21f0*/  ISETP.GT.U32.AND.EX P3, PT, R64, R70.reuse, PT, P3 ;  /* 0x000000464000720c */ /* 0x080fe40003f64130 */
[----:B------:R-:W-:Y:S02]  /*2200*/  P2R R50, PR, RZ, 0x2 ;  /* 0x00000002ff327803 */ /* 0x000fe40000000000 */
[----:B------:R-:W-:Y:S02]  /*2210*/  SEL R66, R70, RZ, P3 ;  /* 0x000000ff46427207 */ /* 0x000fe40001800000 */
[----:B------:R-:W-:-:S02]  /*2220*/  SEL R71, R64, R70, P3 ;  /* 0x0000004640477207 */ /* 0x000fc40001800000 */
[----:B------:R-:W-:Y:S02]  /*2230*/  IADD3 R64, PT, PT, R77, R70, R64 ;  /* 0x000000464d407210 */ /* 0x000fe40007ffe040 */
[----:B------:R-:W-:Y:S02]  /*2240*/  ISETP.GT.U32.AND P3, PT, R66, R76, PT ;  /* 0x0000004c4200720c */ /* 0x000fe40003f64070 */
[----:B------:R-:W-:Y:S02]  /*2250*/  LOP3.LUT P1, RZ, R11, 0x40, RZ, 0xc0, !PT ;  /* 0x000000400bff7812 */ /* 0x000fe4000782c0ff */
[----:B------:R-:W-:Y:S02]  /*2260*/  ISETP.GT.U32.AND.EX P3, PT, R71, R64, PT, P3 ;  /* 0x000000404700720c */ /* 0x000fe40003f64130 */
[----:B------:R-:W-:Y:S02]  /*2270*/  P2R R68, PR, RZ, 0x2 ;  /* 0x00000002ff447803 */ /* 0x000fe40000000000 */
[----:B------:R-:W-:-:S02]  /*2280*/  SEL R71, RZ, 0xffffffff, !P3 ;  /* 0xffffffffff477807 */ /* 0x000fc40005800000 */
[----:B------:R-:W-:Y:S02]  /*2290*/  LOP3.LUT P2, RZ, R11, 0x20, RZ, 0xc0, !PT ;  /* 0x000000200bff7812 */ /* 0x000fe4000784c0ff */
[----:B------:R-:W-:Y:S01]  /*22a0*/  IADD3 R66, P3, P4, R71, R76, -R64 ;  /* 0x0000004c47427210 */ /* 0x000fe20007c7e840 */
[----:B------:R-:W-:-:S03]  /*22b0*/  IMAD.WIDE.U32 R76, R78, 0x1, RZ ;  /* 0x000000014e4c7825 */ /* 0x000fc600078e00ff */
[----:B------:R-:W-:Y:S02]  /*22c0*/  IADD3.X R64, PT, PT, R71, -0x1, R64, P3, P4 ;  /* 0xffffffff47407810 */ /* 0x000fe40001fe8440 */
[----:B------:R-:W-:-:S05]  /*22d0*/  IADD3 R70, P3, PT, -R57, R74, RZ ;  /* 0x0000004a39467210 */ /* 0x000fca0007f7e1ff */
[----:B------:R-:W-:Y:S02]  /*22e0*/  IMAD.X R69, R75, 0x1, ~R58, P3 ;  /* 0x000000014b457824 */ /* 0x000fe400018e0e3a */
[----:B------:R-:W-:-:S04]  /*22f0*/  IMAD.WIDE.U32 R74, R31, R30, RZ ;  /* 0x0000001e1f4a7225 */ /* 0x000fc800078e00ff */
[----:B------:R-:W-:-:S03]  /*2300*/  IMAD.WIDE.U32 R74, P4, R30, R31, R74 ;  /* 0x0000001f1e4a7225 */ /* 0x000fc6000788004a */
[----:B------:R-:W-:Y:S01]  /*2310*/  IADD3 R71, P3, PT, R79, R74, RZ ;  /* 0x0000004a4f477210 */ /* 0x000fe20007f7e0ff */
[----:B------:R-:W-:Y:S01]  /*2320*/  IMAD.X R79, RZ, RZ, RZ, P0 ;  /* 0x000000ffff4f7224 */ /* 0x000fe200000e06ff */
[----:B------:R-:W-:Y:S02]  /*2330*/  ISETP.NE.AND P0, PT, R44, RZ, PT ;  /* 0x000000ff2c00720c */ /* 0x000fe40003f05270 */
[----:B------:R-:W-:-:S04]  /*2340*/  ISETP.GT.U32.AND.EX P6, PT, R71, R78, PT, P6 ;  /* 0x0000004e4700720c */ /* 0x000fc80003fc4160 */
[----:B------:R-:W-:Y:S02]  /*2350*/  SEL R57, R78, RZ, P6 ;  /* 0x000000ff4e397207 */ /* 0x000fe40003000000 */
[-C--:B------:R-:W-:Y:S02]  /*2360*/  SEL R58, R71, R78.reuse, P6 ;  /* 0x0000004e473a7207 */ /* 0x080fe40003000000 */
[----:B------:R-:W-:Y:S01]  /*2370*/  IADD3 R71, PT, PT, R77, R78, R71 ;  /* 0x0000004e4d477210 */ /* 0x000fe20007ffe047 */
[----:B------:R-:W-:Y:S01]  /*2380*/  IMAD.MOV.U32 R78, RZ, RZ, R43 ;  /* 0x000000ffff4e7224 */ /* 0x000fe200078e002b */
[----:B------:R-:W-:-:S04]  /*2390*/  ISETP.GT.U32.AND P6, PT, R57, R76, PT ;  /* 0x0000004c3900720c */ /* 0x000fc80003fc4070 */
[----:B------:R-:W-:-:S04]  /*23a0*/  ISETP.GT.U32.AND.EX P6, PT, R58, R71, PT, P6 ;  /* 0x000000473a00720c */ /* 0x000fc80003fc4160 */
[----:B------:R-:W-:-:S04]  /*23b0*/  SEL R58, RZ, 0xffffffff, !P6 ;  /* 0xffffffffff3a7807 */ /* 0x000fc80007000000 */
[----:B------:R-:W-:Y:S01]  /*23c0*/  IADD3 R57, P1, P6, R58, R76, -R71 ;  /* 0x0000004c3a397210 */ /* 0x000fe20007e3e847 */
[----:B------:R-:W-:-:S03]  /*23d0*/  IMAD.MOV.U32 R76, RZ, RZ, R41 ;  /* 0x000000ffff4c7224 */ /* 0x000fc600078e0029 */
[----:B------:R-:W-:Y:S02]  /*23e0*/  IADD3.X R58, PT, PT, R58, -0x1, R71, P1, P6 ;  /* 0xffffffff3a3a7810 */ /* 0x000fe40000fec447 */
[----:B------:R-:W-:Y:S02]  /*23f0*/  LOP3.LUT P6, RZ, R11, 0x1000, RZ, 0xc0, !PT ;  /* 0x000010000bff7812 */ /* 0x000fe400078cc0ff */
[----:B------:R-:W-:-:S03]  /*2400*/  ISETP.NE.AND P1, PT, R68, RZ, PT ;  /* 0x000000ff4400720c */ /* 0x000fc60003f25270 */
[----:B------:R-:W-:Y:S01]  /*2410*/  IMAD.WIDE.U32.X R52, R37, -0x2, R52, P6 ;  /* 0xfffffffe25347825 */ /* 0x000fe200030e0434 */
[----:B------:R-:W-:-:S03]  /*2420*/  IADD3 R37, P6, PT, R70, 0x1, RZ ;  /* 0x0000000146257810 */ /* 0x000fc60007fde0ff */
[----:B------:R-:W-:Y:S01]  /*2430*/  IMAD.X R77, RZ, RZ, RZ, P1 ;  /* 0x000000ffff4d7224 */ /* 0x000fe200008e06ff */
[----:B------:R-:W-:Y:S02]  /*2440*/  IADD3.X R68, PT, PT, R69, -0x1, RZ, P6, !PT ;  /* 0xffffffff45447810 */ /* 0x000fe400037fe4ff */
[----:B------:R-:W-:Y:S01]  /*2450*/  SEL R70, R37, R70, !P5 ;  /* 0x0000004625467207 */ /* 0x000fe20006800000 */
[----:B------:R-:W-:Y:S01]  /*2460*/  IMAD.WIDE.U32.X R76, R55, R24, R76, P2 ;  /* 0x00000018374c7225 */ /* 0x000fe200010e044c */
[----:B------:R-:W-:Y:S02]  /*2470*/  SEL R69, R68, R69, !P5 ;  /* 0x0000004544457207 */ /* 0x000fe40006800000 */
[C---:B------:R-:W-:Y:S02]  /*2480*/  LOP3.LUT P5, RZ, R11.reuse, 0x4, RZ, 0xc0, !PT ;  /* 0x000000040bff7812 */ /* 0x040fe400078ac0ff */
[----:B------:R-:W-:Y:S02]  /*2490*/  ISETP.NE.AND P1, PT, R50, RZ, PT ;  /* 0x000000ff3200720c */ /* 0x000fe40003f25270 */
[----:B------:R-:W-:Y:S01]  /*24a0*/  LOP3.LUT P6, RZ, R11, 0x2, RZ, 0xc0, !PT ;  /* 0x000000020bff7812 */ /* 0x000fe200078cc0ff */
[----:B------:R-:W-:Y:S01]  /*24b0*/  IMAD.WIDE.U32.X R62, R62, R63, R78, P5 ;  /* 0x0000003f3e3e7225 */ /* 0x000fe200028e044e */
[----:B------:R-:W-:-:S02]  /*24c0*/  IADD3 R24, P5, PT, -R40, R76, RZ ;  /* 0x0000004c28187210 */ /* 0x000fc40007fbe1ff */
[----:B------:R-:W-:Y:S01]  /*24d0*/  ISETP.NE.AND P2, PT, R65, RZ, PT ;  /* 0x000000ff4100720c */ /* 0x000fe20003f45270 */
[----:B------:R-:W-:Y:S01]  /*24e0*/  IMAD.X R79, RZ, RZ, RZ, P4 ;  /* 0x000000ffff4f7224 */ /* 0x000fe200020e06ff */
[----:B------:R-:W-:Y:S01]  /*24f0*/  ISETP.GE.U32.AND P4, PT, R76, R40, PT ;  /* 0x000000284c00720c */ /* 0x000fe20003f86070 */
[----:B------:R-:W-:Y:S02]  /*2500*/  IMAD.MOV.U32 R78, RZ, RZ, R75 ;  /* 0x000000ffff4e7224 */ /* 0x000fe400078e004b */
[C---:B------:R-:W-:Y:S01]  /*2510*/  IMAD.X R44, R77.reuse, 0x1, ~R61, P5 ;  /* 0x000000014d2c7824 */ /* 0x040fe200028e0e3d */
[----:B------:R-:W-:Y:S01]  /*2520*/  ISETP.GE.U32.AND.EX P4, PT, R77, R61, PT, P4 ;  /* 0x0000003d4d00720c */ /* 0x000fe20003f86140 */
[----:B------:R-:W-:Y:S01]  /*2530*/  IMAD.WIDE.U32.X R78, R31, R31, R78, P3 ;  /* 0x0000001f1f4e7225 */ /* 0x000fe200018e044e */
[----:B------:R-:W-:-:S03]  /*2540*/  IADD3 R37, P5, PT, R24, 0x1, RZ ;  /* 0x0000000118257810 */ /* 0x000fc60007fbe0ff */
[----:B------:R-:W-:Y:S01]  /*2550*/  IMAD.X R41, RZ, RZ, RZ, P6 ;  /* 0x000000ffff297224 */ /* 0x000fe200030e06ff */
[----:B------:R-:W-:Y:S02]  /*2560*/  IADD3 R40, P3, PT, -R57, R78, RZ ;  /* 0x0000004e39287210 */ /* 0x000fe40007f7e1ff */
[----:B------:R-:W-:Y:S02]  /*2570*/  SEL R37, R37, R24, !P4 ;  /* 0x0000001825257207 */ /* 0x000fe40006000000 */
[----:B------:R-:W-:Y:S01]  /*2580*/  IADD3.X R43, PT, PT, R44, -0x1, RZ, P5, !PT ;  /* 0xffffffff2c2b7810 */ /* 0x000fe20002ffe4ff */
[----:B------:R-:W-:Y:S01]  /*2590*/  IMAD.X R61, R79, 0x1, ~R58, P3 ;  /* 0x000000014f3d7824 */ /* 0x000fe200018e0e3a */
[----:B------:R-:W-:Y:S02]  /*25a0*/  IADD3 R55, P3, PT, R40, 0x1, RZ ;  /* 0x0000000128377810 */ /* 0x000fe40007f7e0ff */
[----:B------:R-:W-:Y:S02]  /*25b0*/  SEL R44, R43, R44, !P4 ;  /* 0x0000002c2b2c7207 */ /* 0x000fe40006000000 */
[----:B------:R-:W-:-:S02]  /*25c0*/  IADD3.X R24, PT, PT, R61, -0x1, RZ, P3, !PT ;  /* 0xffffffff3d187810 */ /* 0x000fc40001ffe4ff */
[----:B------:R-:W-:Y:S02]  /*25d0*/  ISETP.GE.U32.AND P3, PT, R78, R57, PT ;  /* 0x000000394e00720c */ /* 0x000fe40003f66070 */
[----:B------:R-:W-:Y:S02]  /*25e0*/  IADD3 R43, P4, PT, -R21, R62, RZ ;  /* 0x0000003e152b7210 */ /* 0x000fe40007f9e1ff */
[----:B------:R-:W-:-:S03]  /*25f0*/  ISETP.GE.U32.AND.EX P3, PT, R79, R58, PT, P3 ;  /* 0x0000003a4f00720c */ /* 0x000fc60003f66130 */
[----:B------:R-:W-:Y:S01]  /*2600*/  IMAD.X R58, R63, 0x1, ~R60, P4 ;  /* 0x000000013f3a7824 */ /* 0x000fe200020e0e3c */
[----:B------:R-:W-:Y:S01]  /*2610*/  SEL R55, R55, R40, !P3 ;  /* 0x0000002837377207 */ /* 0x000fe20005800000 */
[----:B------:R-:W-:Y:S01]  /*2620*/  IMAD.MOV.U32 R40, RZ, RZ, R45 ;  /* 0x000000ffff287224 */ /* 0x000fe200078e002d */
[----:B------:R-:W-:Y:S02]  /*2630*/  SEL R24, R24, R61, !P3 ;  /* 0x0000003d18187207 */ /* 0x000fe40005800000 */
[----:B------:R-:W-:Y:S01]  /*2640*/  ISETP.GE.U32.AND P3, PT, R62, R21, PT ;  /* 0x000000153e00720c */ /* 0x000fe20003f66070 */
[-C--:B------:R-:W-:Y:S01]  /*2650*/  IMAD.WIDE.U32 R74, R55, R55.reuse, RZ ;  /* 0x00000037374a7225 */ /* 0x080fe200078e00ff */
[----:B------:R-:W-:Y:S02]  /*2660*/  IADD3 R50, P4, PT, R43, 0x1, RZ ;  /* 0x000000012b327810 */ /* 0x000fe40007f9e0ff */
[----:B------:R-:W-:Y:S01]  /*2670*/  ISETP.GE.U32.AND.EX P3, PT, R63, R60, PT, P3 ;  /* 0x0000003c3f00720c */ /* 0x000fe20003f66130 */
[----:B------:R-:W-:Y:S01]  /*2680*/  IMAD.WIDE.U32 R76, R24, R55, RZ ;  /* 0x00000037184c7225 */ /* 0x000fe200078e00ff */
[----:B------:R-:W-:-:S02]  /*2690*/  IADD3.X R21, PT, PT, R58, -0x1, RZ, P4, !PT ;  /* 0xffffffff3a157810 */ /* 0x000fc400027fe4ff */
[----:B------:R-:W-:Y:S01]  /*26a0*/  SEL R45, R50, R43, !P3 ;  /* 0x0000002b322d7207 */ /* 0x000fe20005800000 */
[----:B------:R-:W-:Y:S01]  /*26b0*/  IMAD.WIDE.U32.X R62, R59, R42, R40, P0 ;  /* 0x0000002a3b3e7225 */ /* 0x000fe200000e0428 */
[----:B------:R-:W-:Y:S02]  /*26c0*/  SEL R50, R21, R58, !P3 ;  /* 0x0000003a15327207 */ /* 0x000fe40005800000 */
[----:B------:R-:W-:Y:S01]  /*26d0*/  ISETP.GT.U32.AND P0, PT, R74, RZ, PT ;  /* 0x000000ff4a00720c */ /* 0x000fe20003f04070 */
[----:B------:R-:W-:-:S04]  /*26e0*/  IMAD.WIDE.U32 R60, P4, R55, R24, R76 ;  /* 0x00000018373c7225 */ /* 0x000fc8000788004c */
[----:B------:R-:W-:Y:S01]  /*26f0*/  IMAD.WIDE.U32 R58, R74, 0x1, RZ ;  /* 0x000000014a3a7825 */ /* 0x000fe200078e00ff */
[----:B------:R-:W-:-:S03]  /*2700*/  IADD3 R57, P3, PT, R75, R60, RZ ;  /* 0x0000003c4b397210 */ /* 0x000fc60007f7e0ff */
[----:B------:R-:W-:Y:S01]  /*2710*/  IMAD.X R43, RZ, RZ, RZ, P4 ;  /* 0x000000ffff2b7224 */ /* 0x000fe200020e06ff */
[C---:B------:R-:W-:Y:S01]  /*2720*/  ISETP.GT.U32.AND.EX P0, PT, R57.reuse, R74, PT, P0 ;  /* 0x0000004a3900720c */ /* 0x040fe20003f04100 */
[----:B------:R-:W-:Y:S01]  /*2730*/  IMAD.MOV.U32 R42, RZ, RZ, R61 ;  /* 0x000000ffff2a7224 */ /* 0x000fe200078e003d */
[----:B------:R-:W-:Y:S02]  /*2740*/  ISETP.GE.U32.AND P4, PT, R62, R22, PT ;  /* 0x000000163e00720c */ /* 0x000fe40003f86070 */
[-C--:B------:R-:W-:Y:S02]  /*2750*/  SEL R40, R57, R74.reuse, P0 ;  /* 0x0000004a39287207 */ /* 0x080fe40000000000 */
[----:B------:R-:W-:Y:S02]  /*2760*/  SEL R41, R74, RZ, P0 ;  /* 0x000000ff4a297207 */ /* 0x000fe40000000000 */
[----:B------:R-:W-:Y:S01]  /*2770*/  IADD3 R57, PT, PT, R59, R74, R57 ;  /* 0x0000004a3b397210 */ /* 0x000fe20007ffe039 */
[----:B------:R-:W-:Y:S01]  /*2780*/  IMAD.WIDE.U32 R74, R69, R38, RZ ;  /* 0x00000026454a7225 */ /* 0x000fe200078e00ff */
[----:B------:R-:W-:-:S02]  /*2790*/  IADD3 R59, P0, PT, -R22, R62, RZ ;  /* 0x0000003e163b7210 */ /* 0x000fc40007f1e1ff */
[----:B------:R-:W-:-:S03]  /*27a0*/  ISETP.GE.U32.AND.EX P4, PT, R63, R36, PT, P4 ;  /* 0x000000243f00720c */ /* 0x000fc60003f86140 */
[----:B------:R-:W-:Y:S01]  /*27b0*/  IMAD.X R21, R63, 0x1, ~R36, P0 ;  /* 0x000000013f157824 */ /* 0x000fe200000e0e24 */
[----:B------:R-:W-:Y:S01]  /*27c0*/  ISETP.GT.U32.AND P0, PT, R41, R58, PT ;  /* 0x0000003a2900720c */ /* 0x000fe20003f04070 */
[----:B------:R-:W-:Y:S01]  /*27d0*/  IMAD.X R41, RZ, RZ, RZ, P2 ;  /* 0x000000ffff297224 */ /* 0x000fe200010e06ff */
[----:B------:R-:W-:Y:S01]  /*27e0*/  IADD3 R22, P2, PT, R59, 0x1, RZ ;  /* 0x000000013b167810 */ /* 0x000fe20007f5e0ff */
[----:B------:R-:W-:Y:S01]  /*27f0*/  IMAD.WIDE.U32 R62, R44, R34, RZ ;  /* 0x000000222c3e7225 */ /* 0x000fe200078e00ff */
[----:B------:R-:W-:Y:S02]  /*2800*/  ISETP.GT.U32.AND.EX P0, PT, R40, R57, PT, P0 ;  /* 0x000000392800720c */ /* 0x000fe40003f04100 */
[----:B------:R-:W-:Y:S01]  /*2810*/  IADD3.X R60, PT, PT, R21, -0x1, RZ, P2, !PT ;  /* 0xffffffff153c7810 */ /* 0x000fe200017fe4ff */
[----:B------:R-:W-:Y:S01]  /*2820*/  IMAD.MOV.U32 R40, RZ, RZ, R51 ;  /* 0x000000ffff287224 */ /* 0x000fe200078e0033 */
[----:B------:R-:W-:Y:S01]  /*2830*/  SEL R68, RZ, 0xffffffff, !P0 ;  /* 0xffffffffff447807 */ /* 0x000fe20004000000 */
[----:B------:R-:W-:Y:S01]  /*2840*/  IMAD.WIDE.U32 R62, P2, R35, R37, R62 ;  /* 0x00000025233e7225 */ /* 0x000fe2000784003e */
[----:B------:R-:W-:-:S02]  /*2850*/  SEL R51, R60, R21, !P4 ;  /* 0x000000153c337207 */ /* 0x000fc40006000000 */
[----:B------:R-:W-:Y:S01]  /*2860*/  SEL R22, R22, R59, !P4 ;  /* 0x0000003b16167207 */ /* 0x000fe20006000000 */
[----:B------:R-:W-:-:S04]  /*2870*/  IMAD.WIDE.U32.X R72, R67, R72, R40, P1 ;  /* 0x0000004843487225 */ /* 0x000fc800008e0428 */
[----:B------:R-:W-:-:S04]  /*2880*/  IMAD.WIDE.U32 R36, R37, R34, RZ ;  /* 0x0000002225247225 */ /* 0x000fc800078e00ff */
[----:B------:R-:W-:-:S04]  /*2890*/  IMAD.WIDE.U32 R74, P1, R39, R70, R74 ;  /* 0x00000046274a7225 */ /* 0x000fc8000782004a */
[----:B------:R-:W-:-:S04]  /*28a0*/  IMAD.WIDE.U32 R40, R70, R38, RZ ;  /* 0x0000002646287225 */ /* 0x000fc800078e00ff */
[----:B------:R-:W-:Y:S01]  /*28b0*/  IMAD.X R61, RZ, RZ, RZ, P2 ;  /* 0x000000ffff3d7224 */ /* 0x000fe200010e06ff */
[----:B------:R-:W-:Y:S01]  /*28c0*/  IADD3 R21, P2, PT, R37, R62, RZ ;  /* 0x0000003e25157210 */ /* 0x000fe20007f5e0ff */
[----:B------:R-:W-:Y:S01]  /*28d0*/  IMAD.MOV.U32 R60, RZ, RZ, R63 ;  /* 0x000000ffff3c7224 */ /* 0x000fe200078e003f */
[----:B------:R-:W-:Y:S01]  /*28e0*/  IADD3 R41, P4, PT, R41, R74, RZ ;  /* 0x0000004a29297210 */ /* 0x000fe20007f9e0ff */
[----:B------:R-:W-:-:S04]  /*28f0*/  IMAD.WIDE.U32 R62, R50, R32, RZ ;  /* 0x00000020323e7225 */ /* 0x000fc800078e00ff */
[----:B------:R-:W-:Y:S01]  /*2900*/  IMAD.X R71, RZ, RZ, RZ, P1 ;  /* 0x000000ffff477224 */ /* 0x000fe200008e06ff */
[----:B------:R-:W-:Y:S01]  /*2910*/  IADD3 R65, P0, P1, R68, R58, -R57 ;  /* 0x0000003a44417210 */ /* 0x000fe2000791e839 */
[----:B------:R-:W-:Y:S02]  /*2920*/  IMAD.MOV.U32 R70, RZ, RZ, R75 ;  /* 0x000000ffff467224 */ /* 0x000fe400078e004b */
[----:B------:R-:W-:Y:S01]  /*2930*/  IMAD.WIDE.U32.X R58, R24, R24, R42, P3 ;  /* 0x00000018183a7225 */ /* 0x000fe200018e042a */
[----:B------:R-:W-:-:S03]  /*2940*/  IADD3.X R57, PT, PT, R68, -0x1, R57, P0, P1 ;  /* 0xffffffff44397810 */ /* 0x000fc600007e2439 */
[----:B------:R-:W-:Y:S01]  /*2950*/  IMAD.WIDE.U32.X R42, R39, R69, R70, P4 ;  /* 0x00000045272a7225 */ /* 0x000fe200020e0446 */
[----:B------:R-:W-:Y:S02]  /*2960*/  ISETP.GE.U32.AND P0, PT, R58, R65, PT ;  /* 0x000000413a00720c */ /* 0x000fe40003f06070 */
[----:B------:R-:W-:Y:S01]  /*2970*/  IADD3 R65, P1, PT, -R65, R58, RZ ;  /* 0x0000003a41417210 */ /* 0x000fe20007f3e1ff */
[----:B------:R-:W-:Y:S01]  /*2980*/  IMAD.WIDE.U32 R62, P3, R33, R45, R62 ;  /* 0x0000002d213e7225 */ /* 0x000fe2000786003e */
[----:B------:R-:W-:-:S03]  /*2990*/  ISETP.GE.U32.AND.EX P0, PT, R59, R57, PT, P0 ;  /* 0x000000393b00720c */ /* 0x000fc60003f06100 */
[----:B------:R-:W-:-:S04]  /*29a0*/  IMAD.WIDE.U32 R38, R45, R32, RZ ;  /* 0x000000202d267225 */ /* 0x000fc800078e00ff */
[----:B------:R-:W-:-:S04]  /*29b0*/  IMAD.WIDE.U32 R68, R51, R28, RZ ;  /* 0x0000001c33447225 */ /* 0x000fc800078e00ff */
[----:B------:R-:W-:Y:S01]  /*29c0*/  IMAD.WIDE.U32.X R44, R35, R44, R60, P2 ;  /* 0x0000002c232c7225 */ /* 0x000fe200010e043c */
[----:B------:R-:W-:-:S03]  /*29d0*/  IADD3 R37, P2, PT, R39, R62, RZ ;  /* 0x0000003e27257210 */ /* 0x000fc60007f5e0ff */
[----:B------:R-:W-:Y:S02]  /*29e0*/  IMAD.X R61, RZ, RZ, RZ, P3 ;  /* 0x000000ffff3d7224 */ /* 0x000fe400018e06ff */
[----:B------:R-:W-:Y:S02]  /*29f0*/  IMAD.MOV.U32 R60, RZ, RZ, R63 ;  /* 0x000000ffff3c7224 */ /* 0x000fe400078e003f */
[----:B------:R-:W-:-:S04]  /*2a00*/  IMAD.WIDE.U32 R68, P3, R29, R22, R68 ;  /* 0x000000161d447225 */ /* 0x000fc80007860044 */
[----:B------:R-:W-:-:S04]  /*2a10*/  IMAD.WIDE.U32 R34, R22, R28, RZ ;  /* 0x0000001c16227225 */ /* 0x000fc800078e00ff */
[----:B------:R-:W-:Y:S01]  /*2a20*/  IMAD.X R57, R59, 0x1, ~R57, P1 ;  /* 0x000000013b397824 */ /* 0x000fe200008e0e39 */
[----:B------:R-:W-:Y:S01]  /*2a30*/  ISETP.GE.U32.AND P1, PT, R72, R66, PT ;  /* 0x000000424800720c */ /* 0x000fe20003f26070 */
[----:B------:R-:W-:Y:S01]  /*2a40*/  IMAD.WIDE.U32.X R32, R33, R50, R60, P2 ;  /* 0x0000003221207225 */ /* 0x000fe200010e043c */
[----:B------:R-:W-:Y:S02]  /*2a50*/  IADD3 R66, P2, PT, -R66, R72, RZ ;  /* 0x0000004842427210 */ /* 0x000fe40007f5e1ff */
[----:B------:R-:W-:Y:S01]  /*2a60*/  ISETP.GE.U32.AND.EX P1, PT, R73, R64, PT, P1 ;  /* 0x000000404900720c */ /* 0x000fe20003f26110 */
[----:B------:R-:W-:Y:S01]  /*2a70*/  IMAD.X R61, RZ, RZ, RZ, P3 ;  /* 0x000000ffff3d7224 */ /* 0x000fe200018e06ff */
[----:B------:R-:W-:Y:S01]  /*2a80*/  IADD3 R35, P3, PT, R35, R68, RZ ;  /* 0x0000004423237210 */ /* 0x000fe20007f7e0ff */
[----:B------:R-:W-:-:S04]  /*2a90*/  IMAD.WIDE.U32 R58, R12, R13, RZ ;  /* 0x0000000d0c3a7225 */ /* 0x000fc800078e00ff */
[----:B------:R-:W-:Y:S02]  /*2aa0*/  IMAD.MOV.U32 R60, RZ, RZ, R69 ;  /* 0x000000ffff3c7224 */ /* 0x000fe400078e0045 */
[----:B------:R-:W-:Y:S02]  /*2ab0*/  IMAD.X R22, R73, 0x1, ~R64, P2 ;  /* 0x0000000149167824 */ /* 0x000fe400010e0e40 */
[----:B------:R-:W-:Y:S01]  /*2ac0*/  IMAD.WIDE.U32.X R28, R29, R51, R60, P3 ;  /* 0x000000331d1c7225 */ /* 0x000fe200018e043c */
[----:B------:R-:W-:-:S03]  /*2ad0*/  IADD3 R39, P3, PT, R66, 0x1, RZ ;  /* 0x0000000142277810 */ /* 0x000fc60007f7e0ff */
[----:B------:R-:W-:Y:S01]  /*2ae0*/  IMAD.WIDE.U32 R50, R13, R13, RZ ;  /* 0x0000000d0d327225 */ /* 0x000fe200078e00ff */
[----:B------:R-:W-:Y:S02]  /*2af0*/  IADD3.X R71, PT, PT, R22, -0x1, RZ, P3, !PT ;  /* 0xffffffff16477810 */ /* 0x000fe40001ffe4ff */
[----:B------:R-:W-:Y:S01]  /*2b00*/  SEL R39, R39, R66, !P1 ;  /* 0x0000004227277207 */ /* 0x000fe20004800000 */
[----:B------:R-:W-:Y:S01]  /*2b10*/  IMAD.WIDE.U32 R58, P2, R13, R12, R58 ;  /* 0x0000000c0d3a7225 */ /* 0x000fe2000784003a */
[C---:B------:R-:W-:Y:S02]  /*2b20*/  ISETP.GT.U32.AND P4, PT, R50.reuse, RZ, PT ;  /* 0x000000ff3200720c */ /* 0x040fe40003f84070 */
[----:B------:R-:W-:Y:S01]  /*2b30*/  SEL R71, R71, R22, !P1 ;  /* 0x0000001647477207 */ /* 0x000fe20004800000 */
[----:B------:R-:W-:Y:S01]  /*2b40*/  IMAD.WIDE.U32 R60, R50, 0x1, RZ ;  /* 0x00000001323c7825 */ /* 0x000fe200078e00ff */
[----:B------:R-:W-:-:S03]  /*2b50*/  IADD3 R63, P3, PT, R51, R58, RZ ;  /* 0x0000003a333f7210 */ /* 0x000fc60007f7e0ff */
[----:B------:R-:W-:Y:S01]  /*2b60*/  IMAD.WIDE.U32 R72, R4, R4, RZ ;  /* 0x0000000404487225 */ /* 0x000fe200078e00ff */
[-C--:B------:R-:W-:Y:S02]  /*2b70*/  ISETP.GT.U32.AND.EX P4, PT, R63, R50.reuse, PT, P4 ;  /* 0x000000323f00720c */ /* 0x080fe40003f84140 */
[-C--:B------:R-:W-:Y:S02]  /*2b80*/  IADD3 R61, PT, PT, R61, R50.reuse, R63 ;  /* 0x000000323d3d7210 */ /* 0x080fe40007ffe03f */
[----:B------:R-:W-:Y:S02]  /*2b90*/  SEL R51, R50, RZ, P4 ;  /* 0x000000ff32337207 */ /* 0x000fe40002000000 */
[----:B------:R-:W-:Y:S01]  /*2ba0*/  SEL R22, R63, R50, P4 ;  /* 0x000000323f167207 */ /* 0x000fe20002000000 */
[----:B------:R-:W-:Y:S01]  /*2bb0*/  IMAD.WIDE.U32 R62, R71, R26, RZ ;  /* 0x0000001a473e7225 */ /* 0x000fe200078e00ff */
[----:B------:R-:W-:Y:S02]  /*2bc0*/  ISETP.GT.U32.AND P1, PT, R51, R60, PT ;  /* 0x0000003c3300720c */ /* 0x000fe40003f24070 */
[----:B------:R-:W-:Y:S01]  /*2bd0*/  IADD3 R58, P4, PT, R65, 0x1, RZ ;  /* 0x00000001413a7810 */ /* 0x000fe20007f9e0ff */
[----:B------:R-:W-:Y:S01]  /*2be0*/  IMAD.WIDE.U32 R50, R39, R26, RZ ;  /* 0x0000001a27327225 */ /* 0x000fe200078e00ff */
[----:B------:R-:W-:-:S02]  /*2bf0*/  ISETP.GT.U32.AND.EX P1, PT, R22, R61, PT, P1 ;  /* 0x0000003d1600720c */ /* 0x000fc40003f24110 */
[----:B------:R-:W-:Y:S01]  /*2c00*/  IADD3.X R22, PT, PT, R57, -0x1, RZ, P4, !PT ;  /* 0xffffffff39167810 */ /* 0x000fe200027fe4ff */
[----:B------:R-:W-:Y:S01]  /*2c10*/  IMAD.WIDE.U32 R62, P4, R27, R39, R62 ;  /* 0x000000271b3e7225 */ /* 0x000fe2000788003e */
[----:B------:R-:W-:Y:S02]  /*2c20*/  SEL R67, R58, R65, !P0 ;  /* 0x000000413a437207 */ /* 0x000fe40004000000 */
[----:B------:R-:W-:Y:S01]  /*2c30*/  SEL R69, R22, R57, !P0 ;  /* 0x0000003916457207 */ /* 0x000fe20004000000 */
[----:B------:R-:W-:Y:S01]  /*2c40*/  IMAD.X R65, RZ, RZ, RZ, P4 ;  /* 0x000000ffff417224 */ /* 0x000fe200020e06ff */
[----:B------:R-:W-:Y:S01]  /*2c50*/  IADD3 R39, P0, PT, R51, R62, RZ ;  /* 0x0000003e33277210 */ /* 0x000fe20007f1e0ff */
[----:B------:R-:W-:Y:S01]  /*2c60*/  IMAD.MOV.U32 R64, RZ, RZ, R63 ;  /* 0x000000ffff407224 */ /* 0x000fe200078e003f */
[----:B------:R-:W-:Y:S01]  /*2c70*/  SEL R58, RZ, 0xffffffff, !P1 ;  /* 0xffffffffff3a7807 */ /* 0x000fe20004800000 */
[----:B------:R-:W-:Y:S01]  /*2c80*/  IMAD.WIDE.U32 R62, R67, R55, RZ ;  /* 0x00000037433e7225 */ /* 0x000fe200078e00ff */
[----:B------:R-:W-:-:S02]  /*2c90*/  ISETP.GT.U32.AND P5, PT, R72, RZ, PT ;  /* 0x000000ff4800720c */ /* 0x000fc40003fa4070 */
[----:B------:R-:W-:Y:S01]  /*2ca0*/  IADD3 R22, P1, P4, R58, R60, -R61 ;  /* 0x0000003c3a167210 */ /* 0x000fe20007c3e83d */
[----:B------:R-:W-:-:S03]  /*2cb0*/  IMAD.WIDE.U32.X R26, R27, R71, R64, P0 ;  /* 0x000000471b1a7225 */ /* 0x000fc600000e0440 */
[----:B------:R-:W-:Y:S01]  /*2cc0*/  IADD3.X R51, PT, PT, R58, -0x1, R61, P1, P4 ;  /* 0xffffffff3a337810 */ /* 0x000fe20000fe843d */
        /* <DEDUP_REMOVED lines=14> */
[----:B------:R-:W-:-:S04]  /*2db0*/  IMAD.MOV.U32 R60, RZ, RZ, R59 ;  /* 0x000000ffff3c7224 */ /* 0x000fc800078e003b */
[----:B------:R-:W-:-:S03]  /*2dc0*/  IMAD.WIDE.U32.X R60, R12, R12, R60, P3 ;  /* 0x0000000c0c3c7225 */ /* 0x000fc600018e043c */
[----:B------:R-:W-:-:S05]  /*2dd0*/  IADD3 R59, P3, PT, -R22, R60, RZ ;  /* 0x0000003c163b7210 */ /* 0x000fca0007f7e1ff */
[----:B------:R-:W-:Y:S01]  /*2de0*/  IMAD.X R62, R61, 0x1, ~R51, P3 ;  /* 0x000000013d3e7824 */ /* 0x000fe200018e0e33 */
[----:B------:R-:W-:-:S04]  /*2df0*/  IADD3 R68, P3, PT, R59, 0x1, RZ ;  /* 0x000000013b447810 */ /* 0x000fc80007f7e0ff */
[----:B------:R-:W-:Y:S02]  /*2e00*/  IADD3.X R57, PT, PT, R62, -0x1, RZ, P3, !PT ;  /* 0xffffffff3e397810 */ /* 0x000fe40001ffe4ff */
[----:B------:R-:W-:-:S04]  /*2e10*/  ISETP.GE.U32.AND P3, PT, R60, R22, PT ;  /* 0x000000163c00720c */ /* 0x000fc80003f66070 */
[----:B------:R-:W-:Y:S02]  /*2e20*/  ISETP.GE.U32.AND.EX P3, PT, R61, R51, PT, P3 ;  /* 0x000000333d00720c */ /* 0x000fe40003f66130 */
[----:B------:R-:W-:Y:S01]  /*2e30*/  IADD3.X R61, PT, PT, R58, -0x1, R55, P2, P4 ;  /* 0xffffffff3a3d7810 */ /* 0x000fe200017e8437 */
[----:B------:R-:W-:Y:S01]  /*2e40*/  IMAD.MOV.U32 R58, RZ, RZ, R65 ;  /* 0x000000ffff3a7224 */ /* 0x000fe200078e0041 */
[----:B------:R-:W-:Y:S01]  /*2e50*/  SEL R68, R68, R59, !P3 ;  /* 0x0000003b44447207 */ /* 0x000fe20005800000 */
[----:B------:R-:W-:Y:S01]  /*2e60*/  IMAD.X R59, RZ, RZ, RZ, P0 ;  /* 0x000000ffff3b7224 */ /* 0x000fe200000e06ff */
[----:B------:R-:W-:-:S03]  /*2e70*/  SEL R51, R57, R62, !P3 ;  /* 0x0000003e39337207 */ /* 0x000fc60005800000 */
[----:B------:R-:W-:-:S04]  /*2e80*/  IMAD.WIDE.U32 R70, R68, R68, RZ ;  /* 0x0000004444467225 */ /* 0x000fc800078e00ff */
[----:B------:R-:W-:Y:S01]  /*2e90*/  IMAD.WIDE.U32 R66, R51, R68, RZ ;  /* 0x0000004433427225 */ /* 0x000fe200078e00ff */
[----:B------:R-:W-:-:S03]  /*2ea0*/  ISETP.GT.U32.AND P0, PT, R70, RZ, PT ;  /* 0x000000ff4600720c */ /* 0x000fc60003f04070 */
[----:B------:R-:W-:-:S04]  /*2eb0*/  IMAD.WIDE.U32 R64, R70, 0x1, RZ ;  /* 0x0000000146407825 */ /* 0x000fc800078e00ff */
[----:B------:R-:W-:-:S04]  /*2ec0*/  IMAD.WIDE.U32 R66, P3, R68, R51, R66 ;  /* 0x0000003344427225 */ /* 0x000fc80007860042 */
[----:B------:R-:W-:Y:S01]  /*2ed0*/  IMAD.WIDE.U32.X R58, R69, R24, R58, P1 ;  /* 0x00000018453a7225 */ /* 0x000fe200008e043a */
        /* <DEDUP_REMOVED lines=9> */
[----:B------:R-:W-:-:S03]  /*2f70*/  IMAD.WIDE.U32 R64, R3, R4, RZ ;  /* 0x0000000403407225 */ /* 0x000fc600078e00ff */
[----:B------:R-:W-:Y:S01]  /*2f80*/  IADD3.X R57, PT, PT, R57, -0x1, R70, P0, P2 ;  /* 0xffffffff39397810 */ /* 0x000fe200007e4446 */
[----:B------:R-:W-:-:S04]  /*2f90*/  IMAD.WIDE.U32 R70, R72, 0x1, RZ ;  /* 0x0000000148467825 */ /* 0x000fc800078e00ff */
[----:B------:R-:W-:-:S04]  /*2fa0*/  IMAD.WIDE.U32 R64, P2, R4, R3, R64 ;  /* 0x0000000304407225 */ /* 0x000fc80007840040 */
[----:B------:R-:W-:Y:S01]  /*2fb0*/  IMAD.MOV.U32 R66, RZ, RZ, R65 ;  /* 0x000000ffff427224 */ /* 0x000fe200078e0041 */
[----:B------:R-:W-:Y:S02]  /*2fc0*/  IADD3 R75, P0, PT, R73, R64, RZ ;  /* 0x00000040494b7210 */ /* 0x000fe40007f1e0ff */
[----:B------:R-:W-:Y:S02]  /*2fd0*/  IADD3 R64, P1, PT, -R14, R46, RZ ;  /* 0x0000002e0e407210 */ /* 0x000fe40007f3e1ff */
[-C--:B------:R-:W-:Y:S02]  /*2fe0*/  ISETP.GT.U32.AND.EX P5, PT, R75, R72.reuse, PT, P5 ;  /* 0x000000484b00720c */ /* 0x080fe40003fa4150 */
[-C--:B------:R-:W-:Y:S01]  /*2ff0*/  IADD3 R71, PT, PT, R71, R72.reuse, R75 ;  /* 0x0000004847477210 */ /* 0x080fe20007ffe04b */
[----:B------:R-:W-:Y:S01]  /*3000*/  IMAD.X R24, R47, 0x1, ~R16, P1 ;  /* 0x000000012f187824 */ /* 0x000fe200008e0e10 */
[----:B------:R-:W-:Y:S02]  /*3010*/  SEL R73, R72, RZ, P5 ;  /* 0x000000ff48497207 */ /* 0x000fe40002800000 */
[----:B------:R-:W-:Y:S01]  /*3020*/  SEL R22, R75, R72, P5 ;  /* 0x000000484b167207 */ /* 0x000fe20002800000 */
[----:B------:R-:W-:Y:S01]  /*3030*/  IMAD.WIDE.U32 R74, R8, R7, RZ ;  /* 0x00000007084a7225 */ /* 0x000fe200078e00ff */
[----:B------:R-:W-:-:S02]  /*3040*/  ISETP.GT.U32.AND P5, PT, R73, R70, PT ;  /* 0x000000464900720c */ /* 0x000fc40003fa4070 */
[----:B------:R-:W-:Y:S01]  /*3050*/  ISETP.GE.U32.AND P1, PT, R46, R14, PT ;  /* 0x0000000e2e00720c */ /* 0x000fe20003f26070 */
[----:B------:R-:W-:Y:S01]  /*3060*/  IMAD.MOV.U32 R46, RZ, RZ, R67 ;  /* 0x000000ffff2e7224 */ /* 0x000fe200078e0043 */
[----:B------:R-:W-:Y:S02]  /*3070*/  ISETP.GT.U32.AND.EX P5, PT, R22, R71, PT, P5 ;  /* 0x000000471600720c */ /* 0x000fe40003fa4150 */
[----:B------:R-:W-:Y:S01]  /*3080*/  ISETP.GE.U32.AND.EX P1, PT, R47, R16, PT, P1 ;  /* 0x000000102f00720c */ /* 0x000fe20003f26110 */
[----:B------:R-:W-:Y:S01]  /*3090*/  IMAD.X R47, RZ, RZ, RZ, P3 ;  /* 0x000000ffff2f7224 */ /* 0x000fe200018e06ff */
[----:B------:R-:W-:Y:S02]  /*30a0*/  SEL R22, RZ, 0xffffffff, !P5 ;  /* 0xffffffffff167807 */ /* 0x000fe40006800000 */
[----:B------:R-:W-:Y:S01]  /*30b0*/  IADD3 R69, P3, PT, R64, 0x1, RZ ;  /* 0x0000000140457810 */ /* 0x000fe20007f7e0ff */
[----:B------:R-:W-:Y:S01]  /*30c0*/  IMAD.WIDE.U32.X R46, R51, R51, R46, P4 ;  /* 0x00000033332e7225 */ /* 0x000fe200020e042e */
[----:B------:R-:W-:-:S04]  /*30d0*/  IADD3 R62, P5, P6, R22, R70, -R71 ;  /* 0x00000046163e7210 */ /* 0x000fc80007ebe847 */
[----:B------:R-:W-:Y:S02]  /*30e0*/  IADD3.X R22, PT, PT, R22, -0x1, R71, P5, P6 ;  /* 0xffffffff16167810 */ /* 0x000fe40002fec447 */
[----:B------:R-:W-:Y:S02]  /*30f0*/  IADD3 R14, P5, PT, -R17, R48, RZ ;  /* 0x00000030110e7210 */ /* 0x000fe40007fbe1ff */
[----:B------:R-:W-:-:S03]  /*3100*/  LOP3.LUT P6, RZ, R11, 0x2000, RZ, 0xc0, !PT ;  /* 0x000020000bff7812 */ /* 0x000fc600078cc0ff */
[C---:B------:R-:W-:Y:S01]  /*3110*/  IMAD.X R16, R49.reuse, 0x1, ~R18, P5 ;  /* 0x0000000131107824 */ /* 0x040fe200028e0e12 */
[----:B------:R-:W-:Y:S02]  /*3120*/  ISETP.GE.U32.AND P5, PT, R48, R17, PT ;  /* 0x000000113000720c */ /* 0x000fe40003fa6070 */
[----:B------:R-:W-:Y:S02]  /*3130*/  IADD3.X R17, PT, PT, R24, -0x1, RZ, P3, !PT ;  /* 0xffffffff18117810 */ /* 0x000fe40001ffe4ff */
[----:B------:R-:W-:Y:S02]  /*3140*/  ISETP.GE.U32.AND.EX P5, PT, R49, R18, PT, P5 ;  /* 0x000000123100720c */ /* 0x000fe40003fa6150 */
[----:B------:R-:W-:-:S05]  /*3150*/  IADD3 R18, P3, PT, -R55, R46, RZ ;  /* 0x0000002e37127210 */ /* 0x000fca0007f7e1ff */
[----:B------:R-:W-:Y:S01]  /*3160*/  IMAD.X R49, R47, 0x1, ~R57, P3 ;  /* 0x000000012f317824 */ /* 0x000fe200018e0e39 */
[----:B------:R-:W-:-:S04]  /*3170*/  IADD3 R67, P3, PT, R18, 0x1, RZ ;  /* 0x0000000112437810 */ /* 0x000fc80007f7e0ff */
[----:B------:R-:W-:Y:S02]  /*3180*/  IADD3.X R60, PT, PT, R49, -0x1, RZ, P3, !PT ;  /* 0xffffffff313c7810 */ /* 0x000fe40001ffe4ff */
[----:B------:R-:W-:Y:S02]  /*3190*/  ISETP.GE.U32.AND P3, PT, R46, R55, PT ;  /* 0x000000372e00720c */ /* 0x000fe40003f66070 */
[----:B------:R-:W-:Y:S01]  /*31a0*/  SEL R55, R69, R64, !P1 ;  /* 0x0000004045377207 */ /* 0x000fe20004800000 */
[----:B------:R-:W-:Y:S01]  /*31b0*/  IMAD.X R69, RZ, RZ, RZ, P6 ;  /* 0x000000ffff457224 */ /* 0x000fe200030e06ff */
[----:B------:R-:W-:Y:S02]  /*31c0*/  ISETP.GE.U32.AND.EX P3, PT, R47, R57, PT, P3 ;  /* 0x000000392f00720c */ /* 0x000fe40003f66130 */
[----:B------:R-:W-:Y:S02]  /*31d0*/  SEL R57, R17, R24, !P1 ;  /* 0x0000001811397207 */ /* 0x000fe40004800000 */
[----:B------:R-:W-:-:S02]  /*31e0*/  SEL R60, R60, R49, !P3 ;  /* 0x000000313c3c7207 */ /* 0x000fc40005800000 */
[----:B------:R-:W-:-:S03]  /*31f0*/  SEL R67, R67, R18, !P3 ;  /* 0x0000001243437207 */ /* 0x000fc60005800000 */
[----:B------:R-:W-:-:S04]  /*3200*/  IMAD.WIDE.U32 R46, R60, R68, RZ ;  /* 0x000000443c2e7225 */ /* 0x000fc800078e00ff */
[----:B------:R-:W-:-:S04]  /*3210*/  IMAD.WIDE.U32 R48, R67, R68, RZ ;  /* 0x0000004443307225 */ /* 0x000fc800078e00ff */
[----:B------:R-:W-:Y:S01]  /*3220*/  IMAD.WIDE.U32 R46, P3, R67, R51, R46 ;  /* 0x00000033432e7225 */ /* 0x000fe2000786002e */
[----:B------:R-:W-:-:S03]  /*3230*/  ISETP.GT.U32.AND P4, PT, R48, RZ, PT ;  /* 0x000000ff3000720c */ /* 0x000fc60003f84070 */
[----:B------:R-:W-:Y:S01]  /*3240*/  IMAD.MOV.U32 R68, RZ, RZ, R25 ;  /* 0x000000ffff447224 */ /* 0x000fe200078e0019 */
[----:B------:R-:W-:Y:S01]  /*3250*/  IADD3 R67, P1, PT, R49, R46, RZ ;  /* 0x0000002e31437210 */ /* 0x000fe20007f3e0ff */
[----:B------:R-:W-:-:S03]  /*3260*/  IMAD.WIDE.U32 R24, R48, 0x1, RZ ;  /* 0x0000000130187825 */ /* 0x000fc600078e00ff */
[CC--:B------:R-:W-:Y:S02]  /*3270*/  ISETP.GT.U32.AND.EX P4, PT, R67.reuse, R48.reuse, PT, P4 ;  /* 0x000000304300720c */ /* 0x0c0fe40003f84140 */
[----:B------:R-:W-:Y:S02]  /*3280*/  P2R R46, PR, RZ, 0x2 ;  /* 0x00000002ff2e7803 */ /* 0x000fe40000000000 */
[----:B------:R-:W-:Y:S02]  /*3290*/  SEL R49, R48, RZ, P4 ;  /* 0x000000ff30317207 */ /* 0x000fe40002000000 */
[-C--:B------:R-:W-:Y:S02]  /*32a0*/  SEL R17, R67, R48.reuse, P4 ;  /* 0x0000003043117207 */ /* 0x080fe40002000000 */
[----:B------:R-:W-:Y:S01]  /*32b0*/  IADD3 R48, PT, PT, R25, R48, R67 ;  /* 0x0000003019307210 */ /* 0x000fe20007ffe043 */
[----:B------:R-:W-:Y:S01]  /*32c0*/  IMAD.X R67, RZ, RZ, RZ, P2 ;  /* 0x000000ffff437224 */ /* 0x000fe200010e06ff */
[----:B------:R-:W-:-:S02]  /*32d0*/  ISETP.GT.U32.AND P2, PT, R49, R24, PT ;  /* 0x000000183100720c */ /* 0x000fc40003f44070 */
[----:B------:R-:W-:Y:S01]  /*32e0*/  IADD3 R71, P4, PT, R14, 0x1, RZ ;  /* 0x000000010e477810 */ /* 0x000fe20007f9e0ff */
[----:B------:R-:W-:Y:S01]  /*32f0*/  IMAD.WIDE.U32.X R66, R3, R3, R66, P0 ;  /* 0x0000000303427225 */ /* 0x000fe200000e0442 */
[----:B------:R-:W-:Y:S02]  /*3300*/  ISETP.GT.U32.AND.EX P2, PT, R17, R48, PT, P2 ;  /* 0x000000301100720c */ /* 0x000fe40003f44120 */
[C---:B------:R-:W-:Y:S02]  /*3310*/  LOP3.LUT P1, RZ, R11.reuse, 0x4000, RZ, 0xc0, !PT ;  /* 0x000040000bff7812 */ /* 0x040fe4000782c0ff */
[----:B------:R-:W-:Y:S02]  /*3320*/  IADD3 R64, P0, PT, -R62, R66, RZ ;  /* 0x000000423e407210 */ /* 0x000fe40007f1e1ff */
[----:B------:R-:W-:Y:S02]  /*3330*/  LOP3.LUT R11, R11, 0xfffffffb, RZ, 0xc0, !PT ;  /* 0xfffffffb0b0b7812 */ /* 0x000fe400078ec0ff */
[----:B------:R-:W-:Y:S01]  /*3340*/  SEL R14, R71, R14, !P5 ;  /* 0x0000000e470e7207 */ /* 0x000fe20006800000 */
[----:B------:R-:W-:Y:S01]  /*3350*/  IMAD.X R25, R67, 0x1, ~R22, P0 ;  /* 0x0000000143197824 */ /* 0x000fe200000e0e16 */
[----:B------:R-:W-:-:S04]  /*3360*/  IADD3 R17, P0, PT, R64, 0x1, RZ ;  /* 0x0000000140117810 */ /* 0x000fc80007f1e0ff */
[----:B------:R-:W-:Y:S02]  /*3370*/  IADD3.X R18, PT, PT, R25, -0x1, RZ, P0, !PT ;  /* 0xffffffff19127810 */ /* 0x000fe400007fe4ff */
[----:B------:R-:W-:-:S04]  /*3380*/  ISETP.GE.U32.AND P0, PT, R66, R62, PT ;  /* 0x0000003e4200720c */ /* 0x000fc80003f06070 */
[----:B------:R-:W-:-:S04]  /*3390*/  ISETP.GE.U32.AND.EX P0, PT, R67, R22, PT, P0 ;  /* 0x000000164300720c */ /* 0x000fc80003f06100 */
[----:B------:R-:W-:Y:S02]  /*33a0*/  SEL R22, R17, R64, !P0 ;  /* 0x0000004011167207 */ /* 0x000fe40004000000 */
[----:B------:R-:W-:Y:S02]  /*33b0*/  SEL R67, R18, R25, !P0 ;  /* 0x0000001912437207 */ /* 0x000fe40004000000 */
[----:B------:R-:W-:-:S04]  /*33c0*/  SEL R17, RZ, 0xffffffff, !P2 ;  /* 0xffffffffff117807 */ /* 0x000fc80005000000 */
[----:B------:R-:W-:Y:S01]  /*33d0*/  IADD3 R64, P0, P2, R17, R24, -R48 ;  /* 0x0000001811407210 */ /* 0x000fe20007a1e830 */
[----:B------:R-:W-:-:S03]  /*33e0*/  IMAD.WIDE.U32 R24, R67, R22, RZ ;  /* 0x0000001643187225 */ /* 0x000fc600078e00ff */
[----:B------:R-:W-:Y:S01]  /*33f0*/  IADD3.X R62, PT, PT, R17, -0x1, R48, P0, P2 ;  /* 0xffffffff113e7810 */ /* 0x000fe200007e4430 */
[----:B------:R-:W-:Y:S01]  /*3400*/  IMAD.WIDE.U32 R48, R22, R22, RZ ;  /* 0x0000001616307225 */ /* 0x000fe200078e00ff */
[----:B------:R-:W-:-:S03]  /*3410*/  IADD3.X R17, PT, PT, R16, -0x1, RZ, P4, !PT ;  /* 0xffffffff10117810 */ /* 0x000fc600027fe4ff */
[----:B------:R-:W-:Y:S01]  /*3420*/  IMAD.WIDE.U32 R24, P2, R22, R67, R24 ;  /* 0x0000004316187225 */ /* 0x000fe20007840018 */
[----:B------:R-:W-:Y:S02]  /*3430*/  SEL R18, R17, R16, !P5 ;  /* 0x0000001011127207 */ /* 0x000fe40006800000 */
[C---:B------:R-:W-:Y:S01]  /*3440*/  ISETP.GT.U32.AND P0, PT, R48.reuse, RZ, PT ;  /* 0x000000ff3000720c */ /* 0x040fe20003f04070 */
        /* <DEDUP_REMOVED lines=14> */
[----:B------:R-:W-:Y:S02]  /*3530*/  ISETP.GE.U32.AND P0, PT, R16, R25, PT ;  /* 0x000000191000720c */ /* 0x000fe40003f06070 */
[----:B------:R-:W-:Y:S02]  /*3540*/  IADD3 R16, P2, PT, -R25, R16, RZ ;  /* 0x0000001019107210 */ /* 0x000fe40007f5e1ff */
[----:B------:R-:W-:-:S03]  /*3550*/  ISETP.GE.U32.AND.EX P0, PT, R17, R49, PT, P0 ;  /* 0x000000311100720c */ /* 0x000fc60003f06100 */
[----:B------:R-:W-:Y:S01]  /*3560*/  IMAD.X R17, R17, 0x1, ~R49, P2 ;  /* 0x0000000111117824 */ /* 0x000fe200010e0e31 */
[----:B------:R-:W-:-:S04]  /*3570*/  IADD3 R49, P2, PT, R16, 0x1, RZ ;  /* 0x0000000110317810 */ /* 0x000fc80007f5e0ff */
[----:B------:R-:W-:Y:S02]  /*3580*/  IADD3.X R66, PT, PT, R17, -0x1, RZ, P2, !PT ;  /* 0xffffffff11427810 */ /* 0x000fe400017fe4ff */
[----:B------:R-:W-:Y:S02]  /*3590*/  SEL R49, R49, R16, !P0 ;  /* 0x0000001031317207 */ /* 0x000fe40004000000 */
[----:B------:R-:W-:-:S05]  /*35a0*/  SEL R66, R66, R17, !P0 ;  /* 0x0000001142427207 */ /* 0x000fca0004000000 */
[----:B------:R-:W-:-:S04]  /*35b0*/  IMAD.WIDE.U32 R24, R66, R22, RZ ;  /* 0x0000001642187225 */ /* 0x000fc800078e00ff */
[----:B------:R-:W-:-:S04]  /*35c0*/  IMAD.WIDE.U32 R24, P2, R49, R67, R24 ;  /* 0x0000004331187225 */ /* 0x000fc80007840018 */
[----:B------:R-:W-:-:S03]  /*35d0*/  IMAD.WIDE.U32 R48, R49, R22, RZ ;  /* 0x0000001631307225 */ /* 0x000fc600078e00ff */
[C---:B------:R-:W-:Y:S01]  /*35e0*/  ISETP.GT.U32.AND P0, PT, R48.reuse, RZ, PT ;  /* 0x000000ff3000720c */ /* 0x040fe20003f04070 */
[----:B------:R-:W-:Y:S01]  /*35f0*/  IMAD.WIDE.U32 R16, R48, 0x1, RZ ;  /* 0x0000000130107825 */ /* 0x000fe200078e00ff */
        /* <DEDUP_REMOVED lines=10> */
[----:B------:R-:W-:Y:S01]  /*36a0*/  IADD3 R24, P0, P4, R65, R16, -R48 ;  /* 0x0000001041187210 */ /* 0x000fe20007c1e830 */
[----:B------:R-:W-:-:S03]  /*36b0*/  IMAD.WIDE.U32 R16, R6, R15, RZ ;  /* 0x0000000f06107225 */ /* 0x000fc600078e00ff */
[----:B------:R-:W-:Y:S01]  /*36c0*/  IADD3.X R65, PT, PT, R65, -0x1, R48, P0, P4 ;  /* 0xffffffff41417810 */ /* 0x000fe200007e8430 */
        /* <DEDUP_REMOVED lines=8> */
[----:B------:R-:W-:Y:S02]  /*3750*/  IADD3 R16, PT, PT, R71, R48, R16 ;  /* 0x0000003047107210 */ /* 0x000fe40007ffe010 */
[----:B------:R-:W-:Y:S01]  /*3760*/  ISETP.GT.U32.AND P0, PT, R22, R70, PT ;  /* 0x000000461600720c */ /* 0x000fe20003f04070 */
[----:B------:R-:W-:-:S03]  /*3770*/  IMAD.WIDE.U32.X R22, R23, -0x2, R68, P1 ;  /* 0xfffffffe17167825 */ /* 0x000fc600008e0444 */
        /* <DEDUP_REMOVED lines=11> */
[----:B------:R-:W-:Y:S02]  /*3830*/  IADD3 R59, P6, PT, -R20, R52, RZ ;  /* 0x00000034143b7210 */ /* 0x000fe40007fde1ff */
[----:B------:R-:W-:Y:S02]  /*3840*/  SEL R61, R68, R63, !P0 ;  /* 0x0000003f443d7207 */ /* 0x000fe40004000000 */
[----:B------:R-:W-:Y:S01]  /*3850*/  ISETP.GE.U32.AND P0, PT, R52, R20, PT ;  /* 0x000000143400720c */ /* 0x000fe20003f06070 */
[----:B------:R-:W-:Y:S02]  /*3860*/  IMAD.X R58, R53, 0x1, ~R19, P6 ;  /* 0x00000001353a7824 */ /* 0x000fe400030e0e13 */
[----:B------:R-:W-:Y:S01]  /*3870*/  IMAD.WIDE.U32 R68, R61, R30, RZ ;  /* 0x0000001e3d447225 */ /* 0x000fe200078e00ff */
[----:B------:R-:W-:-:S03]  /*3880*/  ISETP.GE.U32.AND.EX P0, PT, R53, R19, PT, P0 ;  /* 0x000000133500720c */ /* 0x000fc60003f06100 */
[----:B------:R-:W-:Y:S02]  /*3890*/  IMAD.X R53, RZ, RZ, RZ, P4 ;  /* 0x000000ffff357224 */ /* 0x000fe400020e06ff */
[----:B------:R-:W-:-:S04]  /*38a0*/  IMAD.MOV.U32 R52, RZ, RZ, R17 ;  /* 0x000000ffff347224 */ /* 0x000fc800078e0011 */
[----:B------:R-:W-:-:S04]  /*38b0*/  IMAD.WIDE.U32.X R52, R6, R6, R52, P5 ;  /* 0x0000000606347225 */ /* 0x000fc800028e0434 */
[----:B------:R-:W-:Y:S01]  /*38c0*/  IMAD.WIDE.U32 R68, P5, R31, R49, R68 ;  /* 0x000000311f447225 */ /* 0x000fe200078a0044 */
[----:B------:R-:W-:-:S03]  /*38d0*/  ISETP.GE.U32.AND P4, PT, R52, R48, PT ;  /* 0x000000303400720c */ /* 0x000fc60003f86070 */
[----:B------:R-:W-:Y:S01]  /*38e0*/  IMAD.X R17, RZ, RZ, RZ, P5 ;  /* 0x000000ffff117224 */ /* 0x000fe200028e06ff */
[----:B------:R-:W-:Y:S02]  /*38f0*/  IADD3 R48, P5, PT, -R48, R52, RZ ;  /* 0x0000003430307210 */ /* 0x000fe40007fbe1ff */
[----:B------:R-:W-:-:S03]  /*3900*/  ISETP.GE.U32.AND.EX P4, PT, R53, R16, PT, P4 ;  /* 0x000000103500720c */ /* 0x000fc60003f86140 */
[----:B------:R-:W-:Y:S01]  /*3910*/  IMAD.X R20, R53, 0x1, ~R16, P5 ;  /* 0x0000000135147824 */ /* 0x000fe200028e0e10 */
[----:B------:R-:W-:Y:S01]  /*3920*/  IADD3 R71, P5, PT, R48, 0x1, RZ ;  /* 0x0000000130477810 */ /* 0x000fe20007fbe0ff */
[----:B------:R-:W-:-:S03]  /*3930*/  IMAD.WIDE.U32 R52, R49, R30, RZ ;  /* 0x0000001e31347225 */ /* 0x000fc600078e00ff */
[----:B------:R-:W-:Y:S01]  /*3940*/  IADD3.X R49, PT, PT, R20, -0x1, RZ, P5, !PT ;  /* 0xffffffff14317810 */ /* 0x000fe20002ffe4ff */
[----:B------:R-:W-:Y:S01]  /*3950*/  IMAD.MOV.U32 R16, RZ, RZ, R69 ;  /* 0x000000ffff107224 */ /* 0x000fe200078e0045 */
[----:B------:R-:W-:Y:S02]  /*3960*/  SEL R71, R71, R48, !P4 ;  /* 0x0000003047477207 */ /* 0x000fe40006000000 */
[----:B------:R-:W-:Y:S02]  /*3970*/  SEL R20, R49, R20, !P4 ;  /* 0x0000001431147207 */ /* 0x000fe40006000000 */
[----:B------:R-:W-:Y:S01]  /*3980*/  IADD3 R19, P1, PT, R53, R68, RZ ;  /* 0x0000004435137210 */ /* 0x000fe20007f3e0ff */
[----:B------:R-:W-:-:S04]  /*3990*/  IMAD.WIDE.U32 R72, R71, R71, RZ ;  /* 0x0000004747487225 */ /* 0x000fc800078e00ff */
[----:B------:R-:W-:Y:S01]  /*39a0*/  IMAD.WIDE.U32 R48, R20, R71, RZ ;  /* 0x0000004714307225 */ /* 0x000fe200078e00ff */
[----:B------:R-:W-:-:S03]  /*39b0*/  ISETP.GT.U32.AND P5, PT, R72, RZ, PT ;  /* 0x000000ff4800720c */ /* 0x000fc60003fa4070 */
[----:B------:R-:W-:Y:S01]  /*39c0*/  IMAD.WIDE.U32.X R16, R31, R61, R16, P1 ;  /* 0x0000003d1f107225 */ /* 0x000fe200008e0410 */
[----:B------:R-:W-:-:S03]  /*39d0*/  ISETP.NE.AND P1, PT, R46, RZ, PT ;  /* 0x000000ff2e00720c */ /* 0x000fc60003f25270 */
        /* <DEDUP_REMOVED lines=9> */
[----:B------:R-:W-:Y:S01]  /*3a70*/  IADD3 R53, PT, PT, R49, R72, R53 ;  /* 0x0000004831357210 */ /* 0x000fe20007ffe035 */
[----:B------:R-:W-:Y:S01]  /*3a80*/  IMAD.WIDE.U32 R72, R7, R7, RZ ;  /* 0x0000000707487225 */ /* 0x000fe200078e00ff */
[----:B------:R-:W-:-:S04]  /*3a90*/  ISETP.GT.U32.AND P5, PT, R63, R48, PT ;  /* 0x000000303f00720c */ /* 0x000fc80003fa4070 */
[----:B------:R-:W-:-:S04]  /*3aa0*/  ISETP.GT.U32.AND.EX P5, PT, R30, R53, PT, P5 ;  /* 0x000000351e00720c */ /* 0x000fc80003fa4150 */
[----:B------:R-:W-:-:S04]  /*3ab0*/  SEL R30, RZ, 0xffffffff, !P5 ;  /* 0xffffffffff1e7807 */ /* 0x000fc80006800000 */
[----:B------:R-:W-:-:S04]  /*3ac0*/  IADD3 R48, P5, P6, R30, R48, -R53 ;  /* 0x000000301e307210 */ /* 0x000fc80007ebe835 */
[----:B------:R-:W-:Y:S02]  /*3ad0*/  IADD3.X R53, PT, PT, R30, -0x1, R53, P5, P6 ;  /* 0xffffffff1e357810 */ /* 0x000fe40002fec435 */
[----:B------:R-:W-:-:S05]  /*3ae0*/  IADD3 R63, P4, PT, -R48, R68, RZ ;  /* 0x00000044303f7210 */ /* 0x000fca0007f9e1ff */
[----:B------:R-:W-:Y:S01]  /*3af0*/  IMAD.X R30, R69, 0x1, ~R53, P4 ;  /* 0x00000001451e7824 */ /* 0x000fe200020e0e35 */
[----:B------:R-:W-:Y:S02]  /*3b00*/  ISETP.GE.U32.AND P4, PT, R68, R48, PT ;  /* 0x000000304400720c */ /* 0x000fe40003f86070 */
[----:B------:R-:W-:Y:S02]  /*3b10*/  IADD3 R48, P5, PT, R63, 0x1, RZ ;  /* 0x000000013f307810 */ /* 0x000fe40007fbe0ff */
[----:B------:R-:W-:Y:S02]  /*3b20*/  ISETP.GE.U32.AND.EX P4, PT, R69, R53, PT, P4 ;  /* 0x000000354500720c */ /* 0x000fe40003f86140 */
[----:B------:R-:W-:Y:S02]  /*3b30*/  IADD3.X R53, PT, PT, R30, -0x1, RZ, P5, !PT ;  /* 0xffffffff1e357810 */ /* 0x000fe40002ffe4ff */
[----:B------:R-:W-:Y:S02]  /*3b40*/  SEL R63, R48, R63, !P4 ;  /* 0x0000003f303f7207 */ /* 0x000fe40006000000 */
[----:B------:R-:W-:-:S05]  /*3b50*/  SEL R53, R53, R30, !P4 ;  /* 0x0000001e35357207 */ /* 0x000fca0006000000 */
        /* <DEDUP_REMOVED lines=11> */
[----:B------:R-:W-:Y:S01]  /*3c10*/  ISETP.GT.U32.AND P5, PT, R30, R68, PT ;  /* 0x000000441e00720c */ /* 0x000fe20003fa4070 */
[----:B------:R-:W-:Y:S01]  /*3c20*/  IMAD.MOV.U32 R70, RZ, RZ, R49 ;  /* 0x000000ffff467224 */ /* 0x000fe200078e0031 */
[----:B------:R-:W-:Y:S02]  /*3c30*/  @P6 LOP3.LUT R11, R11, 0x2, RZ, 0xfc, !PT ;  /* 0x000000020b0b6812 */ /* 0x000fe400078efcff */
[----:B------:R-:W-:-:S04]  /*3c40*/  ISETP.GT.U32.AND.EX P5, PT, R63, R48, PT, P5 ;  /* 0x000000303f00720c */ /* 0x000fc80003fa4150 */
[----:B------:R-:W-:-:S04]  /*3c50*/  SEL R63, RZ, 0xffffffff, !P5 ;  /* 0xffffffffff3f7807 */ /* 0x000fc80006800000 */
[----:B------:R-:W-:Y:S01]  /*3c60*/  IADD3 R30, P5, P6, R63, R68, -R48 ;  /* 0x000000443f1e7210 */ /* 0x000fe20007ebe830 */
[----:B------:R-:W-:-:S03]  /*3c70*/  IMAD.MOV.U32 R68, RZ, RZ, R47 ;  /* 0x000000ffff447224 */ /* 0x000fc600078e002f */
[----:B------:R-:W-:Y:S01]  /*3c80*/  IADD3.X R48, PT, PT, R63, -0x1, R48, P5, P6 ;  /* 0xffffffff3f307810 */ /* 0x000fe20002fec430 */
[----:B------:R-:W-:Y:S01]  /*3c90*/  IMAD.WIDE.U32.X R60, R60, R51, R68, P1 ;  /* 0x000000333c3c7225 */ /* 0x000fe200008e0444 */
[----:B------:R-:W-:-:S05]  /*3ca0*/  IADD3 R46, P5, PT, -R54, R22, RZ ;  /* 0x00000016362e7210 */ /* 0x000fca0007fbe1ff */
[C---:B------:R-:W-:Y:S01]  /*3cb0*/  IMAD.X R31, R23.reuse, 0x1, ~R56, P5 ;  /* 0x00000001171f7824 */ /* 0x040fe200028e0e38 */
[----:B------:R-:W-:Y:S02]  /*3cc0*/  ISETP.GE.U32.AND P5, PT, R22, R54, PT ;  /* 0x000000361600720c */ /* 0x000fe40003fa6070 */
[----:B------:R-:W-:Y:S02]  /*3cd0*/  IADD3 R22, P1, PT, -R64, R60, RZ ;  /* 0x0000003c40167210 */ /* 0x000fe40007f3e1ff */
[----:B------:R-:W-:Y:S02]  /*3ce0*/  ISETP.GE.U32.AND.EX P3, PT, R23, R56, PT, P5 ;  /* 0x000000381700720c */ /* 0x000fe40003f66150 */
[----:B------:R-:W-:Y:S01]  /*3cf0*/  ISETP.GT.U32.AND P5, PT, R40, RZ, PT ;  /* 0x000000ff2800720c */ /* 0x000fe20003fa4070 */
[----:B------:R-:W-:Y:S01]  /*3d00*/  IMAD.X R23, R61, 0x1, ~R62, P1 ;  /* 0x000000013d177824 */ /* 0x000fe200008e0e3e */
[----:B------:R-:W-:Y:S02]  /*3d10*/  IADD3 R69, P1, PT, R22, 0x1, RZ ;  /* 0x0000000116457810 */ /* 0x000fe40007f3e0ff */
[----:B------:R-:W-:-:S02]  /*3d20*/  ISETP.GT.U32.AND.EX P5, PT, R41, R40, PT, P5 ;  /* 0x000000282900720c */ /* 0x000fc40003fa4150 */
[----:B------:R-:W-:Y:S02]  /*3d30*/  IADD3.X R56, PT, PT, R23, -0x1, RZ, P1, !PT ;  /* 0xffffffff17387810 */ /* 0x000fe40000ffe4ff */
[----:B------:R-:W-:Y:S02]  /*3d40*/  ISETP.GE.U32.AND P1, PT, R60, R64, PT ;  /* 0x000000403c00720c */ /* 0x000fe40003f26070 */
[----:B------:R-:W-:Y:S02]  /*3d50*/  SEL R54, R41, R40, P5 ;  /* 0x0000002829367207 */ /* 0x000fe40002800000 */
[----:B------:R-:W-:Y:S01]  /*3d60*/  ISETP.GE.U32.AND.EX P1, PT, R61, R62, PT, P1 ;  /* 0x0000003e3d00720c */ /* 0x000fe20003f26110 */
[C---:B------:R-:W-:Y:S01]  /*3d70*/  IMAD.WIDE.U32 R60, R40.reuse, 0x1, RZ ;  /* 0x00000001283c7825 */ /* 0x040fe200078e00ff */
[----:B------:R-:W-:Y:S02]  /*3d80*/  SEL R63, R40, RZ, P5 ;  /* 0x000000ff283f7207 */ /* 0x000fe40002800000 */
[----:B------:R-:W-:-:S02]  /*3d90*/  SEL R71, R56, R23, !P1 ;  /* 0x0000001738477207 */ /* 0x000fc40004800000 */
[----:B------:R-:W-:Y:S02]  /*3da0*/  IADD3 R61, PT, PT, R61, R40, R41 ;  /* 0x000000283d3d7210 */ /* 0x000fe40007ffe029 */
[----:B------:R-:W-:Y:S01]  /*3db0*/  SEL R41, R69, R22, !P1 ;  /* 0x0000001645297207 */ /* 0x000fe20004800000 */
[----:B------:R-:W-:Y:S01]  /*3dc0*/  IMAD.WIDE.U32 R68, R71, R13, RZ ;  /* 0x0000000d47447225 */ /* 0x000fe200078e00ff */
[C---:B------:R-:W-:Y:S02]  /*3dd0*/  ISETP.GT.U32.AND P5, PT, R36.reuse, RZ, PT ;  /* 0x000000ff2400720c */ /* 0x040fe40003fa4070 */
[----:B------:R-:W-:Y:S01]  /*3de0*/  ISETP.GT.U32.AND P6, PT, R63, R60, PT ;  /* 0x0000003c3f00720c */ /* 0x000fe20003fc4070 */
[----:B------:R-:W-:Y:S01]  /*3df0*/  IMAD.WIDE.U32 R62, R36, 0x1, RZ ;  /* 0x00000001243e7825 */ /* 0x000fe200078e00ff */
[----:B------:R-:W-:Y:S02]  /*3e00*/  ISETP.GT.U32.AND.EX P5, PT, R21, R36, PT, P5 ;  /* 0x000000241500720c */ /* 0x000fe40003fa4150 */
[----:B------:R-:W-:Y:S01]  /*3e10*/  ISETP.GT.U32.AND.EX P6, PT, R54, R61, PT, P6 ;  /* 0x0000003d3600720c */ /* 0x000fe20003fc4160 */
[----:B------:R-:W-:Y:S01]  /*3e20*/  IMAD.WIDE.U32 R68, P1, R12, R41, R68 ;  /* 0x000000290c447225 */ /* 0x000fe20007820044 */
[----:B------:R-:W-:-:S02]  /*3e30*/  SEL R51, R36, RZ, P5 ;  /* 0x000000ff24337207 */ /* 0x000fc40002800000 */
[-C--:B------:R-:W-:Y:S01]  /*3e40*/  SEL R47, R21, R36.reuse, P5 ;  /* 0x00000024152f7207 */ /* 0x080fe20002800000 */
[----:B------:R-:W-:Y:S01]  /*3e50*/  IMAD.WIDE.U32 R40, R41, R13, RZ ;  /* 0x0000000d29287225 */ /* 0x000fe200078e00ff */
[----:B------:R-:W-:Y:S02]  /*3e60*/  LOP3.LUT P5, RZ, R11, 0x4, RZ, 0xc0, !PT ;  /* 0x000000040bff7812 */ /* 0x000fe400078ac0ff */
[----:B------:R-:W-:Y:S01]  /*3e70*/  IADD3 R21, PT, PT, R63, R36, R21 ;  /* 0x000000243f157210 */ /* 0x000fe20007ffe015 */
[----:B------:R-:W-:Y:S01]  /*3e80*/  IMAD.X R23, RZ, RZ, RZ, P1 ;  /* 0x000000ffff177224 */ /* 0x000fe200008e06ff */
[----:B------:R-:W-:Y:S01]  /*3e90*/  IADD3 R13, P1, PT, R41, R68, RZ ;  /* 0x00000044290d7210 */ /* 0x000fe20007f3e0ff */
[----:B------:R-:W-:Y:S02]  /*3ea0*/  IMAD.MOV.U32 R22, RZ, RZ, R69 ;  /* 0x000000ffff167224 */ /* 0x000fe400078e0045 */
[----:B------:R-:W-:Y:S02]  /*3eb0*/  IMAD.X R69, RZ, RZ, RZ, P2 ;  /* 0x000000ffff457224 */ /* 0x000fe400010e06ff */
[----:B------:R-:W-:-:S02]  /*3ec0*/  IMAD.MOV.U32 R68, RZ, RZ, R25 ;  /* 0x000000ffff447224 */ /* 0x000fc400078e0019 */
[----:B------:R-:W-:Y:S01]  /*3ed0*/  IMAD.WIDE.U32.X R22, R12, R71, R22, P1 ;  /* 0x000000470c167225 */ /* 0x000fe200008e0416 */
[----:B------:R-:W-:-:S03]  /*3ee0*/  ISETP.GT.U32.AND P1, PT, R38, RZ, PT ;  /* 0x000000ff2600720c */ /* 0x000fc60003f24070 */
[----:B------:R-:W-:Y:S01]  /*3ef0*/  IMAD.WIDE.U32.X R66, R66, R67, R68, P5 ;  /* 0x0000004342427225 */ /* 0x000fe200028e0444 */
[----:B------:R-:W-:-:S03]  /*3f00*/  ISETP.GT.U32.AND.EX P1, PT, R37, R38, PT, P1 ;  /* 0x000000262500720c */ /* 0x000fc60003f24110 */
[----:B------:R-:W-:Y:S01]  /*3f10*/  IMAD.X R71, RZ, RZ, RZ, P4 ;  /* 0x000000ffff477224 */ /* 0x000fe200020e06ff */
[----:B------:R-:W-:Y:S02]  /*3f20*/  IADD3 R64, P2, PT, -R24, R66, RZ ;  /* 0x0000004218407210 */ /* 0x000fe40007f5e1ff */
[----:B------:R-:W-:Y:S02]  /*3f30*/  ISETP.GE.U32.AND P5, PT, R66, R24, PT ;  /* 0x000000184200720c */ /* 0x000fe40003fa6070 */
[----:B------:R-:W-:Y:S01]  /*3f40*/  LOP3.LUT P4, RZ, R11, 0x2, RZ, 0xc0, !PT ;  /* 0x000000020bff7812 */ /* 0x000fe2000788c0ff */
[C---:B------:R-:W-:Y:S01]  /*3f50*/  IMAD.X R68, R67.reuse, 0x1, ~R65, P2 ;  /* 0x0000000143447824 */ /* 0x040fe200010e0e41 */
[----:B------:R-:W-:Y:S02]  /*3f60*/  IADD3 R25, P2, PT, R64, 0x1, RZ ;  /* 0x0000000140197810 */ /* 0x000fe40007f5e0ff */
[----:B------:R-:W-:Y:S01]  /*3f70*/  ISETP.GE.U32.AND.EX P5, PT, R67, R65, PT, P5 ;  /* 0x000000414300720c */ /* 0x000fe20003fa6150 */
[----:B------:R-:W-:Y:S01]  /*3f80*/  IMAD.WIDE.U32.X R70, R53, R20, R70, P4 ;  /* 0x0000001435467225 */ /* 0x000fe200020e0446 */
[----:B------:R-:W-:-:S02]  /*3f90*/  IADD3.X R69, PT, PT, R68, -0x1, RZ, P2, !PT ;  /* 0xffffffff44457810 */ /* 0x000fc400017fe4ff */
[C---:B------:R-:W-:Y:S02]  /*3fa0*/  ISETP.GT.U32.AND P2, PT, R34.reuse, RZ, PT ;  /* 0x000000ff2200720c */ /* 0x040fe40003f44070 */
[----:B------:R-:W-:Y:S02]  /*3fb0*/  SEL R69, R69, R68, !P5 ;  /* 0x0000004445457207 */ /* 0x000fe40006800000 */
[----:B------:R-:W-:Y:S02]  /*3fc0*/  ISETP.GT.U32.AND.EX P2, PT, R35, R34, PT, P2 ;  /* 0x000000222300720c */ /* 0x000fe40003f44120 */
[----:B------:R-:W-:Y:S01]  /*3fd0*/  SEL R65, R25, R64, !P5 ;  /* 0x0000004019417207 */ /* 0x000fe20006800000 */
[----:B------:R-:W-:Y:S01]  /*3fe0*/  IMAD.WIDE.U32 R66, R69, R4, RZ ;  /* 0x0000000445427225 */ /* 0x000fe200078e00ff */
[----:B------:R-:W-:Y:S02]  /*3ff0*/  SEL R36, R34, RZ, P2 ;  /* 0x000000ff22247207 */ /* 0x000fe40001000000 */
[----:B------:R-:W-:-:S02]  /*4000*/  SEL R54, R35, R34, P2 ;  /* 0x0000002223367207 */ /* 0x000fc40001000000 */
[----:B------:R-:W-:Y:S01]  /*4010*/  IADD3 R20, P4, PT, -R30, R70, RZ ;  /* 0x000000461e147210 */ /* 0x000fe20007f9e1ff */
[----:B------:R-:W-:Y:S01]  /*4020*/  IMAD.WIDE.U32 R66, P2, R3, R65, R66 ;  /* 0x0000004103427225 */ /* 0x000fe20007840042 */
[----:B------:R-:W-:Y:S02]  /*4030*/  SEL R41, R37, R38, P1 ;  /* 0x0000002625297207 */ /* 0x000fe40000800000 */
[C---:B------:R-:W-:Y:S01]  /*4040*/  SEL R56, R38.reuse, RZ, P1 ;  /* 0x000000ff26387207 */ /* 0x040fe20000800000 */
[----:B------:R-:W-:Y:S01]  /*4050*/  IMAD.WIDE.U32 R64, R65, R4, RZ ;  /* 0x0000000441407225 */ /* 0x000fe200078e00ff */
[----:B------:R-:W-:Y:S02]  /*4060*/  IADD3 R12, P1, PT, R59, 0x1, RZ ;  /* 0x000000013b0c7810 */ /* 0x000fe40007f3e0ff */
[----:B------:R-:W-:Y:S01]  /*4070*/  LOP3.LUT R11, R11, 0xfffffffe, RZ, 0xc0, !PT ;  /* 0xfffffffe0b0b7812 */ /* 0x000fe200078ec0ff */
[----:B------:R-:W-:Y:S01]  /*4080*/  IMAD.MOV.U32 R24, RZ, RZ, R67 ;  /* 0x000000ffff187224 */ /* 0x000fe200078e0043 */
[----:B------:R-:W-:Y:S01]  /*4090*/  IADD3 R63, P5, PT, R65, R66, RZ ;  /* 0x00000042413f7210 */ /* 0x000fe20007fbe0ff */
[----:B------:R-:W-:Y:S01]  /*40a0*/  IMAD.WIDE.U32 R66, R38, 0x1, RZ ;  /* 0x0000000126427825 */ /* 0x000fe200078e00ff */
[----:B------:R-:W-:-:S03]  /*40b0*/  SEL R12, R12, R59, !P0 ;  /* 0x0000003b0c0c7207 */ /* 0x000fc60004000000 */
[----:B------:R-:W-:Y:S01]  /*40c0*/  IMAD.X R25, RZ, RZ, RZ, P2 ;  /* 0x000000ffff197224 */ /* 0x000fe200010e06ff */
[----:B------:R-:W-:Y:S02]  /*40d0*/  ISETP.GT.U32.AND P2, PT, R50, RZ, PT ;  /* 0x000000ff3200720c */ /* 0x000fe40003f44070 */
[----:B------:R-:W-:Y:S01]  /*40e0*/  IADD3 R37, PT, PT, R67, R38, R37 ;  /* 0x0000002643257210 */ /* 0x000fe20007ffe025 */
[----:B------:R-:W-:Y:S01]  /*40f0*/  IMAD.X R38, R71, 0x1, ~R48, P4 ;  /* 0x0000000147267824 */ /* 0x000fe200020e0e30 */
[----:B------:R-:W-:Y:S01]  /*4100*/  IADD3 R49, P4, PT, R20, 0x1, RZ ;  /* 0x0000000114317810 */ /* 0x000fe20007f9e0ff */
[----:B------:R-:W-:Y:S01]  /*4110*/  IMAD.WIDE.U32.X R24, R3, R69, R24, P5 ;  /* 0x0000004503187225 */ /* 0x000fe200028e0418 */
[----:B------:R-:W-:Y:S02]  /*4120*/  ISETP.GT.U32.AND.EX P2, PT, R39, R50, PT, P2 ;  /* 0x000000322700720c */ /* 0x000fe40003f44120 */
[----:B------:R-:W-:Y:S01]  /*4130*/  IADD3.X R3, PT, PT, R38, -0x1, RZ, P4, !PT ;  /* 0xffffffff26037810 */ /* 0x000fe200027fe4ff */
[----:B------:R-:W-:Y:S01]  /*4140*/  IMAD.WIDE.U32 R68, R34, 0x1, RZ ;  /* 0x0000000122447825 */ /* 0x000fe200078e00ff */
[----:B------:R-:W-:-:S02]  /*4150*/  SEL R59, R50, RZ, P2 ;  /* 0x000000ff323b7207 */ /* 0x000fc40001000000 */
[----:B------:R-:W-:Y:S02]  /*4160*/  SEL R4, R39, R50, P2 ;  /* 0x0000003227047207 */ /* 0x000fe40001000000 */
[----:B------:R-:W-:Y:S02]  /*4170*/  ISETP.GE.U32.AND P4, PT, R70, R30, PT ;  /* 0x0000001e4600720c */ /* 0x000fe40003f86070 */
[----:B------:R-:W-:Y:S02]  /*4180*/  ISETP.GT.U32.AND P2, PT, R51, R62, PT ;  /* 0x0000003e3300720c */ /* 0x000fe40003f44070 */
[----:B------:R-:W-:Y:S02]  /*4190*/  ISETP.GE.U32.AND.EX P4, PT, R71, R48, PT, P4 ;  /* 0x000000304700720c */ /* 0x000fe40003f86140 */
[----:B------:R-:W-:Y:S02]  /*41a0*/  ISETP.GT.U32.AND.EX P2, PT, R47, R21, PT, P2 ;  /* 0x000000152f00720c */ /* 0x000fe40003f44120 */
[----:B------:R-:W-:Y:S01]  /*41b0*/  IADD3 R47, PT, PT, R69, R34, R35 ;  /* 0x00000022452f7210 */ /* 0x000fe20007ffe023 */
[----:B------:R-:W-:Y:S01]  /*41c0*/  IMAD.WIDE.U32 R34, R50, 0x1, RZ ;  /* 0x0000000132227825 */ /* 0x000fe200078e00ff */
[----:B------:R-:W-:-:S02]  /*41d0*/  SEL R3, R3, R38, !P4 ;  /* 0x0000002603037207 */ /* 0x000fc40006000000 */
[----:B------:R-:W-:Y:S02]  /*41e0*/  SEL R49, R49, R20, !P4 ;  /* 0x0000001431317207 */ /* 0x000fe40006000000 */
[----:B------:R-:W-:Y:S01]  /*41f0*/  IADD3 R51, PT, PT, R35, R50, R39 ;  /* 0x0000003223337210 */ /* 0x000fe20007ffe027 */
[----:B------:R-:W-:Y:S01]  /*4200*/  IMAD.WIDE.U32 R38, R3, R15, RZ ;  /* 0x0000000f03267225 */ /* 0x000fe200078e00ff */
[----:B------:R-:W-:-:S04]  /*4210*/  ISETP.GT.U32.AND P5, PT, R56, R66, PT ;  /* 0x000000423800720c */ /* 0x000fc80003fa4070 */
[----:B------:R-:W-:Y:S01]  /*4220*/  ISETP.GT.U32.AND.EX P5, PT, R41, R37, PT, P5 ;  /* 0x000000252900720c */ /* 0x000fe20003fa4150 */
[----:B------:R-:W-:-:S04]  /*4230*/  IMAD.WIDE.U32 R38, P4, R6, R49, R38 ;  /* 0x0000003106267225 */ /* 0x000fc80007880026 */
[----:B------:R-:W-:-:S04]  /*4240*/  IMAD.WIDE.U32 R48, R49, R15, RZ ;  /* 0x0000000f31307225 */ /* 0x000fc800078e00ff */
[----:B------:R-:W-:Y:S01]  /*4250*/  IMAD.X R71, RZ, RZ, RZ, P4 ;  /* 0x000000ffff477224 */ /* 0x000fe200020e06ff */
[----:B------:R-:W-:Y:S01]  /*4260*/  IADD3 R15, P4, PT, R49, R38, RZ ;  /* 0x00000026310f7210 */ /* 0x000fe20007f9e0ff */
[----:B------:R-:W-:-:S04]  /*4270*/  IMAD.MOV.U32 R70, RZ, RZ, R39 ;  /* 0x000000ffff467224 */ /* 0x000fc800078e0027 */
[----:B------:R-:W-:Y:S01]  /*4280*/  IMAD.WIDE.U32.X R38, R6, R3, R70, P4 ;  /* 0x0000000306267225 */ /* 0x000fe200020e0446 */
[----:B------:R-:W-:-:S03]  /*4290*/  IADD3.X R3, PT, PT, R58, -0x1, RZ, P1, !PT ;  /* 0xffffffff3a037810 */ /* 0x000fc60000ffe4ff */
[----:B------:R-:W-:Y:S01]  /*42a0*/  IMAD.WIDE.U32 R74, P4, R7, R8, R74 ;  /* 0x00000008074a7225 */ /* 0x000fe2000788004a */
[----:B------:R-:W-:Y:S02]  /*42b0*/  SEL R3, R3, R58, !P0 ;  /* 0x0000003a03037207 */ /* 0x000fe40004000000 */
[----:B------:R-:W-:Y:S01]  /*42c0*/  IADD3 R35, P0, PT, R46, 0x1, RZ ;  /* 0x000000012e237810 */ /* 0x000fe20007f1e0ff */
[----:B------:R-:W-:Y:S01]  /*42d0*/  IMAD.MOV.U32 R70, RZ, RZ, R75 ;  /* 0x000000ffff467224 */ /* 0x000fe200078e004b */
[----:B------:R-:W-:Y:S01]  /*42e0*/  IADD3 R41, P1, PT, R73, R74, RZ ;  /* 0x0000004a49297210 */ /* 0x000fe20007f3e0ff */
[C---:B------:R-:W-:Y:S01]  /*42f0*/  IMAD.WIDE.U32 R74, R72.reuse, 0x1, RZ ;  /* 0x00000001484a7825 */ /* 0x040fe200078e00ff */
[----:B------:R-:W-:Y:S02]  /*4300*/  IADD3.X R20, PT, PT, R31, -0x1, RZ, P0, !PT ;  /* 0xffffffff1f147810 */ /* 0x000fe400007fe4ff */
[----:B------:R-:W-:Y:S01]  /*4310*/  ISETP.GT.U32.AND P0, PT, R72, RZ, PT ;  /* 0x000000ff4800720c */ /* 0x000fe20003f04070 */
[----:B------:R-:W-:Y:S01]  /*4320*/  IMAD.X R71, RZ, RZ, RZ, P4 ;  /* 0x000000ffff477224 */ /* 0x000fe200020e06ff */
[----:B------:R-:W-:-:S02]  /*4330*/  SEL R31, R20, R31, !P3 ;  /* 0x0000001f141f7207 */ /* 0x000fc40005800000 */
[C---:B------:R-:W-:Y:S01]  /*4340*/  ISETP.GT.U32.AND.EX P0, PT, R41.reuse, R72, PT, P0 ;  /* 0x000000482900720c */ /* 0x040fe20003f04100 */
[----:B------:R-:W-:Y:S01]  /*4350*/  IMAD.WIDE.U32.X R70, R8, R8, R70, P1 ;  /* 0x0000000808467225 */ /* 0x000fe200008e0446 */
[----:B------:R-:W-:Y:S02]  /*4360*/  SEL R20, RZ, 0xffffffff, !P6 ;  /* 0xffffffffff147807 */ /* 0x000fe40007000000 */
[----:B------:R-:W-:Y:S02]  /*4370*/  SEL R49, R72, RZ, P0 ;  /* 0x000000ff48317207 */ /* 0x000fe40000000000 */
[-C--:B------:R-:W-:Y:S02]  /*4380*/  SEL R30, R41, R72.reuse, P0 ;  /* 0x00000048291e7207 */ /* 0x080fe40000000000 */
[----:B------:R-:W-:Y:S02]  /*4390*/  IADD3 R72, PT, PT, R75, R72, R41 ;  /* 0x000000484b487210 */ /* 0x000fe40007ffe029 */
[----:B------:R-:W-:-:S02]  /*43a0*/  ISETP.GT.U32.AND P0, PT, R49, R74, PT ;  /* 0x0000004a3100720c */ /* 0x000fc40003f04070 */
[----:B------:R-:W-:Y:S02]  /*43b0*/  SEL R6, R35, R46, !P3 ;  /* 0x0000002e23067207 */ /* 0x000fe40005800000 */
[----:B------:R-:W-:Y:S02]  /*43c0*/  ISETP.GT.U32.AND.EX P0, PT, R30, R72, PT, P0 ;  /* 0x000000481e00720c */ /* 0x000fe40003f04100 */
[----:B------:R-:W-:Y:S02]  /*43d0*/  IADD3 R35, P4, P3, R20, R60, -R61 ;  /* 0x0000003c14237210 */ /* 0x000fe40007b9e83d */
[----:B------:R-:W-:-:S04]  /*43e0*/  SEL R49, RZ, 0xffffffff, !P0 ;  /* 0xffffffffff317807 */ /* 0x000fc80004000000 */
[----:B------:R-:W-:Y:S01]  /*43f0*/  IADD3 R41, P0, P6, R49, R74, -R72 ;  /* 0x0000004a31297210 */ /* 0x000fe20007e1e848 */
[----:B------:R-:W-:-:S03]  /*4400*/  IMAD.WIDE.U32 R74, R10, R10, RZ ;  /* 0x0000000a0a4a7225 */ /* 0x000fc600078e00ff */
        /* <DEDUP_REMOVED lines=8> */
[----:B------:R-:W-:Y:S02]  /*4490*/  SEL R53, R53, R70, !P0 ;  /* 0x0000004635357207 */ /* 0x000fe40004000000 */
[----:B------:R-:W-:Y:S01]  /*44a0*/  IADD3.X R41, PT, PT, R20, -0x1, R61, P4, P3 ;  /* 0xffffffff14297810 */ /* 0x000fe200027e643d */
[----:B------:R-:W-:Y:S01]  /*44b0*/  IMAD.WIDE.U32 R70, R30, R30, RZ ;  /* 0x0000001e1e467225 */ /* 0x000fe200078e00ff */
[----:B------:R-:W-:-:S03]  /*44c0*/  SEL R20, RZ, 0xffffffff, !P2 ;  /* 0xffffffffff147807 */ /* 0x000fc60005000000 */
[----:B------:R-:W-:Y:S01]  /*44d0*/  IMAD.WIDE.U32 R72, R53, R30, RZ ;  /* 0x0000001e35487225 */ /* 0x000fe200078e00ff */
[----:B------:R-:W-:-:S04]  /*44e0*/  IADD3 R49, P3, P4, R20, R62, -R21 ;  /* 0x0000003e14317210 */ /* 0x000fc80007c7e815 */
[----:B------:R-:W-:Y:S01]  /*44f0*/  P2R R62, PR, RZ, 0x10 ;  /* 0x00000010ff3e7803 */ /* 0x000fe20000000000 */
[----:B------:R-:W-:-:S04]  /*4500*/  IMAD.WIDE.U32 R72, P0, R30, R53, R72 ;  /* 0x000000351e487225 */ /* 0x000fc80007800048 */
[----:B------:R-:W-:Y:S01]  /*4510*/  IMAD.X R61, RZ, RZ, RZ, P0 ;  /* 0x000000ffff3d7224 */ /* 0x000fe200000e06ff */
[----:B------:R-:W-:Y:S01]  /*4520*/  IADD3 R65, P1, PT, R71, R72, RZ ;  /* 0x0000004847417210 */ /* 0x000fe20007f3e0ff */
[----:B------:R-:W-:Y:S01]  /*4530*/  IMAD.MOV.U32 R60, RZ, RZ, R73 ;  /* 0x000000ffff3c7224 */ /* 0x000fe200078e0049 */
[C---:B------:R-:W-:Y:S01]  /*4540*/  ISETP.GT.U32.AND P0, PT, R70.reuse, RZ, PT ;  /* 0x000000ff4600720c */ /* 0x040fe20003f04070 */
[----:B------:R-:W-:-:S03]  /*4550*/  IMAD.WIDE.U32 R72, R70, 0x1, RZ ;  /* 0x0000000146487825 */ /* 0x000fc600078e00ff */
[----:B------:R-:W-:Y:S01]  /*4560*/  ISETP.GT.U32.AND.EX P0, PT, R65, R70, PT, P0 ;  /* 0x000000464100720c */ /* 0x000fe20003f04100 */
[----:B------:R-:W-:-:S03]  /*4570*/  IMAD.WIDE.U32.X R60, R53, R53, R60, P1 ;  /* 0x00000035353c7225 */ /* 0x000fc600008e043c */
        /* <DEDUP_REMOVED lines=8> */
[----:B------:R-:W-:Y:S02]  /*4600*/  IADD3 R46, P1, PT, -R73, R60, RZ ;  /* 0x0000003c492e7210 */ /* 0x000fe40007f3e1ff */
[----:B------:R-:W-:Y:S02]  /*4610*/  ISETP.GE.U32.AND P0, PT, R60, R73, PT ;  /* 0x000000493c00720c */ /* 0x000fe40003f06070 */
[----:B------:R-:W-:Y:S01]  /*4620*/  ISETP.GT.U32.AND P2, PT, R74, RZ, PT ;  /* 0x000000ff4a00720c */ /* 0x000fe20003f44070 */
[C---:B------:R-:W-:Y:S01]  /*4630*/  IMAD.X R60, R61.reuse, 0x1, ~R65, P1 ;  /* 0x000000013d3c7824 */ /* 0x040fe200008e0e41 */
[----:B------:R-:W-:Y:S02]  /*4640*/  IADD3 R73, P1, PT, R46, 0x1, RZ ;  /* 0x000000012e497810 */ /* 0x000fe40007f3e0ff */
[----:B------:R-:W-:-:S02]  /*4650*/  ISETP.GE.U32.AND.EX P0, PT, R61, R65, PT, P0 ;  /* 0x000000413d00720c */ /* 0x000fc40003f06100 */
[----:B------:R-:W-:Y:S02]  /*4660*/  IADD3.X R67, PT, PT, R60, -0x1, RZ, P1, !PT ;  /* 0xffffffff3c437810 */ /* 0x000fe40000ffe4ff */
[----:B------:R-:W-:Y:S02]  /*4670*/  SEL R73, R73, R46, !P0 ;  /* 0x0000002e49497207 */ /* 0x000fe40004000000 */
[----:B------:R-:W-:-:S05]  /*4680*/  SEL R67, R67, R60, !P0 ;  /* 0x0000003c43437207 */ /* 0x000fca0004000000 */
[----:B------:R-:W-:-:S04]  /*4690*/  IMAD.WIDE.U32 R60, R67, R30, RZ ;  /* 0x0000001e433c7225 */ /* 0x000fc800078e00ff */
[----:B------:R-:W-:-:S04]  /*46a0*/  IMAD.WIDE.U32 R60, P0, R73, R53, R60 ;  /* 0x00000035493c7225 */ /* 0x000fc8000780003c */
[----:B------:R-:W-:-:S04]  /*46b0*/  IMAD.WIDE.U32 R72, R73, R30, RZ ;  /* 0x0000001e49487225 */ /* 0x000fc800078e00ff */
[----:B------:R-:W-:Y:S01]  /*46c0*/  IMAD.X R71, RZ, RZ, RZ, P0 ;  /* 0x000000ffff477224 */ /* 0x000fe200000e06ff */
[----:B------:R-:W-:Y:S01]  /*46d0*/  IADD3 R65, P0, PT, R73, R60, RZ ;  /* 0x0000003c49417210 */ /* 0x000fe20007f1e0ff */
[----:B------:R-:W-:Y:S02]  /*46e0*/  IMAD.MOV.U32 R70, RZ, RZ, R61 ;  /* 0x000000ffff467224 */ /* 0x000fe400078e003d */
[----:B------:R-:W-:-:S04]  /*46f0*/  IMAD.WIDE.U32 R60, R72, 0x1, RZ ;  /* 0x00000001483c7825 */ /* 0x000fc800078e00ff */
[----:B------:R-:W-:Y:S01]  /*4700*/  IMAD.WIDE.U32.X R70, R67, R53, R70, P0 ;  /* 0x0000003543467225 */ /* 0x000fe200000e0446 */
        /* <DEDUP_REMOVED lines=12> */
[----:B------:R-:W-:-:S03]  /*47d0*/  IMAD.WIDE.U32 R60, P1, R10, R9, R60 ;  /* 0x000000090a3c7225 */ /* 0x000fc6000782003c */
[----:B------:R-:W-:-:S04]  /*47e0*/  IADD3 R53, P0, PT, R75, R60, RZ ;  /* 0x0000003c4b357210 */ /* 0x000fc80007f1e0ff */
[----:B------:R-:W-:-:S04]  /*47f0*/  ISETP.GT.U32.AND.EX P2, PT, R53, R74, PT, P2 ;  /* 0x0000004a3500720c */ /* 0x000fc80003f44120 */
        /* <DEDUP_REMOVED lines=9> */
[----:B------:R-:W-:-:S04]  /*4890*/  ISETP.GT.U32.AND P2, PT, R52, RZ, PT ;  /* 0x000000ff3400720c */ /* 0x000fc80003f44070 */
[----:B------:R-:W-:-:S04]  /*48a0*/  ISETP.GT.U32.AND.EX P2, PT, R19, R52, PT, P2 ;  /* 0x000000341300720c */ /* 0x000fc80003f44120 */
[----:B------:R-:W-:Y:S02]  /*48b0*/  SEL R53, R52, RZ, P2 ;  /* 0x000000ff34357207 */ /* 0x000fe40001000000 */
[----:B------:R-:W-:Y:S02]  /*48c0*/  SEL R50, R19, R52, P2 ;  /* 0x0000003413327207 */ /* 0x000fe40001000000 */
[----:B------:R-:W-:Y:S02]  /*48d0*/  ISETP.GE.U32.AND P2, PT, R70, R65, PT ;  /* 0x000000414600720c */ /* 0x000fe40003f46070 */
[----:B------:R-:W-:Y:S01]  /*48e0*/  IADD3 R65, P6, PT, -R65, R70, RZ ;  /* 0x0000004641417210 */ /* 0x000fe20007fde1ff */
[----:B------:R-:W-:Y:S01]  /*48f0*/  IMAD.MOV.U32 R70, RZ, RZ, R61 ;  /* 0x000000ffff467224 */ /* 0x000fe200078e003d */
[----:B------:R-:W-:-:S03]  /*4900*/  ISETP.GE.U32.AND.EX P2, PT, R71, R67, PT, P2 ;  /* 0x000000434700720c */ /* 0x000fc60003f46120 */
[----:B------:R-:W-:Y:S01]  /*4910*/  IMAD.X R58, R71, 0x1, ~R67, P6 ;  /* 0x00000001473a7824 */ /* 0x000fe200030e0e43 */
[----:B------:R-:W-:Y:S01]  /*4920*/  ISETP.GT.U32.AND P6, PT, R40, RZ, PT ;  /* 0x000000ff2800720c */ /* 0x000fe20003fc4070 */
[----:B------:R-:W-:-:S03]  /*4930*/  IMAD.X R71, RZ, RZ, RZ, P1 ;  /* 0x000000ffff477224 */ /* 0x000fc600008e06ff */
[----:B------:R-:W-:Y:S01]  /*4940*/  ISETP.GT.U32.AND.EX P6, PT, R13, R40, PT, P6 ;  /* 0x000000280d00720c */ /* 0x000fe20003fc4160 */
[----:B------:R-:W-:-:S03]  /*4950*/  IMAD.WIDE.U32.X R70, R9, R9, R70, P0 ;  /* 0x0000000909467225 */ /* 0x000fc600000e0446 */
[----:B------:R-:W-:Y:S02]  /*4960*/  SEL R56, R40, RZ, P6 ;  /* 0x000000ff28387207 */ /* 0x000fe40003000000 */
[----:B------:R-:W-:Y:S02]  /*4970*/  SEL R60, R13, R40, P6 ;  /* 0x000000280d3c7207 */ /* 0x000fe40003000000 */
[----:B------:R-:W-:Y:S02]  /*4980*/  ISETP.GT.U32.AND P6, PT, R36, R68, PT ;  /* 0x000000442400720c */ /* 0x000fe40003fc4070 */
[----:B------:R-:W-:Y:S02]  /*4990*/  SEL R36, RZ, 0xffffffff, !P5 ;  /* 0xffffffffff247807 */ /* 0x000fe40006800000 */
[----:B------:R-:W-:Y:S02]  /*49a0*/  ISETP.GT.U32.AND.EX P4, PT, R54, R47, PT, P6 ;  /* 0x0000002f3600720c */ /* 0x000fe40003f84160 */
[----:B------:R-:W-:-:S04]  /*49b0*/  IADD3 R54, P5, PT, R65, 0x1, RZ ;  /* 0x0000000141367810 */ /* 0x000fc80007fbe0ff */
[----:B------:R-:W-:Y:S02]  /*49c0*/  SEL R54, R54, R65, !P2 ;  /* 0x0000004136367207 */ /* 0x000fe40005000000 */
[----:B------:R-:W-:Y:S02]  /*49d0*/  IADD3.X R65, PT, PT, R58, -0x1, RZ, P5, !PT ;  /* 0xffffffff3a417810 */ /* 0x000fe40002ffe4ff */
[----:B------:R-:W-:Y:S02]  /*49e0*/  IADD3 R67, P5, P6, R36, R66, -R37 ;  /* 0x0000004224437210 */ /* 0x000fe40007ebe825 */
[----:B------:R-:W-:Y:S02]  /*49f0*/  SEL R66, RZ, 0xffffffff, !P4 ;  /* 0xffffffffff427807 */ /* 0x000fe40006000000 */
[----:B------:R-:W-:Y:S02]  /*4a00*/  ISETP.NE.AND P4, PT, R62, RZ, PT ;  /* 0x000000ff3e00720c */ /* 0x000fe40003f85270 */
[----:B------:R-:W-:-:S02]  /*4a10*/  SEL R62, R65, R58, !P2 ;  /* 0x0000003a413e7207 */ /* 0x000fc40005000000 */
[----:B------:R-:W-:Y:S01]  /*4a20*/  ISETP.GT.U32.AND P2, PT, R59, R34, PT ;  /* 0x000000223b00720c */ /* 0x000fe20003f44070 */
[----:B------:R-:W-:Y:S01]  /*4a30*/  IMAD.WIDE.U32 R58, R52, 0x1, RZ ;  /* 0x00000001343a7825 */ /* 0x000fe200078e00ff */
[----:B------:R-:W-:Y:S02]  /*4a40*/  IADD3.X R65, PT, PT, R36, -0x1, R37, P5, P6 ;  /* 0xffffffff24417810 */ /* 0x000fe40002fec425 */
[----:B------:R-:W-:Y:S02]  /*4a50*/  ISETP.GT.U32.AND.EX P2, PT, R4, R51, PT, P2 ;  /* 0x000000330400720c */ /* 0x000fe40003f44120 */
[----:B------:R-:W-:Y:S02]  /*4a60*/  IADD3 R19, PT, PT, R59, R52, R19 ;  /* 0x000000343b137210 */ /* 0x000fe40007ffe013 */
[----:B------:R-:W-:Y:S01]  /*4a70*/  ISETP.GT.U32.AND P1, PT, R53, R58, PT ;  /* 0x0000003a3500720c */ /* 0x000fe20003f24070 */
[----:B------:R-:W-:Y:S01]  /*4a80*/  IMAD.WIDE.U32 R52, R40, 0x1, RZ ;  /* 0x0000000128347825 */ /* 0x000fe200078e00ff */
[----:B------:R-:W-:-:S02]  /*4a90*/  ISETP.GT.U32.AND P5, PT, R74, RZ, PT ;  /* 0x000000ff4a00720c */ /* 0x000fc40003fa4070 */
[----:B------:R-:W-:Y:S02]  /*4aa0*/  ISETP.GT.U32.AND.EX P1, PT, R50, R19, PT, P1 ;  /* 0x000000133200720c */ /* 0x000fe40003f24110 */
[----:B------:R-:W-:Y:S02]  /*4ab0*/  IADD3 R13, PT, PT, R53, R40, R13 ;  /* 0x00000028350d7210 */ /* 0x000fe40007ffe00d */
[----:B------:R-:W-:Y:S02]  /*4ac0*/  IADD3 R40, P0, PT, -R30, R70, RZ ;  /* 0x000000461e287210 */ /* 0x000fe40007f1e1ff */
[----:B------:R-:W-:-:S03]  /*4ad0*/  @P2 LOP3.LUT R11, R11, 0x1, RZ, 0xfc, !PT ;  /* 0x000000010b0b2812 */ /* 0x000fc600078efcff */
[----:B------:R-:W-:Y:S01]  /*4ae0*/  IMAD.X R53, R71, 0x1, ~R46, P0 ;  /* 0x0000000147357824 */ /* 0x000fe200000e0e2e */
[----:B------:R-:W-:Y:S02]  /*4af0*/  IADD3 R61, P0, PT, R40, 0x1, RZ ;  /* 0x00000001283d7810 */ /* 0x000fe40007f1e0ff */
[----:B------:R-:W-:Y:S02]  /*4b00*/  LOP3.LUT R11, R11, 0xfffffffd, RZ, 0xc0, !PT ;  /* 0xfffffffd0b0b7812 */ /* 0x000fe400078ec0ff */
[----:B------:R-:W-:Y:S02]  /*4b10*/  IADD3.X R4, PT, PT, R53, -0x1, RZ, P0, !PT ;  /* 0xffffffff35047810 */ /* 0x000fe400007fe4ff */
[----:B------:R-:W-:Y:S02]  /*4b20*/  ISETP.GE.U32.AND P0, PT, R70, R30, PT ;  /* 0x0000001e4600720c */ /* 0x000fe40003f06070 */
[----:B------:R-:W-:Y:S02]  /*4b30*/  @P1 LOP3.LUT R11, R11, 0x2, RZ, 0xfc, !PT ;  /* 0x000000020b0b1812 */ /* 0x000fe400078efcff */
[----:B------:R-:W-:-:S04]  /*4b40*/  ISETP.GE.U32.AND.EX P0, PT, R71, R46, PT, P0 ;  /* 0x0000002e4700720c */ /* 0x000fc80003f06100 */
[----:B------:R-:W-:Y:S02]  /*4b50*/  SEL R61, R61, R40, !P0 ;  /* 0x000000283d3d7207 */ /* 0x000fe40004000000 */
[----:B------:R-:W-:Y:S02]  /*4b60*/  SEL R4, R4, R53, !P0 ;  /* 0x0000003504047207 */ /* 0x000fe40004000000 */
[----:B------:R-:W-:Y:S01]  /*4b70*/  IADD3 R59, P0, P1, R66, R68, -R47 ;  /* 0x00000044423b7210 */ /* 0x000fe2000791e82f */
[----:B------:R-:W-:Y:S01]  /*4b80*/  IMAD.WIDE.U32 R68, R62, R7, RZ ;  /* 0x000000073e447225 */ /* 0x000fe200078e00ff */
[----:B------:R-:W-:-:S03]  /*4b90*/  IADD3.X R53, PT, PT, R20, -0x1, R21, P3, P4 ;  /* 0xffffffff14357810 */ /* 0x000fc60001fe8415 */
[----:B------:R-:W-:-:S04]  /*4ba0*/  IMAD.WIDE.U32 R70, R4, R61, RZ ;  /* 0x0000003d04467225 */ /* 0x000fc800078e00ff */
[----:B------:R-:W-:Y:S01]  /*4bb0*/  IMAD.WIDE.U32 R20, P2, R61, R4, R70 ;  /* 0x000000043d147225 */ /* 0x000fe20007840046 */
[----:B------:R-:W-:-:S03]  /*4bc0*/  IADD3.X R71, PT, PT, R66, -0x1, R47, P0, P1 ;  /* 0xffffffff42477810 */ /* 0x000fc600007e242f */
[----:B------:R-:W-:-:S04]  /*4bd0*/  IMAD.WIDE.U32 R46, R61, R61, RZ ;  /* 0x0000003d3d2e7225 */ /* 0x000fc800078e00ff */
[----:B------:R-:W-:Y:S01]  /*4be0*/  IMAD.X R37, RZ, RZ, RZ, P2 ;  /* 0x000000ffff257224 */ /* 0x000fe200010e06ff */
[----:B------:R-:W-:Y:S01]  /*4bf0*/  IADD3 R47, P2, PT, R47, R20, RZ ;  /* 0x000000142f2f7210 */ /* 0x000fe20007f5e0ff */
[----:B------:R-:W-:Y:S01]  /*4c00*/  IMAD.WIDE.U32 R72, P0, R8, R54, R68 ;  /* 0x0000003608487225 */ /* 0x000fe20007800044 */
[----:B------:R-:W-:-:S03]  /*4c10*/  ISETP.GT.U32.AND P1, PT, R46, RZ, PT ;  /* 0x000000ff2e00720c */ /* 0x000fc60003f24070 */
[----:B------:R-:W-:Y:S01]  /*4c20*/  IMAD.WIDE.U32 R68, R54, R7, RZ ;  /* 0x0000000736447225 */ /* 0x000fe200078e00ff */
[----:B------:R-:W-:-:S03]  /*4c30*/  ISETP.GT.U32.AND.EX P1, PT, R47, R46, PT, P1 ;  /* 0x0000002e2f00720c */ /* 0x000fc60003f24110 */
[----:B------:R-:W-:Y:S01]  /*4c40*/  IMAD.MOV.U32 R36, RZ, RZ, R21 ;  /* 0x000000ffff247224 */ /* 0x000fe200078e0015 */
[----:B------:R-:W-:Y:S01]  /*4c50*/  SEL R30, R47, R46, P1 ;  /* 0x0000002e2f1e7207 */ /* 0x000fe20000800000 */
[----:B------:R-:W-:Y:S01]  /*4c60*/  IMAD.X R21, RZ, RZ, RZ, P0 ;  /* 0x000000ffff157224 */ /* 0x000fe200000e06ff */
[----:B------:R-:W-:Y:S01]  /*4c70*/  IADD3 R7, P0, PT, R69, R72, RZ ;  /* 0x0000004845077210 */ /* 0x000fe20007f1e0ff */
[----:B------:R-:W-:Y:S01]  /*4c80*/  IMAD.MOV.U32 R20, RZ, RZ, R73 ;  /* 0x000000ffff147224 */ /* 0x000fe200078e0049 */
[C---:B------:R-:W-:Y:S01]  /*4c90*/  SEL R69, R46.reuse, RZ, P1 ;  /* 0x000000ff2e457207 */ /* 0x040fe20000800000 */
[----:B------:R-:W-:-:S04]  /*4ca0*/  IMAD.WIDE.U32 R72, R46, 0x1, RZ ;  /* 0x000000012e487825 */ /* 0x000fc800078e00ff */
[----:B------:R-:W-:Y:S01]  /*4cb0*/  IMAD.WIDE.U32.X R36, R4, R4, R36, P2 ;  /* 0x0000000404247225 */ /* 0x000fe200010e0424 */
[----:B------:R-:W-:Y:S02]  /*4cc0*/  IADD3 R46, PT, PT, R73, R46, R47 ;  /* 0x0000002e492e7210 */ /* 0x000fe40007ffe02f */
[----:B------:R-:W-:Y:S01]  /*4cd0*/  ISETP.GT.U32.AND P1, PT, R69, R72, PT ;  /* 0x000000484500720c */ /* 0x000fe20003f24070 */
[----:B------:R-:W-:Y:S01]  /*4ce0*/  IMAD.WIDE.U32.X R20, R8, R62, R20, P0 ;  /* 0x0000003e08147225 */ /* 0x000fe200000e0414 */
[----:B------:R-:W-:Y:S02]  /*4cf0*/  ISETP.GT.U32.AND P0, PT, R64, RZ, PT ;  /* 0x000000ff4000720c */ /* 0x000fe40003f04070 */
[----:B------:R-:W-:Y:S02]  /*4d00*/  ISETP.GT.U32.AND.EX P1, PT, R30, R46, PT, P1 ;  /* 0x0000002e1e00720c */ /* 0x000fe40003f24110 */
[----:B------:R-:W-:Y:S02]  /*4d10*/  ISETP.GT.U32.AND.EX P0, PT, R63, R64, PT, P0 ;  /* 0x000000403f00720c */ /* 0x000fe40003f04100 */
[----:B------:R-:W-:-:S02]  /*4d20*/  SEL R47, RZ, 0xffffffff, !P1 ;  /* 0xffffffffff2f7807 */ /* 0x000fc40004800000 */
[----:B------:R-:W-:Y:S02]  /*4d30*/  SEL R8, R63, R64, P0 ;  /* 0x000000403f087207 */ /* 0x000fe40000000000 */
        /* <DEDUP_REMOVED lines=12> */
[----:B------:R-:W-:-:S04]  /*4e00*/  IMAD.WIDE.U32 R72, R73, R61, RZ ;  /* 0x0000003d49487225 */ /* 0x000fc800078e00ff */
[----:B------:R-:W-:Y:S01]  /*4e10*/  IMAD.MOV.U32 R62, RZ, RZ, R47 ;  /* 0x000000ffff3e7224 */ /* 0x000fe200078e002f */
[C---:B------:R-:W-:Y:S01]  /*4e20*/  ISETP.GT.U32.AND P3, PT, R72.reuse, RZ, PT ;  /* 0x000000ff4800720c */ /* 0x040fe20003f64070 */
[----:B------:R-:W-:Y:S01]  /*4e30*/  IMAD.WIDE.U32 R36, R72, 0x1, RZ ;  /* 0x0000000148247825 */ /* 0x000fe200078e00ff */
[----:B------:R-:W-:-:S04]  /*4e40*/  IADD3 R69, P2, PT, R73, R46, RZ ;  /* 0x0000002e49457210 */ /* 0x000fc80007f5e0ff */
[-C--:B------:R-:W-:Y:S02]  /*4e50*/  ISETP.GT.U32.AND.EX P3, PT, R69, R72.reuse, PT, P3 ;  /* 0x000000484500720c */ /* 0x080fe40003f64130 */
[-C--:B------:R-:W-:Y:S02]  /*4e60*/  IADD3 R50, PT, PT, R37, R72.reuse, R69 ;  /* 0x0000004825327210 */ /* 0x080fe40007ffe045 */
[----:B------:R-:W-:Y:S02]  /*4e70*/  SEL R61, R72, RZ, P3 ;  /* 0x000000ff483d7207 */ /* 0x000fe40001800000 */
[----:B------:R-:W-:Y:S01]  /*4e80*/  SEL R40, R69, R72, P3 ;  /* 0x0000004845287207 */ /* 0x000fe20001800000 */
[----:B------:R-:W-:Y:S01]  /*4e90*/  IMAD.WIDE.U32 R72, R74, 0x1, RZ ;  /* 0x000000014a487825 */ /* 0x000fe200078e00ff */
[----:B------:R-:W-:Y:S02]  /*4ea0*/  ISETP.GT.U32.AND P3, PT, R61, R36, PT ;  /* 0x000000243d00720c */ /* 0x000fe40003f64070 */
[----:B------:R-:W-:-:S02]  /*4eb0*/  SEL R69, R64, RZ, P0 ;  /* 0x000000ff40457207 */ /* 0x000fc40000000000 */
[----:B------:R-:W-:Y:S02]  /*4ec0*/  ISETP.GT.U32.AND.EX P3, PT, R40, R50, PT, P3 ;  /* 0x000000322800720c */ /* 0x000fe40003f64130 */
[----:B------:R-:W-:Y:S02]  /*4ed0*/  ISETP.GT.U32.AND P0, PT, R56, R52, PT ;  /* 0x000000343800720c */ /* 0x000fe40003f04070 */
[----:B------:R-:W-:Y:S02]  /*4ee0*/  SEL R37, RZ, 0xffffffff, !P3 ;  /* 0xffffffffff257807 */ /* 0x000fe40005800000 */
[----:B------:R-:W-:Y:S02]  /*4ef0*/  ISETP.GT.U32.AND.EX P0, PT, R60, R13, PT, P0 ;  /* 0x0000000d3c00720c */ /* 0x000fe40003f04100 */
[----:B------:R-:W-:-:S04]  /*4f00*/  IADD3 R46, P3, P4, R37, R36, -R50 ;  /* 0x00000024252e7210 */ /* 0x000fc80007c7e832 */
[----:B------:R-:W-:Y:S01]  /*4f10*/  IADD3.X R50, PT, PT, R37, -0x1, R50, P3, P4 ;  /* 0xffffffff25327810 */ /* 0x000fe20001fe8432 */
[----:B------:R-:W-:-:S04]  /*4f20*/  IMAD.WIDE.U32 R36, R2, R5, RZ ;  /* 0x0000000502247225 */ /* 0x000fc800078e00ff */
[----:B------:R-:W-:-:S04]  /*4f30*/  IMAD.WIDE.U32 R36, P3, R5, R2, R36 ;  /* 0x0000000205247225 */ /* 0x000fc80007860024 */
[----:B------:R-:W-:Y:S01]  /*4f40*/  IMAD.MOV.U32 R80, RZ, RZ, R37 ;  /* 0x000000ffff507224 */ /* 0x000fe200078e0025 */
[----:B------:R-:W-:Y:S02]  /*4f50*/  IADD3 R54, P4, PT, R75, R36, RZ ;  /* 0x000000244b367210 */ /* 0x000fe40007f9e0ff */
[----:B------:R-:W-:Y:S02]  /*4f60*/  P2R R40, PR, RZ, 0x8 ;  /* 0x00000008ff287803 */ /* 0x000fe40000000000 */
[-C--:B------:R-:W-:Y:S02]  /*4f70*/  ISETP.GT.U32.AND.EX P5, PT, R54, R74.reuse, PT, P5 ;  /* 0x0000004a3600720c */ /* 0x080fe40003fa4150 */
[----:B------:R-:W-:Y:S02]  /*4f80*/  LOP3.LUT P3, RZ, R11, 0x2, RZ, 0xc0, !PT ;  /* 0x000000020bff7812 */ /* 0x000fe4000786c0ff */
[----:B------:R-:W-:Y:S02]  /*4f90*/  SEL R36, R74, RZ, P5 ;  /* 0x000000ff4a247207 */ /* 0x000fe40002800000 */
[----:B------:R-:W-:-:S02]  /*4fa0*/  SEL R61, R54, R74, P5 ;  /* 0x0000004a363d7207 */ /* 0x000fc40002800000 */
[----:B------:R-:W-:Y:S01]  /*4fb0*/  IADD3 R54, PT, PT, R73, R74, R54 ;  /* 0x0000004a49367210 */ /* 0x000fe20007ffe036 */
[----:B------:R-:W-:Y:S01]  /*4fc0*/  IMAD.WIDE.U32 R74, R48, 0x1, RZ ;  /* 0x00000001304a7825 */ /* 0x000fe200078e00ff */
[----:B------:R-:W-:-:S04]  /*4fd0*/  ISETP.GT.U32.AND P5, PT, R36, R72, PT ;  /* 0x000000482400720c */ /* 0x000fc80003fa4070 */
[----:B------:R-:W-:-:S04]  /*4fe0*/  ISETP.GT.U32.AND.EX P5, PT, R61, R54, PT, P5 ;  /* 0x000000363d00720c */ /* 0x000fc80003fa4150 */
[----:B------:R-:W-:-:S04]  /*4ff0*/  SEL R61, RZ, 0xffffffff, !P5 ;  /* 0xffffffffff3d7807 */ /* 0x000fc80006800000 */
[----:B------:R-:W-:-:S04]  /*5000*/  IADD3 R36, P5, P6, R61, R72, -R54 ;  /* 0x000000483d247210 */ /* 0x000fc80007ebe836 */
[----:B------:R-:W-:Y:S01]  /*5010*/  IADD3.X R54, PT, PT, R61, -0x1, R54, P5, P6 ;  /* 0xffffffff3d367810 */ /* 0x000fe20002fec436 */
[----:B------:R-:W-:Y:S01]  /*5020*/  IMAD.WIDE.U32 R60, R64, 0x1, RZ ;  /* 0x00000001403c7825 */ /* 0x000fe200078e00ff */
[----:B------:R-:W-:-:S04]  /*5030*/  LOP3.LUT P6, RZ, R11, 0x1, RZ, 0xc0, !PT ;  /* 0x000000010bff7812 */ /* 0x000fc800078cc0ff */
[----:B------:R-:W-:Y:S01]  /*5040*/  IADD3 R61, PT, PT, R61, R64, R63 ;  /* 0x000000403d3d7210 */ /* 0x000fe20007ffe03f */
[----:B------:R-:W-:Y:S01]  /*5050*/  IMAD.X R63, RZ, RZ, RZ, P1 ;  /* 0x000000ffff3f7224 */ /* 0x000fe200008e06ff */
[----:B------:R-:W-:Y:S02]  /*5060*/  SEL R56, RZ, 0xffffffff, !P6 ;  /* 0xffffffffff387807 */ /* 0x000fe40007000000 */
[----:B------:R-:W-:Y:S01]  /*5070*/  ISETP.GT.U32.AND P6, PT, R48, RZ, PT ;  /* 0x000000ff3000720c */ /* 0x000fe20003fc4070 */
[----:B------:R-:W-:Y:S01]  /*5080*/  IMAD.WIDE.U32.X R62, R30, R4, R62, P2 ;  /* 0x000000041e3e7225 */ /* 0x000fe200010e043e */
[----:B------:R-:W-:Y:S02]  /*5090*/  IADD3 R73, P1, P5, R56, R34, -R51 ;  /* 0x0000002238497210 */ /* 0x000fe40007d3e833 */
[----:B------:R-:W-:Y:S02]  /*50a0*/  ISETP.GT.U32.AND.EX P6, PT, R15, R48, PT, P6 ;  /* 0x000000300f00720c */ /* 0x000fe40003fc4160 */
[----:B------:R-:W-:-:S02]  /*50b0*/  IADD3 R30, P2, PT, -R46, R62, RZ ;  /* 0x0000003e2e1e7210 */ /* 0x000fc40007f5e1ff */
[----:B------:R-:W-:Y:S02]  /*50c0*/  SEL R47, R48, RZ, P6 ;  /* 0x000000ff302f7207 */ /* 0x000fe40003000000 */
[----:B------:R-:W-:Y:S01]  /*50d0*/  SEL R34, R15, R48, P6 ;  /* 0x000000300f227207 */ /* 0x000fe20003000000 */
[----:B------:R-:W-:Y:S01]  /*50e0*/  IMAD.X R4, R63, 0x1, ~R50, P2 ;  /* 0x000000013f047824 */ /* 0x000fe200010e0e32 */
[----:B------:R-:W-:Y:S02]  /*50f0*/  ISETP.GT.U32.AND P2, PT, R69, R60, PT ;  /* 0x0000003c4500720c */ /* 0x000fe40003f44070 */
[----:B------:R-:W-:Y:S02]  /*5100*/  IADD3 R69, P6, PT, R30, 0x1, RZ ;  /* 0x000000011e457810 */ /* 0x000fe40007fde0ff */
[----:B------:R-:W-:Y:S02]  /*5110*/  IADD3 R15, PT, PT, R75, R48, R15 ;  /* 0x000000304b0f7210 */ /* 0x000fe40007ffe00f */
[----:B------:R-:W-:-:S02]  /*5120*/  IADD3.X R75, PT, PT, R4, -0x1, RZ, P6, !PT ;  /* 0xffffffff044b7810 */ /* 0x000fc400037fe4ff */
[----:B------:R-:W-:Y:S02]  /*5130*/  ISETP.GE.U32.AND P6, PT, R62, R46, PT ;  /* 0x0000002e3e00720c */ /* 0x000fe40003fc6070 */
[----:B------:R-:W-:Y:S02]  /*5140*/  IADD3.X R51, PT, PT, R56, -0x1, R51, P1, P5 ;  /* 0xffffffff38337810 */ /* 0x000fe40000fea433 */
[----:B------:R-:W-:Y:S02]  /*5150*/  ISETP.GE.U32.AND.EX P6, PT, R63, R50, PT, P6 ;  /* 0x000000323f00720c */ /* 0x000fe40003fc6160 */
[----:B------:R-:W-:Y:S02]  /*5160*/  SEL R46, RZ, 0xffffffff, !P3 ;  /* 0xffffffffff2e7807 */ /* 0x000fe40005800000 */
[----:B------:R-:W-:Y:S02]  /*5170*/  SEL R75, R75, R4, !P6 ;  /* 0x000000044b4b7207 */ /* 0x000fe40007000000 */
[----:B------:R-:W-:-:S02]  /*5180*/  SEL R30, R69, R30, !P6 ;  /* 0x0000001e451e7207 */ /* 0x000fc40007000000 */
[----:B------:R-:W-:Y:S01]  /*5190*/  ISETP.NE.AND P3, PT, R40, RZ, PT ;  /* 0x000000ff2800720c */ /* 0x000fe20003f65270 */
[----:B------:R-:W-:Y:S01]  /*51a0*/  IMAD.WIDE.U32 R76, R75, R10, RZ ;  /* 0x0000000a4b4c7225 */ /* 0x000fe200078e00ff */
[----:B------:R-:W-:Y:S02]  /*51b0*/  ISETP.GT.U32.AND.EX P2, PT, R8, R61, PT, P2 ;  /* 0x0000003d0800720c */ /* 0x000fe40003f44120 */
[C---:B------:R-:W-:Y:S01]  /*51c0*/  IADD3 R69, P6, P5, R46.reuse, R58, -R19 ;  /* 0x0000003a2e457210 */ /* 0x040fe20007dde813 */
[----:B------:R-:W-:Y:S02]  /*51d0*/  IMAD.X R81, RZ, RZ, RZ, P3 ;  /* 0x000000ffff517224 */ /* 0x000fe400018e06ff */
[----:B------:R-:W-:Y:S01]  /*51e0*/  IMAD.WIDE.U32 R76, P1, R9, R30, R76 ;  /* 0x0000001e094c7225 */ /* 0x000fe2000782004c */
[----:B------:R-:W-:-:S03]  /*51f0*/  IADD3.X R19, PT, PT, R46, -0x1, R19, P6, P5 ;  /* 0xffffffff2e137810 */ /* 0x000fc600037ea413 */
[----:B------:R-:W-:Y:S01]  /*5200*/  IMAD.X R63, RZ, RZ, RZ, P1 ;  /* 0x000000ffff3f7224 */ /* 0x000fe200008e06ff */
[----:B------:R-:W-:Y:S01]  /*5210*/  ISETP.GT.U32.AND P1, PT, R68, RZ, PT ;  /* 0x000000ff4400720c */ /* 0x000fe20003f24070 */
[----:B------:R-:W-:-:S03]  /*5220*/  IMAD.WIDE.U32 R78, R30, R10, RZ ;  /* 0x0000000a1e4e7225 */ /* 0x000fc600078e00ff */
[----:B------:R-:W-:Y:S01]  /*5230*/  ISETP.GT.U32.AND.EX P1, PT, R7, R68, PT, P1 ;  /* 0x000000440700720c */ /* 0x000fe20003f24110 */
[----:B------:R-:W-:-:S03]  /*5240*/  IMAD.WIDE.U32.X R80, R2, R2, R80, P4 ;  /* 0x0000000202507225 */ /* 0x000fc600020e0450 */
[----:B------:R-:W-:Y:S01]  /*5250*/  SEL R4, R7, R68, P1 ;  /* 0x0000004407047207 */ /* 0x000fe20000800000 */
[----:B------:R-:W-:Y:S01]  /*5260*/  IMAD.MOV.U32 R62, RZ, RZ, R77 ;  /* 0x000000ffff3e7224 */ /* 0x000fe200078e004d */
[----:B------:R-:W-:Y:S02]  /*5270*/  SEL R77, R68, RZ, P1 ;  /* 0x000000ff444d7207 */ /* 0x000fe40000800000 */
[----:B------:R-:W-:Y:S02]  /*5280*/  IADD3 R79, P1, PT, R79, R76, RZ ;  /* 0x0000004c4f4f7210 */ /* 0x000fe40007f3e0ff */
[----:B------:R-:W-:-:S03]  /*5290*/  IADD3 R37, P4, PT, -R36, R80, RZ ;  /* 0x0000005024257210 */ /* 0x000fc60007f9e1ff */
[----:B------:R-:W-:Y:S01]  /*52a0*/  IMAD.WIDE.U32.X R8, R9, R75, R62, P1 ;  /* 0x0000004b09087225 */ /* 0x000fe200008e043e */
[----:B------:R-:W-:-:S03]  /*52b0*/  ISETP.GT.U32.AND P1, PT, R78, RZ, PT ;  /* 0x000000ff4e00720c */ /* 0x000fc60003f24070 */
[----:B------:R-:W-:Y:S01]  /*52c0*/  IMAD.WIDE.U32 R62, R68, 0x1, RZ ;  /* 0x00000001443e7825 */ /* 0x000fe200078e00ff */
[----:B------:R-:W-:-:S03]  /*52d0*/  ISETP.GT.U32.AND.EX P1, PT, R79, R78, PT, P1 ;  /* 0x0000004e4f00720c */ /* 0x000fc60003f24110 */
[----:B------:R-:W-:Y:S01]  /*52e0*/  IMAD.X R48, R81, 0x1, ~R54, P4 ;  /* 0x0000000151307824 */ /* 0x000fe200020e0e36 */
[----:B------:R-:W-:Y:S02]  /*52f0*/  IADD3 R40, P4, PT, R37, 0x1, RZ ;  /* 0x0000000125287810 */ /* 0x000fe40007f9e0ff */
[----:B------:R-:W-:Y:S02]  /*5300*/  IADD3 R7, PT, PT, R63, R68, R7 ;  /* 0x000000443f077210 */ /* 0x000fe40007ffe007 */
[----:B------:R-:W-:Y:S02]  /*5310*/  IADD3.X R63, PT, PT, R48, -0x1, RZ, P4, !PT ;  /* 0xffffffff303f7810 */ /* 0x000fe400027fe4ff */
[----:B------:R-:W-:Y:S02]  /*5320*/  ISETP.GE.U32.AND P4, PT, R80, R36, PT ;  /* 0x000000245000720c */ /* 0x000fe40003f86070 */
[----:B------:R-:W-:Y:S02]  /*5330*/  SEL R10, R78, RZ, P1 ;  /* 0x000000ff4e0a7207 */ /* 0x000fe40000800000 */
[----:B------:R-:W-:-:S02]  /*5340*/  ISETP.GE.U32.AND.EX P4, PT, R81, R54, PT, P4 ;  /* 0x000000365100720c */ /* 0x000fc40003f86140 */
[----:B------:R-:W-:Y:S02]  /*5350*/  SEL R30, R79, R78, P1 ;  /* 0x0000004e4f1e7207 */ /* 0x000fe40000800000 */
[----:B------:R-:W-:Y:S02]  /*5360*/  SEL R40, R40, R37, !P4 ;  /* 0x0000002528287207 */ /* 0x000fe40006000000 */
[----:B------:R-:W-:Y:S02]  /*5370*/  SEL R63, R63, R48, !P4 ;  /* 0x000000303f3f7207 */ /* 0x000fe40006000000 */
[----:B------:R-:W-:Y:S01]  /*5380*/  ISETP.GT.U32.AND P1, PT, R47, R74, PT ;  /* 0x0000004a2f00720c */ /* 0x000fe20003f24070 */
[----:B------:R-:W-:Y:S01]  /*5390*/  IMAD.WIDE.U32 R46, R40, R40, RZ ;  /* 0x00000028282e7225 */ /* 0x000fe200078e00ff */
[----:B------:R-:W-:Y:S02]  /*53a0*/  ISETP.GT.U32.AND P3, PT, R77, R62, PT ;  /* 0x0000003e4d00720c */ /* 0x000fe40003f64070 */
[----:B------:R-:W-:Y:S01]  /*53b0*/  ISETP.GT.U32.AND.EX P1, PT, R34, R15, PT, P1 ;  /* 0x0000000f2200720c */ /* 0x000fe20003f24110 */
[----:B------:R-:W-:Y:S01]  /*53c0*/  IMAD.WIDE.U32 R36, R63, R40, RZ ;  /* 0x000000283f247225 */ /* 0x000fe200078e00ff */
[----:B------:R-:W-:-:S03]  /*53d0*/  ISETP.GT.U32.AND.EX P3, PT, R4, R7, PT, P3 ;  /* 0x000000070400720c */ /* 0x000fc60003f64130 */
[----:B------:R-:W-:-:S04]  /*53e0*/  IMAD.WIDE.U32 R76, R78, 0x1, RZ ;  /* 0x000000014e4c7825 */ /* 0x000fc800078e00ff */
[----:B------:R-:W-:Y:S01]  /*53f0*/  IMAD.WIDE.U32 R36, P5, R40, R63, R36 ;  /* 0x0000003f28247225 */ /* 0x000fe200078a0024 */
[----:B------:R-:W-:Y:S02]  /*5400*/  ISETP.GT.U32.AND P4, PT, R10, R76, PT ;  /* 0x0000004c0a00720c */ /* 0x000fe40003f84070 */
[----:B------:R-:W-:Y:S01]  /*5410*/  IADD3 R79, PT, PT, R77, R78, R79 ;  /* 0x0000004e4d4f7210 */ /* 0x000fe20007ffe04f */
[----:B------:R-:W-:Y:S01]  /*5420*/  IMAD.X R81, RZ, RZ, RZ, P5 ;  /* 0x000000ffff517224 */ /* 0x000fe200028e06ff */
[C---:B------:R-:W-:Y:S01]  /*5430*/  ISETP.GT.U32.AND P5, PT, R46.reuse, RZ, PT ;  /* 0x000000ff2e00720c */ /* 0x040fe20003fa4070 */
[----:B------:R-:W-:Y:S01]  /*5440*/  IMAD.MOV.U32 R80, RZ, RZ, R37 ;  /* 0x000000ffff507224 */ /* 0x000fe200078e0025 */
[----:B------:R-:W-:Y:S01]  /*5450*/  IADD3 R75, P6, PT, R47, R36, RZ ;  /* 0x000000242f4b7210 */ /* 0x000fe20007fde0ff */
[----:B------:R-:W-:Y:S01]  /*5460*/  IMAD.WIDE.U32 R36, R46, 0x1, RZ ;  /* 0x000000012e247825 */ /* 0x000fe200078e00ff */
[----:B------:R-:W-:Y:S02]  /*5470*/  ISETP.GT.U32.AND.EX P4, PT, R30, R79, PT, P4 ;  /* 0x0000004f1e00720c */ /* 0x000fe40003f84140 */
[----:B------:R-:W-:Y:S01]  /*5480*/  ISETP.GT.U32.AND.EX P5, PT, R75, R46, PT, P5 ;  /* 0x0000002e4b00720c */ /* 0x000fe20003fa4150 */
[----:B------:R-:W-:Y:S01]  /*5490*/  IMAD.WIDE.U32.X R80, R63, R63, R80, P6 ;  /* 0x0000003f3f507225 */ /* 0x000fe200030e0450 */
[----:B------:R-:W-:-:S02]  /*54a0*/  SEL R30, RZ, 0xffffffff, !P1 ;  /* 0xffffffffff1e7807 */ /* 0x000fc40004800000 */
        /* <DEDUP_REMOVED lines=9> */
[----:B------:R-:W-:-:S03]  /*5540*/  ISETP.GE.U32.AND P5, PT, R80, R37, PT ;  /* 0x000000255000720c */ /* 0x000fc60003fa6070 */
[C---:B------:R-:W-:Y:S01]  /*5550*/  IMAD.X R80, R81.reuse, 0x1, ~R47, P6 ;  /* 0x0000000151507824 */ /* 0x040fe200030e0e2f */
[----:B------:R-:W-:Y:S02]  /*5560*/  ISETP.GE.U32.AND.EX P5, PT, R81, R47, PT, P5 ;  /* 0x0000002f5100720c */ /* 0x000fe40003fa6150 */
[----:B------:R-:W-:-:S04]  /*5570*/  IADD3 R81, P6, PT, R10, 0x1, RZ ;  /* 0x000000010a517810 */ /* 0x000fc80007fde0ff */
[----:B------:R-:W-:Y:S02]  /*5580*/  IADD3.X R75, PT, PT, R80, -0x1, RZ, P6, !PT ;  /* 0xffffffff504b7810 */ /* 0x000fe400037fe4ff */
[----:B------:R-:W-:Y:S02]  /*5590*/  SEL R81, R81, R10, !P5 ;  /* 0x0000000a51517207 */ /* 0x000fe40006800000 */
[----:B------:R-:W-:-:S05]  /*55a0*/  SEL R75, R75, R80, !P5 ;  /* 0x000000504b4b7207 */ /* 0x000fca0006800000 */
[----:B------:R-:W-:-:S04]  /*55b0*/  IMAD.WIDE.U32 R36, R75, R40, RZ ;  /* 0x000000284b247225 */ /* 0x000fc800078e00ff */
[----:B------:R-:W-:-:S04]  /*55c0*/  IMAD.WIDE.U32 R36, P5, R81, R63, R36 ;  /* 0x0000003f51247225 */ /* 0x000fc800078a0024 */
[----:B------:R-:W-:Y:S01]  /*55d0*/  IMAD.WIDE.U32 R80, R81, R40, RZ ;  /* 0x0000002851507225 */ /* 0x000fe200078e00ff */
[----:B------:R-:W-:-:S03]  /*55e0*/  SEL R40, RZ, 0xffffffff, !P3 ;  /* 0xffffffffff287807 */ /* 0x000fc60005800000 */
[----:B------:R-:W-:Y:S01]  /*55f0*/  IMAD.X R47, RZ, RZ, RZ, P5 ;  /* 0x000000ffff2f7224 */ /* 0x000fe200028e06ff */
[C---:B------:R-:W-:Y:S01]  /*5600*/  ISETP.GT.U32.AND P5, PT, R80.reuse, RZ, PT ;  /* 0x000000ff5000720c */ /* 0x040fe20003fa4070 */
[----:B------:R-:W-:Y:S01]  /*5610*/  IMAD.MOV.U32 R46, RZ, RZ, R37 ;  /* 0x000000ffff2e7224 */ /* 0x000fe200078e0025 */
[----:B------:R-:W-:Y:S01]  /*5620*/  IADD3 R81, P6, PT, R81, R36, RZ ;  /* 0x0000002451517210 */ /* 0x000fe20007fde0ff */
        /* <DEDUP_REMOVED lines=14> */
[----:B------:R-:W-:Y:S02]  /*5710*/  IADD3 R75, P6, PT, R10, 0x1, RZ ;  /* 0x000000010a4b7810 */ /* 0x000fe40007fde0ff */
[----:B------:R-:W-:Y:S02]  /*5720*/  ISETP.GE.U32.AND.EX P5, PT, R47, R63, PT, P5 ;  /* 0x0000003f2f00720c */ /* 0x000fe40003fa6150 */
[----:B------:R-:W-:Y:S02]  /*5730*/  IADD3.X R63, PT, PT, R34, -0x1, RZ, P6, !PT ;  /* 0xffffffff223f7810 */ /* 0x000fe400037fe4ff */
[----:B------:R-:W-:Y:S02]  /*5740*/  SEL R75, R75, R10, !P5 ;  /* 0x0000000a4b4b7207 */ /* 0x000fe40006800000 */
[----:B------:R-:W-:Y:S02]  /*5750*/  SEL R63, R63, R34, !P5 ;  /* 0x000000223f3f7207 */ /* 0x000fe40006800000 */
[----:B------:R-:W-:Y:S01]  /*5760*/  SEL R34, RZ, 0xffffffff, !P0 ;  /* 0xffffffffff227807 */ /* 0x000fe20004000000 */
[----:B------:R-:W-:Y:S01]  /*5770*/  IMAD.WIDE.U32 R46, R75, R5, RZ ;  /* 0x000000054b2e7225 */ /* 0x000fe200078e00ff */
[----:B------:R-:W-:-:S03]  /*5780*/  SEL R10, RZ, 0xffffffff, !P2 ;  /* 0xffffffffff0a7807 */ /* 0x000fc60005000000 */
[----:B------:R-:W-:Y:S01]  /*5790*/  IMAD.WIDE.U32 R36, R63, R5, RZ ;  /* 0x000000053f247225 */ /* 0x000fe200078e00ff */
[----:B------:R-:W-:-:S03]  /*57a0*/  ISETP.GT.U32.AND P6, PT, R46, RZ, PT ;  /* 0x000000ff2e00720c */ /* 0x000fc60003fc4070 */
[----:B------:R-:W-:-:S04]  /*57b0*/  IMAD.WIDE.U32 R4, R46, 0x1, RZ ;  /* 0x000000012e047825 */ /* 0x000fc800078e00ff */
[----:B------:R-:W-:-:S03]  /*57c0*/  IMAD.WIDE.U32 R36, P5, R2, R75, R36 ;  /* 0x0000004b02247225 */ /* 0x000fc600078a0024 */
[----:B------:R-:W-:Y:S01]  /*57d0*/  IADD3 R77, P0, PT, R47, R36, RZ ;  /* 0x000000242f4d7210 */ /* 0x000fe20007f1e0ff */
[----:B------:R-:W-:Y:S01]  /*57e0*/  IMAD.X R47, RZ, RZ, RZ, P5 ;  /* 0x000000ffff2f7224 */ /* 0x000fe200028e06ff */
[C-C-:B------:R-:W-:Y:S02]  /*57f0*/  IADD3 R75, P5, P2, R34.reuse, R52, -R13.reuse ;  /* 0x00000034224b7210 */ /* 0x140fe40007abe80d */
[CC--:B------:R-:W-:Y:S02]  /*5800*/  ISETP.GT.U32.AND.EX P6, PT, R77.reuse, R46.reuse, PT, P6 ;  /* 0x0000002e4d00720c */ /* 0x0c0fe40003fc4160 */
[----:B------:R-:W-:Y:S02]  /*5810*/  IADD3.X R13, PT, PT, R34, -0x1, R13, P5, P2 ;  /* 0xffffffff220d7810 */ /* 0x000fe40002fe440d */
[----:B------:R-:W-:Y:S02]  /*5820*/  SEL R81, R46, RZ, P6 ;  /* 0x000000ff2e517207 */ /* 0x000fe40003000000 */
[----:B------:R-:W-:-:S02]  /*5830*/  SEL R36, R77, R46, P6 ;  /* 0x0000002e4d247207 */ /* 0x000fc40003000000 */
[----:B------:R-:W-:Y:S01]  /*5840*/  IADD3 R77, PT, PT, R5, R46, R77 ;  /* 0x0000002e054d7210 */ /* 0x000fe20007ffe04d */
[----:B------:R-:W-:Y:S01]  /*5850*/  IMAD.MOV.U32 R46, RZ, RZ, R37 ;  /* 0x000000ffff2e7224 */ /* 0x000fe200078e0025 */
[----:B------:R-:W-:Y:S02]  /*5860*/  ISETP.GT.U32.AND P1, PT, R81, R4, PT ;  /* 0x000000045100720c */ /* 0x000fe40003f24070 */
[----:B------:R-:W-:Y:S02]  /*5870*/  IADD3 R37, P2, P5, R10, R60, -R61 ;  /* 0x0000003c0a257210 */ /* 0x000fe40007d5e83d */
[----:B------:R-:W-:Y:S02]  /*5880*/  ISETP.GT.U32.AND.EX P1, PT, R36, R77, PT, P1 ;  /* 0x0000004d2400720c */ /* 0x000fe40003f24110 */
[----:B------:R-:W-:Y:S02]  /*5890*/  IADD3 R83, P6, P3, R30, R74, -R15 ;  /* 0x0000004a1e537210 */ /* 0x000fe40007bde80f */
[----:B------:R-:W-:-:S02]  /*58a0*/  SEL R36, RZ, 0xffffffff, !P4 ;  /* 0xffffffffff247807 */ /* 0x000fc40006000000 */
[----:B------:R-:W-:Y:S02]  /*58b0*/  SEL R34, RZ, 0xffffffff, !P1 ;  /* 0xffffffffff227807 */ /* 0x000fe40004800000 */
[----:B------:R-:W-:Y:S02]  /*58c0*/  IADD3 R85, P4, P1, R40, R62, -R7 ;  /* 0x0000003e28557210 */ /* 0x000fe4000799e807 */
[----:B------:R-:W-:Y:S02]  /*58d0*/  IADD3.X R87, PT, PT, R10, -0x1, R61, P2, P5 ;  /* 0xffffffff0a577810 */ /* 0x000fe400017ea43d */
[----:B------:R-:W-:Y:S02]  /*58e0*/  IADD3.X R89, PT, PT, R30, -0x1, R15, P6, P3 ;  /* 0xffffffff1e597810 */ /* 0x000fe400037e640f */
[----:B------:R-:W-:Y:S02]  /*58f0*/  IADD3 R81, P2, P5, R36, R76, -R79 ;  /* 0x0000004c24517210 */ /* 0x000fe40007d5e84f */
[----:B------:R-:W-:Y:S01]  /*5900*/  IADD3 R15, P3, P6, R34, R4, -R77 ;  /* 0x00000004220f7210 */ /* 0x000fe20007e7e84d */
[----:B------:R-:W-:Y:S01]  /*5910*/  IMAD.WIDE.U32.X R4, R2, R63, R46, P0 ;  /* 0x0000003f02047225 */ /* 0x000fe200000e042e */
[----:B------:R-:W-:-:S02]  /*5920*/  IADD3.X R7, PT, PT, R40, -0x1, R7, P4, P1 ;  /* 0xffffffff28077810 */ /* 0x000fc400027e2407 */
[----:B------:R-:W-:Y:S02]  /*5930*/  IADD3.X R79, PT, PT, R36, -0x1, R79, P2, P5 ;  /* 0xffffffff244f7810 */ /* 0x000fe400017ea44f */
[----:B------:R-:W-:Y:S02]  /*5940*/  IADD3.X R77, PT, PT, R34, -0x1, R77, P3, P6 ;  /* 0xffffffff224d7810 */ /* 0x000fe40001fec44d */
[----:B------:R-:W-:Y:S02]  /*5950*/  ISETP.GE.U32.AND P1, PT, R44, R49, PT ;  /* 0x000000312c00720c */ /* 0x000fe40003f26070 */
[----:B------:R-:W-:Y:S02]  /*5960*/  IADD3 R49, P3, PT, -R49, R44, RZ ;  /* 0x0000002c31317210 */ /* 0x000fe40007f7e1ff */
[----:B------:R-:W-:Y:S02]  /*5970*/  IADD3 R2, P5, PT, -R59, R28, RZ ;  /* 0x0000001c3b027210 */ /* 0x000fe40007fbe1ff */
[----:B------:R-:W-:Y:S01]  /*5980*/  ISETP.GE.U32.AND P0, PT, R42, R35, PT ;  /* 0x000000232a00720c */ /* 0x000fe20003f06070 */
[----:B------:R-:W-:Y:S01]  /*5990*/  IMAD.X R44, R45, 0x1, ~R53, P3 ;  /* 0x000000012d2c7824 */ /* 0x000fe200018e0e35 */
[----:B------:R-:W-:Y:S01]  /*59a0*/  IADD3 R35, P2, PT, -R35, R42, RZ ;  /* 0x0000002a23237210 */ /* 0x000fe20007f5e1ff */
[----:B------:R-:W-:Y:S01]  /*59b0*/  IMAD.X R10, R29, 0x1, ~R71, P5 ;  /* 0x000000011d0a7824 */ /* 0x000fe200028e0e47 */
[----:B------:R-:W-:-:S02]  /*59c0*/  IADD3 R42, P5, PT, R49, 0x1, RZ ;  /* 0x00000001312a7810 */ /* 0x000fc40007fbe0ff */
[----:B------:R-:W-:Y:S01]  /*59d0*/  IADD3 R30, P4, PT, -R67, R32, RZ ;  /* 0x00000020431e7210 */ /* 0x000fe20007f9e1ff */
[C---:B------:R-:W-:Y:S01]  /*59e0*/  IMAD.X R34, R43.reuse, 0x1, ~R41, P2 ;  /* 0x000000012b227824 */ /* 0x040fe200010e0e29 */
[----:B------:R-:W-:Y:S02]  /*59f0*/  ISETP.GE.U32.AND.EX P0, PT, R43, R41, PT, P0 ;  /* 0x000000292b00720c */ /* 0x000fe40003f06100 */
[----:B------:R-:W-:Y:S01]  /*5a00*/  ISETP.GE.U32.AND P2, PT, R32, R67, PT ;  /* 0x000000432000720c */ /* 0x000fe20003f46070 */
[----:B------:R-:W-:Y:S01]  /*5a10*/  IMAD.X R32, R33, 0x1, ~R65, P4 ;  /* 0x0000000121207824 */ /* 0x000fe200020e0e41 */
[----:B------:R-:W-:Y:S02]  /*5a20*/  IADD3.X R43, PT, PT, R44, -0x1, RZ, P5, !PT ;  /* 0xffffffff2c2b7810 */ /* 0x000fe40002ffe4ff */
[----:B------:R-:W-:Y:S02]  /*5a30*/  IADD3 R63, P5, PT, R2, 0x1, RZ ;  /* 0x00000001023f7810 */ /* 0x000fe40007fbe0ff */
[----:B------:R-:W-:-:S02]  /*5a40*/  IADD3 R66, P4, PT, R35, 0x1, RZ ;  /* 0x0000000123427810 */ /* 0x000fc40007f9e0ff */
[----:B------:R-:W-:Y:S02]  /*5a50*/  ISETP.GE.U32.AND.EX P2, PT, R33, R65, PT, P2 ;  /* 0x000000412100720c */ /* 0x000fe40003f46120 */
[----:B------:R-:W-:Y:S02]  /*5a60*/  IADD3.X R65, PT, PT, R10, -0x1, RZ, P5, !PT ;  /* 0xffffffff0a417810 */ /* 0x000fe40002ffe4ff */
[----:B------:R-:W-:Y:S02]  /*5a70*/  ISETP.GE.U32.AND.EX P1, PT, R45, R53, PT, P1 ;  /* 0x000000352d00720c */ /* 0x000fe40003f26110 */
[----:B------:R-:W-:Y:S02]  /*5a80*/  IADD3 R58, P5, PT, -R69, R16, RZ ;  /* 0x00000010453a7210 */ /* 0x000fe40007fbe1ff */
[----:B------:R-:W-:Y:S02]  /*5a90*/  IADD3.X R45, PT, PT, R34, -0x1, RZ, P4, !PT ;  /* 0xffffffff222d7810 */ /* 0x000fe400027fe4ff */
[----:B------:R-:W-:Y:S01]  /*5aa0*/  ISETP.GE.U32.AND P3, PT, R28, R59, PT ;  /* 0x0000003b1c00720c */ /* 0x000fe20003f66070 */
[----:B------:R-:W-:Y:S01]  /*5ab0*/  IMAD.X R64, R17, 0x1, ~R19, P5 ;  /* 0x0000000111407824 */ /* 0x000fe200028e0e13 */
[----:B------:R-:W-:-:S02]  /*5ac0*/  IADD3 R47, P4, PT, R30, 0x1, RZ ;  /* 0x000000011e2f7810 */ /* 0x000fc40007f9e0ff */
[----:B------:R-:W-:Y:S02]  /*5ad0*/  SEL R66, R66, R35, !P0 ;  /* 0x0000002342427207 */ /* 0x000fe40004000000 */
[----:B------:R-:W-:Y:S02]  /*5ae0*/  SEL R45, R45, R34, !P0 ;  /* 0x000000222d2d7207 */ /* 0x000fe40004000000 */
[----:B------:R-:W-:Y:S02]  /*5af0*/  ISETP.GE.U32.AND.EX P3, PT, R29, R71, PT, P3 ;  /* 0x000000471d00720c */ /* 0x000fe40003f66130 */
[----:B------:R-:W-:Y:S02]  /*5b00*/  IADD3.X R61, PT, PT, R32, -0x1, RZ, P4, !PT ;  /* 0xffffffff203d7810 */ /* 0x000fe400027fe4ff */
[----:B------:R-:W-:Y:S02]  /*5b10*/  IADD3 R56, P0, PT, -R75, R22, RZ ;  /* 0x000000164b387210 */ /* 0x000fe40007f1e1ff */
[----:B------:R-:W-:-:S02]  /*5b20*/  IADD3 R46, P5, PT, -R85, R20, RZ ;  /* 0x00000014552e7210 */ /* 0x000fc40007fbe1ff */
[----:B------:R-:W-:Y:S02]  /*5b30*/  IADD3 R59, P4, PT, -R73, R26, RZ ;  /* 0x0000001a493b7210 */ /* 0x000fe40007f9e1ff */
[----:B------:R-:W-:Y:S01]  /*5b40*/  SEL R63, R63, R2, !P3 ;  /* 0x000000023f3f7207 */ /* 0x000fe20005800000 */
[----:B------:R-:W-:Y:S01]  /*5b50*/  IMAD.X R2, R21, 0x1, ~R7, P5 ;  /* 0x0000000115027824 */ /* 0x000fe200028e0e07 */
[----:B------:R-:W-:Y:S01]  /*5b60*/  SEL R43, R43, R44, !P1 ;  /* 0x0000002c2b2b7207 */ /* 0x000fe20004800000 */
[----:B------:R-:W-:Y:S01]  /*5b70*/  IMAD.X R44, R23, 0x1, ~R13, P0 ;  /* 0x00000001172c7824 */ /* 0x000fe200000e0e0d */
[----:B------:R-:W-:Y:S01]  /*5b80*/  SEL R61, R61, R32, !P2 ;  /* 0x000000203d3d7207 */ /* 0x000fe20005000000 */
[----:B------:R-:W-:Y:S01]  /*5b90*/  IMAD.X R35, R27, 0x1, ~R51, P4 ;  /* 0x000000011b237824 */ /* 0x000fe200020e0e33 */
[----:B------:R-:W-:Y:S02]  /*5ba0*/  IADD3 R41, P5, PT, R56, 0x1, RZ ;  /* 0x0000000138297810 */ /* 0x000fe40007fbe0ff */
[----:B------:R-:W-:-:S02]  /*5bb0*/  SEL R47, R47, R30, !P2 ;  /* 0x0000001e2f2f7207 */ /* 0x000fc40005000000 */
[----:B------:R-:W-:Y:S02]  /*5bc0*/  IADD3 R32, P0, PT, R59, 0x1, RZ ;  /* 0x000000013b207810 */ /* 0x000fe40007f1e0ff */
[----:B------:R-:W-:Y:S02]  /*5bd0*/  ISETP.GE.U32.AND P2, PT, R16, R69, PT ;  /* 0x000000451000720c */ /* 0x000fe40003f46070 */
[----:B------:R-:W-:Y:S02]  /*5be0*/  SEL R65, R65, R10, !P3 ;  /* 0x0000000a41417207 */ /* 0x000fe40005800000 */
[--C-:B------:R-:W-:Y:S02]  /*5bf0*/  SHF.R.U32.HI R16, RZ, 0x10, R55.reuse ;  /* 0x00000010ff107819 */ /* 0x100fe40000011637 */
[----:B------:R-:W-:Y:S02]  /*5c00*/  IADD3.X R33, PT, PT, R44, -0x1, RZ, P5, !PT ;  /* 0xffffffff2c217810 */ /* 0x000fe40002ffe4ff */
[----:B------:R-:W-:-:S02]  /*5c10*/  SHF.R.U32.HI R10, RZ, 0x8, R55 ;  /* 0x00000008ff0a7819 */ /* 0x000fc40000011637 */
[--C-:B------:R-:W-:Y:S02]  /*5c20*/  SHF.R.U32.HI R29, RZ, 0x8, R57.reuse ;  /* 0x00000008ff1d7819 */ /* 0x100fe40000011639 */
[----:B------:R-:W-:Y:S02]  /*5c30*/  IADD3.X R30, PT, PT, R35, -0x1, RZ, P0, !PT ;  /* 0xffffffff231e7810 */ /* 0x000fe400007fe4ff */
[----:B------:R-:W-:Y:S02]  /*5c40*/  ISETP.GE.U32.AND P5, PT, R20, R85, PT ;  /* 0x000000551400720c */ /* 0x000fe40003fa6070 */
[----:B------:R-:W-:Y:S02]  /*5c50*/  IADD3 R60, P6, PT, -R37, R24, RZ ;  /* 0x00000018253c7210 */ /* 0x000fe40007fde1ff */
[----:B------:R-:W-:Y:S02]  /*5c60*/  ISETP.GE.U32.AND P0, PT, R24, R37, PT ;  /* 0x000000251800720c */ /* 0x000fe40003f06070 */
[----:B------:R-:W-:-:S02]  /*5c70*/  SHF.R.U32.HI R20, RZ, 0x10, R57 ;  /* 0x00000010ff147819 */ /* 0x000fc40000011639 */
[----:B------:R-:W-:Y:S02]  /*5c80*/  SEL R42, R42, R49, !P1 ;  /* 0x000000312a2a7207 */ /* 0x000fe40004800000 */
[----:B------:R-:W-:Y:S02]  /*5c90*/  LOP3.LUT R24, R16, 0xff, RZ, 0xc0, !PT ;  /* 0x000000ff10187812 */ /* 0x000fe400078ec0ff */
[----:B------:R-:W-:Y:S01]  /*5ca0*/  ISETP.GE.U32.AND P3, PT, R26, R73, PT ;  /* 0x000000491a00720c */ /* 0x000fe20003f66070 */
[----:B------:R-:W-:Y:S01]  /*5cb0*/  IMAD.X R26, R25, 0x1, ~R87, P6 ;  /* 0x00000001191a7824 */ /* 0x000fe200030e0e57 */
[----:B------:R-:W-:Y:S02]  /*5cc0*/  ISETP.GE.U32.AND P1, PT, R22, R75, PT ;  /* 0x0000004b1600720c */ /* 0x000fe40003f26070 */
[----:B------:R-:W-:Y:S01]  /*5cd0*/  LOP3.LUT R28, R10, 0xff, RZ, 0xc0, !PT ;  /* 0x000000ff0a1c7812 */ /* 0x000fe200078ec0ff */
[----:B------:R-:W-:Y:S01]  /*5ce0*/  LDS.U8 R24, [R24+UR10] ;  /* 0x0000000a18187984 */ /* 0x000fe20008000000 */
[----:B------:R-:W-:-:S02]  /*5cf0*/  LOP3.LUT R16, R57, 0xff, RZ, 0xc0, !PT ;  /* 0x000000ff39107812 */ /* 0x000fc400078ec0ff */
[----:B------:R-:W-:Y:S02]  /*5d00*/  LOP3.LUT R29, R29, 0xff, RZ, 0xc0, !PT ;  /* 0x000000ff1d1d7812 */ /* 0x000fe400078ec0ff */
[----:B------:R-:W-:Y:S01]  /*5d10*/  LEA.HI R22, R55, UR10, RZ, 0x8 ;  /* 0x0000000a37167c11 */ /* 0x000fe2000f8f40ff */
[----:B------:R-:W-:Y:S01]  /*5d20*/  LDS.U8 R28, [R28+UR10] ;  /* 0x0000000a1c1c7984 */ /* 0x000fe20008000000 */
[----:B------:R-:W-:Y:S02]  /*5d30*/  LEA.HI R10, R57, UR10, RZ, 0x8 ;  /* 0x0000000a390a7c11 */ /* 0x000fe4000f8f40ff */
[----:B------:R-:W-:Y:S01]  /*5d40*/  LOP3.LUT R20, R20, 0xff, RZ, 0xc0, !PT ;  /* 0x000000ff14147812 */ /* 0x000fe200078ec0ff */
[----:B------:R-:W-:Y:S01]  /*5d50*/  LDS.U8 R16, [R16+UR10] ;  /* 0x0000000a10107984 */ /* 0x000fe20008000000 */
[----:B------:R-:W-:Y:S02]  /*5d60*/  ISETP.GE.U32.AND.EX P3, PT, R27, R51, PT, P3 ;  /* 0x000000331b00720c */ /* 0x000fe40003f66130 */
[----:B------:R-:W-:Y:S01]  /*5d70*/  LOP3.LUT R27, R55, 0xff, RZ, 0xc0, !PT ;  /* 0x000000ff371b7812 */ /* 0x000fe200078ec0ff */
[----:B------:R-:W-:Y:S01]  /*5d80*/  LDS.U8 R29, [R29+UR10] ;  /* 0x0000000a1d1d7984 */ /* 0x000fe20008000000 */
[----:B------:R-:W-:-:S02]  /*5d90*/  IADD3 R54, P4, PT, -R83, R38, RZ ;  /* 0x0000002653367210 */ /* 0x000fc40007f9e1ff */
[----:B------:R-:W-:Y:S01]  /*5da0*/  ISETP.GE.U32.AND.EX P1, PT, R23, R13, PT, P1 ;  /* 0x0000000d1700720c */ /* 0x000fe20003f26110 */
[----:B------:R-:W-:Y:S01]  /*5db0*/  LDS.U8 R22, [R22] ;  /* 0x0000000016167984 */ /* 0x000fe20000000000 */
[----:B------:R-:W-:Y:S01]  /*5dc0*/  ISETP.GE.U32.AND.EX P2, PT, R17, R19, PT, P2 ;  /* 0x000000131100720c */ /* 0x000fe20003f46120 */
[----:B------:R-:W-:Y:S01]  /*5dd0*/  IMAD.X R62, R39, 0x1, ~R89, P4 ;  /* 0x00000001273e7824 */ /* 0x000fe200020e0e59 */
[----:B------:R-:W-:Y:S01]  /*5de0*/  IADD3 R49, P4, PT, R58, 0x1, RZ ;  /* 0x000000013a317810 */ /* 0x000fe20007f9e0ff */
[----:B------:R-:W-:Y:S01]  /*5df0*/  LDS.U8 R10, [R10] ;  /* 0x000000000a0a7984 */ /* 0x000fe20000000000 */
[----:B------:R-:W-:Y:S02]  /*5e00*/  SEL R56, R41, R56, !P1 ;  /* 0x0000003829387207 */ /* 0x000fe40004800000 */
[----:B------:R-:W-:Y:S01]  /*5e10*/  IADD3.X R37, PT, PT, R64, -0x1, RZ, P4, !PT ;  /* 0xffffffff40257810 */ /* 0x000fe200027fe4ff */
[----:B------:R-:W0:Y:S01]  /*5e20*/  LDS.U8 R20, [R20+UR10] ;  /* 0x0000000a14147984 */ /* 0x000e220008000000 */
[----:B------:R-:W-:-:S02]  /*5e30*/  SEL R44, R33, R44, !P1 ;  /* 0x0000002c212c7207 */ /* 0x000fc40004800000 */
[----:B------:R-:W-:Y:S01]  /*5e40*/  SEL R59, R32, R59, !P3 ;  /* 0x0000003b203b7207 */ /* 0x000fe20005800000 */
[----:B------:R-:W1:Y:S01]  /*5e50*/  LDS.U8 R27, [R27+UR10] ;  /* 0x0000000a1b1b7984 */ /* 0x000e620008000000 */
[----:B------:R-:W-:Y:S02]  /*5e60*/  SEL R35, R30, R35, !P3 ;  /* 0x000000231e237207 */ /* 0x000fe40005800000 */
[----:B------:R-:W-:Y:S02]  /*5e70*/  ISETP.GE.U32.AND P1, PT, R8, R81, PT ;  /* 0x000000510800720c */ /* 0x000fe40003f26070 */
[----:B------:R-:W-:Y:S02]  /*5e80*/  SEL R58, R49, R58, !P2 ;  /* 0x0000003a313a7207 */ /* 0x000fe40005000000 */
[----:B------:R-:W-:Y:S02]  /*5e90*/  SEL R64, R37, R64, !P2 ;  /* 0x0000004025407207 */ /* 0x000fe40005000000 */
[----:B------:R-:W-:-:S02]  /*5ea0*/  IADD3 R8, P3, PT, -R81, R8, RZ ;  /* 0x0000000851087210 */ /* 0x000fc40007f7e1ff */
[----:B------:R-:W-:Y:S02]  /*5eb0*/  IADD3 R13, P2, PT, R60, 0x1, RZ ;  /* 0x000000013c0d7810 */ /* 0x000fe40007f5e0ff */
[C---:B------:R-:W-:Y:S01]  /*5ec0*/  ISETP.GE.U32.AND.EX P1, PT, R9.reuse, R79, PT, P1 ;  /* 0x0000004f0900720c */ /* 0x040fe20003f26110 */
[----:B------:R-:W-:Y:S01]  /*5ed0*/  IMAD.X R79, R9, 0x1, ~R79, P3 ;  /* 0x00000001094f7824 */ /* 0x000fe200018e0e4f */
[----:B------:R-:W-:Y:S02]  /*5ee0*/  ISETP.GE.U32.AND.EX P5, PT, R21, R7, PT, P5 ;  /* 0x000000071500720c */ /* 0x000fe40003fa6150 */
[----:B------:R-:W-:Y:S02]  /*5ef0*/  IADD3.X R19, PT, PT, R26, -0x1, RZ, P2, !PT ;  /* 0xffffffff1a137810 */ /* 0x000fe400017fe4ff */
[----:B------:R-:W-:Y:S02]  /*5f00*/  IADD3 R30, P6, PT, -R15, R4, RZ ;  /* 0x000000040f1e7210 */ /* 0x000fe40007fde1ff */
[----:B------:R-:W-:-:S02]  /*5f10*/  ISETP.GE.U32.AND.EX P0, PT, R25, R87, PT, P0 ;  /* 0x000000571900720c */ /* 0x000fc40003f06100 */
[----:B------:R-:W-:Y:S01]  /*5f20*/  ISETP.GE.U32.AND P2, PT, R4, R15, PT ;  /* 0x0000000f0400720c */ /* 0x000fe20003f46070 */
[C---:B------:R-:W-:Y:S01]  /*5f30*/  IMAD.X R49, R5.reuse, 0x1, ~R77, P6 ;  /* 0x0000000105317824 */ /* 0x040fe200030e0e4d */
[----:B------:R-:W-:Y:S02]  /*5f40*/  IADD3 R7, P3, PT, R54, 0x1, RZ ;  /* 0x0000000136077810 */ /* 0x000fe40007f7e0ff */
[----:B------:R-:W-:Y:S02]  /*5f50*/  ISETP.GE.U32.AND P4, PT, R38, R83, PT ;  /* 0x000000532600720c */ /* 0x000fe40003f86070 */
[----:B------:R-:W-:Y:S02]  /*5f60*/  ISETP.GE.U32.AND.EX P2, PT, R5, R77, PT, P2 ;  /* 0x0000004d0500720c */ /* 0x000fe40003f46120 */
[----:B------:R-:W-:Y:S02]  /*5f70*/  SEL R60, R13, R60, !P0 ;  /* 0x0000003c0d3c7207 */ /* 0x000fe40004000000 */
[----:B------:R-:W-:-:S02]  /*5f80*/  IADD3.X R9, PT, PT, R62, -0x1, RZ, P3, !PT ;  /* 0xffffffff3e097810 */ /* 0x000fc40001ffe4ff */
[----:B------:R-:W-:Y:S01]  /*5f90*/  SEL R19, R19, R26, !P0 ;  /* 0x0000001a13137207 */ /* 0x000fe20004000000 */
[----:B0-----:R-:W-:Y:S01]  /*5fa0*/  IMAD.U32 R20, R20, 0x10000, RZ ;  /* 0x0001000014147824 */ /* 0x001fe200078e00ff */
[----:B------:R-:W-:Y:S02]  /*5fb0*/  ISETP.GE.U32.AND.EX P4, PT, R39, R89, PT, P4 ;  /* 0x000000592700720c */ /* 0x000fe40003f86140 */
[----:B------:R-:W-:Y:S02]  /*5fc0*/  IADD3 R5, P3, PT, R46, 0x1, RZ ;  /* 0x000000012e057810 */ /* 0x000fe40007f7e0ff */
[----:B------:R-:W-:Y:S02]  /*5fd0*/  IADD3 R51, P0, PT, R8, 0x1, RZ ;  /* 0x0000000108337810 */ /* 0x000fe40007f1e0ff */
[----:B------:R-:W-:Y:S01]  /*5fe0*/  SEL R46, R5, R46, !P5 ;  /* 0x0000002e052e7207 */ /* 0x000fe20006800000 */
[----:B------:R-:W-:Y:S01]  /*5ff0*/  IMAD.WIDE.U32 R4, R28, 0x100, RZ ;  /* 0x000001001c047825 */ /* 0x000fe200078e00ff */
[----:B------:R-:W-:-:S02]  /*6000*/  SEL R62, R9, R62, !P4 ;  /* 0x0000003e093e7207 */ /* 0x000fc40006000000 */
[----:B------:R-:W-:Y:S01]  /*6010*/  SEL R51, R51, R8, !P1 ;  /* 0x0000000833337207 */ /* 0x000fe20004800000 */
[----:B------:R-:W-:Y:S01]  /*6020*/  IMAD.WIDE.U32 R8, R24, 0x10000, RZ ;  /* 0x0001000018087825 */ /* 0x000fe200078e00ff */
[----:B------:R-:W-:Y:S02]  /*6030*/  PRMT R29, R16, 0x6540, R29 ;  /* 0x00006540101d7816 */ /* 0x000fe4000000001d */
[----:B------:R-:W-:Y:S01]  /*6040*/  SEL R54, R7, R54, !P4 ;  /* 0x0000003607367207 */ /* 0x000fe20006000000 */
[----:B------:R-:W-:Y:S01]  /*6050*/  IMAD.WIDE.U32 R16, R22, 0x1000000, RZ ;  /* 0x0100000016107825 */ /* 0x000fe200078e00ff */
[----:B-1----:R-:W-:Y:S02]  /*6060*/  LOP3.LUT R27, R8, R4, R27, 0xfe, !PT ;  /* 0x00000004081b7212 */ /* 0x002fe400078efe1b */
[----:B------:R-:W-:Y:S01]  /*6070*/  IADD3.X R57, PT, PT, R2, -0x1, RZ, P3, !PT ;  /* 0xffffffff02397810 */ /* 0x000fe20001ffe4ff */
[----:B------:R-:W-:Y:S01]  /*6080*/  IMAD.SHL.U32 R7, R10, 0x1000000, RZ ;  /* 0x010000000a077824 */ /* 0x000fe200078e00ff */
[----:B------:R-:W-:-:S02]  /*6090*/  LOP3.LUT R4, R17, R5, R9, 0xfe, !PT ;  /* 0x0000000511047212 */ /* 0x000fc400078efe09 */
[----:B------:R-:W-:Y:S02]  /*60a0*/  IADD3 R53, P4, PT, R30, 0x1, RZ ;  /* 0x000000011e357810 */ /* 0x000fe40007f9e0ff */
[----:B------:R-:W-:Y:S02]  /*60b0*/  LOP3.LUT R5, R7, R29, R20, 0xfe, !PT ;  /* 0x0000001d07057212 */ /* 0x000fe400078efe14 */
[----:B------:R-:W-:Y:S02]  /*60c0*/  SEL R57, R57, R2, !P5 ;  /* 0x0000000239397207 */ /* 0x000fe40006800000 */
[----:B------:R-:W-:Y:S02]  /*60d0*/  LOP3.LUT R5, R5, R4, RZ, 0xfc, !PT ;  /* 0x0000000405057212 */ /* 0x000fe400078efcff */
[--C-:B------:R-:W-:Y:S02]  /*60e0*/  SHF.R.U32.HI R4, RZ, 0x8, R14.reuse ;  /* 0x00000008ff047819 */ /* 0x100fe4000001160e */
[----:B------:R-:W-:-:S02]  /*60f0*/  SHF.R.U32.HI R7, RZ, 0x10, R14 ;  /* 0x00000010ff077819 */ /* 0x000fc4000001160e */
[----:B------:R-:W-:Y:S02]  /*6100*/  SEL R53, R53, R30, !P2 ;  /* 0x0000001e35357207 */ /* 0x000fe40005000000 */
[----:B------:R-:W-:Y:S02]  /*6110*/  LOP3.LUT R2, R27, R16, RZ, 0xfc, !PT ;  /* 0x000000101b027212 */ /* 0x000fe400078efcff */
[--C-:B------:R-:W-:Y:S02]  /*6120*/  SHF.R.U32.HI R8, RZ, 0x8, R12.reuse ;  /* 0x00000008ff087819 */ /* 0x100fe4000001160c */
[----:B------:R-:W-:Y:S02]  /*6130*/  SHF.R.U32.HI R9, RZ, 0x10, R12 ;  /* 0x00000010ff097819 */ /* 0x000fe4000001160c */
[C---:B------:R-:W-:Y:S02]  /*6140*/  LOP3.LUT R25, R12.reuse, 0xff, RZ, 0xc0, !PT ;  /* 0x000000ff0c197812 */ /* 0x040fe400078ec0ff */
[----:B------:R-:W-:-:S02]  /*6150*/  LEA.HI R16, R12, UR10, RZ, 0x8 ;  /* 0x0000000a0c107c11 */ /* 0x000fc4000f8f40ff */
[--C-:B------:R-:W-:Y:S02]  /*6160*/  SHF.R.U32.HI R30, RZ, 0x8, R18.reuse ;  /* 0x00000008ff1e7819 */ /* 0x100fe40000011612 */
[----:B------:R-:W-:Y:S01]  /*6170*/  SHF.R.U32.HI R36, RZ, 0x10, R18 ;  /* 0x00000010ff247819 */ /* 0x000fe20000011612 */
[----:B------:R-:W-:Y:S01]  /*6180*/  LDS.U8 R25, [R25+UR10] ;  /* 0x0000000a19197984 */ /* 0x000fe20008000000 */
[----:B------:R-:W-:Y:S02]  /*6190*/  SHF.R.U32.HI R12, RZ, 0x10, R6 ;  /* 0x00000010ff0c7819 */ /* 0x000fe40000011606 */
[----:B------:R-:W-:Y:S01]  /*61a0*/  LOP3.LUT R4, R4, 0xff, RZ, 0xc0, !PT ;  /* 0x000000ff04047812 */ /* 0x000fe200078ec0ff */
[----:B------:R-:W-:Y:S01]  /*61b0*/  LDS.U8 R16, [R16] ;  /* 0x0000000010107984 */ /* 0x000fe20000000000 */
[----:B------:R-:W-:Y:S02]  /*61c0*/  LOP3.LUT R7, R7, 0xff, RZ, 0xc0, !PT ;  /* 0x000000ff07077812 */ /* 0x000fe400078ec0ff */
[----:B------:R-:W-:Y:S01]  /*61d0*/  LOP3.LUT R17, R14, 0xff, RZ, 0xc0, !PT ;  /* 0x000000ff0e117812 */ /* 0x000fe200078ec0ff */
[----:B------:R-:W0:Y:S01]  /*61e0*/  LDS.U8 R13, [R4+UR10] ;  /* 0x0000000a040d7984 */ /* 0x000e220008000000 */
[----:B------:R-:W-:-:S02]  /*61f0*/  LOP3.LUT R15, R18, 0xff, RZ, 0xc0, !PT ;  /* 0x000000ff120f7812 */ /* 0x000fc400078ec0ff */
[----:B------:R-:W-:Y:S02]  /*6200*/  LEA.HI R33, R18, UR10, RZ, 0x8 ;  /* 0x0000000a12217c11 */ /* 0x000fe4000f8f40ff */
[----:B------:R-:W-:Y:S01]  /*6210*/  LOP3.LUT R30, R30, 0xff, RZ, 0xc0, !PT ;  /* 0x000000ff1e1e7812 */ /* 0x000fe200078ec0ff */
[----:B------:R-:W-:Y:S01]  /*6220*/  LDS.U8 R17, [R17+UR10] ;  /* 0x0000000a11117984 */ /* 0x000fe20008000000 */
[----:B------:R-:W-:Y:S02]  /*6230*/  LOP3.LUT R36, R36, 0xff, RZ, 0xc0, !PT ;  /* 0x000000ff24247812 */ /* 0x000fe400078ec0ff */
[----:B------:R-:W-:Y:S01]  /*6240*/  LEA.HI R14, R14, UR10, RZ, 0x8 ;  /* 0x0000000a0e0e7c11 */ /* 0x000fe2000f8f40ff */
[----:B------:R-:W-:Y:S01]  /*6250*/  LDS.U8 R15, [R15+UR10] ;  /* 0x0000000a0f0f7984 */ /* 0x000fe20008000000 */
[----:B------:R-:W-:Y:S02]  /*6260*/  LOP3.LUT R26, R12, 0xff, RZ, 0xc0, !PT ;  /* 0x000000ff0c1a7812 */ /* 0x000fe400078ec0ff */
[----:B------:R-:W-:Y:S01]  /*6270*/  LOP3.LUT R8, R8, 0xff, RZ, 0xc0, !PT ;  /* 0x000000ff08087812 */ /* 0x000fe200078ec0ff */
[----:B------:R1:W2:Y:S01]  /*6280*/  LDS.U8 R12, [R7+UR10] ;  /* 0x0000000a070c7984 */ /* 0x0002a20008000000 */
[----:B------:R-:W-:-:S02]  /*6290*/  LOP3.LUT R9, R9, 0xff, RZ, 0xc0, !PT ;  /* 0x000000ff09097812 */ /* 0x000fc400078ec0ff */
[--C-:B------:R-:W-:Y:S01]  /*62a0*/  SHF.R.U32.HI R28, RZ, 0x10, R3.reuse ;  /* 0x00000010ff1c7819 */ /* 0x100fe20000011603 */
[----:B------:R-:W3:Y:S01]  /*62b0*/  LDS.U8 R30, [R30+UR10] ;  /* 0x0000000a1e1e7984 */ /* 0x000ee20008000000 */
[----:B------:R-:W-:Y:S02]  /*62c0*/  SHF.R.U32.HI R10, RZ, 0x8, R6 ;  /* 0x00000008ff0a7819 */ /* 0x000fe40000011606 */
[----:B------:R-:W-:Y:S01]  /*62d0*/  SHF.R.U32.HI R38, RZ, 0x8, R3 ;  /* 0x00000008ff267819 */ /* 0x000fe20000011603 */
[----:B------:R-:W4:Y:S01]  /*62e0*/  LDS.U8 R33, [R33] ;  /* 0x0000000021217984 */ /* 0x000f220000000000 */
[----:B------:R-:W-:Y:S02]  /*62f0*/  LEA.HI R29, R3, UR10, RZ, 0x8 ;  /* 0x0000000a031d7c11 */ /* 0x000fe4000f8f40ff */
[----:B------:R-:W-:Y:S01]  /*6300*/  LOP3.LUT R28, R28, 0xff, RZ, 0xc0, !PT ;  /* 0x000000ff1c1c7812 */ /* 0x000fe200078ec0ff */
[----:B------:R-:W4:Y:S01]  /*6310*/  LDS.U8 R36, [R36+UR10] ;  /* 0x0000000a24247984 */ /* 0x000f220008000000 */
[----:B------:R-:W-:-:S02]  /*6320*/  LEA.HI R24, R6, UR10, RZ, 0x8 ;  /* 0x0000000a06187c11 */ /* 0x000fc4000f8f40ff */
[----:B------:R-:W-:Y:S01]  /*6330*/  LOP3.LUT R37, R3, 0xff, RZ, 0xc0, !PT ;  /* 0x000000ff03257812 */ /* 0x000fe200078ec0ff */
[----:B------:R-:W4:Y:S01]  /*6340*/  LDS.U8 R14, [R14] ;  /* 0x000000000e0e7984 */ /* 0x000f220000000000 */
[----:B------:R-:W-:Y:S02]  /*6350*/  LOP3.LUT R10, R10, 0xff, RZ, 0xc0, !PT ;  /* 0x000000ff0a0a7812 */ /* 0x000fe400078ec0ff */
[----:B------:R-:W-:Y:S01]  /*6360*/  LOP3.LUT R38, R38, 0xff, RZ, 0xc0, !PT ;  /* 0x000000ff26267812 */ /* 0x000fe200078ec0ff */
[----:B------:R-:W-:Y:S01]  /*6370*/  LDS.U8 R32, [R8+UR10] ;  /* 0x0000000a08207984 */ /* 0x000fe20008000000 */
[--C-:B------:R-:W-:Y:S02]  /*6380*/  SHF.R.U32.HI R22, RZ, 0x10, R31.reuse ;  /* 0x00000010ff167819 */ /* 0x100fe4000001161f */
[----:B------:R-:W-:Y:S01]  /*6390*/  SHF.R.U32.HI R27, RZ, 0x8, R31 ;  /* 0x00000008ff1b7819 */ /* 0x000fe2000001161f */
[----:B------:R0:W-:Y:S01]  /*63a0*/  LDS.U8 R34, [R9+UR10] ;  /* 0x0000000a09227984 */ /* 0x0001e20008000000 */
[----:B------:R-:W-:Y:S01]  /*63b0*/  LOP3.LUT R23, R6, 0xff, RZ, 0xc0, !PT ;  /* 0x000000ff06177812 */ /* 0x000fe200078ec0ff */
[----:B-1----:R-:W-:Y:S01]  /*63c0*/  IMAD.WIDE.U32 R6, R2, 0x1, RZ ;  /* 0x0000000102067825 */ /* 0x002fe200078e00ff */
[C---:B------:R-:W-:Y:S01]  /*63d0*/  LOP3.LUT R20, R31.reuse, 0xff, RZ, 0xc0, !PT ;  /* 0x000000ff1f147812 */ /* 0x040fe200078ec0ff */
[----:B------:R-:W-:Y:S01]  /*63e0*/  LDS.U8 R26, [R26+UR10] ;  /* 0x0000000a1a1a7984 */ /* 0x000fe20008000000 */
[----:B------:R-:W-:-:S02]  /*63f0*/  LEA.HI R18, R31, UR10, RZ, 0x8 ;  /* 0x0000000a1f127c11 */ /* 0x000fc4000f8f40ff */
[----:B------:R-:W-:Y:S01]  /*6400*/  LOP3.LUT R22, R22, 0xff, RZ, 0xc0, !PT ;  /* 0x000000ff16167812 */ /* 0x000fe200078ec0ff */
[----:B------:R-:W1:Y:S01]  /*6410*/  LDS.U8 R29, [R29] ;  /* 0x000000001d1d7984 */ /* 0x000e620000000000 */
[----:B------:R-:W-:Y:S02]  /*6420*/  LOP3.LUT R27, R27, 0xff, RZ, 0xc0, !PT ;  /* 0x000000ff1b1b7812 */ /* 0x000fe400078ec0ff */
[----:B------:R-:W-:Y:S01]  /*6430*/  IADD3.X R52, PT, PT, R79, -0x1, RZ, P0, !PT ;  /* 0xffffffff4f347810 */ /* 0x000fe200007fe4ff */
[----:B------:R2:W1:Y:S01]  /*6440*/  LDS.U8 R31, [R10+UR10] ;  /* 0x0000000a0a1f7984 */ /* 0x0004620008000000 */
[----:B------:R-:W-:Y:S02]  /*6450*/  ISETP.GT.U32.AND P0, PT, R2, RZ, PT ;  /* 0x000000ff0200720c */ /* 0x000fe40003f04070 */
[-C--:B------:R-:W-:Y:S01]  /*6460*/  IADD3 R21, PT, PT, R7, R2.reuse, R5 ;  /* 0x0000000207157210 */ /* 0x080fe20007ffe005 */
[----:B------:R-:W-:Y:S01]  /*6470*/  LDS.U8 R28, [R28+UR10] ;  /* 0x0000000a1c1c7984 */ /* 0x000fe20008000000 */
[----:B------:R-:W-:-:S02]  /*6480*/  ISETP.GT.U32.AND.EX P0, PT, R5, R2, PT, P0 ;  /* 0x000000020500720c */ /* 0x000fc40003f04100 */
[----:B------:R-:W-:Y:S01]  /*6490*/  SEL R52, R52, R79, !P1 ;  /* 0x0000004f34347207 */ /* 0x000fe20004800000 */
[----:B------:R-:W-:Y:S01]  /*64a0*/  LDS.U8 R24, [R24] ;  /* 0x0000000018187984 */ /* 0x000fe20000000000 */
[----:B------:R-:W-:Y:S01]  /*64b0*/  SEL R40, R5, R2, P0 ;  /* 0x0000000205287207 */ /* 0x000fe20000000000 */
[----:B0-----:R-:W-:Y:S01]  /*64c0*/  IMAD.WIDE.U32 R8, P1, R45, UR16, RZ ;  /* 0x000000102d087c25 */ /* 0x001fe2000f8200ff */
[----:B------:R-:W-:Y:S01]  /*64d0*/  SEL R7, R2, RZ, P0 ;  /* 0x000000ff02077207 */ /* 0x000fe20000000000 */
[----:B------:R-:W-:Y:S01]  /*64e0*/  LDS.U8 R37, [R37+UR10] ;  /* 0x0000000a25257984 */ /* 0x000fe20008000000 */
[----:B------:R-:W-:Y:S01]  /*64f0*/  IADD3.X R4, PT, PT, R49, -0x1, RZ, P4, !PT ;  /* 0xffffffff31047810 */ /* 0x000fe200027fe4ff */
[----:B------:R-:W-:Y:S01]  /*6500*/  IMAD.WIDE.U32 R2, R66, UR16, RZ ;  /* 0x0000001042027c25 */ /* 0x000fe2000f8e00ff */
[----:B------:R-:W-:Y:S01]  /*6510*/  ISETP.GT.U32.AND P0, PT, R7, R6, PT ;  /* 0x000000060700720c */ /* 0x000fe20003f04070 */
[----:B------:R-:W0:Y:S01]  /*6520*/  LDS.U8 R38, [R38+UR10] ;  /* 0x0000000a26267984 */ /* 0x000e220008000000 */
[----:B------:R-:W-:Y:S01]  /*6530*/  SEL R49, R4, R49, !P2 ;  /* 0x0000003104317207 */ /* 0x000fe20005000000 */
[----:B------:R-:W-:Y:S01]  /*6540*/  IMAD.MOV.U32 R4, RZ, RZ, R9 ;  /* 0x000000ffff047224 */ /* 0x000fe200078e0009 */
[----:B--2---:R-:W-:Y:S01]  /*6550*/  IADD3 R10, P3, PT, R3, R8, RZ ;  /* 0x00000008030a7210 */ /* 0x004fe20007f7e0ff */
[----:B------:R-:W2:Y:S01]  /*6560*/  LDS.U8 R23, [R23+UR10] ;  /* 0x0000000a17177984 */ /* 0x000ea20008000000 */
[----:B------:R-:W-:Y:S01]  /*6570*/  IMAD.WIDE.U32 R8, R13, 0x100, RZ ;  /* 0x000001000d087825 */ /* 0x000fe200078e00ff */
[----:B------:R-:W-:-:S02]  /*6580*/  ISETP.GT.U32.AND.EX P0, PT, R40, R21, PT, P0 ;  /* 0x000000152800720c */ /* 0x000fc40003f04100 */
[----:B------:R-:W2:Y:S01]  /*6590*/  LDS.U8 R18, [R18] ;  /* 0x0000000012127984 */ /* 0x000ea20000000000 */
[----:B------:R-:W-:Y:S01]  /*65a0*/  IMAD.WIDE.U32 R12, R12, 0x10000, RZ ;  /* 0x000100000c0c7825 */ /* 0x000fe200078e00ff */
[----:B---3--:R-:W-:Y:S02]  /*65b0*/  PRMT R39, R15, 0x6540, R30 ;  /* 0x000065400f277816 */ /* 0x008fe4000000001e */
[----:B------:R-:W3:Y:S01]  /*65c0*/  LDS.U8 R22, [R22+UR10] ;  /* 0x0000000a16167984 */ /* 0x000ee20008000000 */
[----:B----4-:R-:W-:Y:S01]  /*65d0*/  IMAD.SHL.U32 R7, R33, 0x1000000, RZ ;  /* 0x0100000021077824 */ /* 0x010fe200078e00ff */
[----:B------:R-:W-:Y:S01]  /*65e0*/  SEL R30, RZ, 0xffffffff, !P0 ;  /* 0xffffffffff1e7807 */ /* 0x000fe20004000000 */
[----:B------:R-:W-:Y:S01]  /*65f0*/  IMAD.U32 R36, R36, 0x10000, RZ ;  /* 0x0001000024247824 */ /* 0x000fe200078e00ff */
[----:B------:R-:W-:Y:S01]  /*6600*/  LDS.U8 R20, [R20+UR10] ;  /* 0x0000000a14147984 */ /* 0x000fe20008000000 */
[----:B------:R-:W-:Y:S01]  /*6610*/  IMAD.WIDE.U32 R14, R14, 0x1000000, RZ ;  /* 0x010000000e0e7825 */ /* 0x000fe200078e00ff */
[----:B------:R-:W-:-:S02]  /*6620*/  LOP3.LUT R17, R12, R8, R17, 0xfe, !PT ;  /* 0x000000080c117212 */ /* 0x000fc400078efe11 */
[----:B------:R-:W4:Y:S01]  /*6630*/  LDS.U8 R27, [R27+UR10] ;  /* 0x0000000a1b1b7984 */ /* 0x000f220008000000 */
[----:B------:R-:W-:Y:S01]  /*6640*/  IADD3 R3, P4, P5, R30, R6, -R21 ;  /* 0x000000061e037210 */ /* 0x000fe20007d9e815 */
[----:B-1----:R-:W-:Y:S01]  /*6650*/  IMAD.SHL.U32 R29, R29, 0x1000000, RZ ;  /* 0x010000001d1d7824 */ /* 0x002fe200078e00ff */
[----:B------:R-:W-:Y:S01]  /*6660*/  LOP3.LUT R36, R7, R39, R36, 0xfe, !PT ;  /* 0x0000002707247212 */ /* 0x000fe200078efe24 */
[----:B------:R-:W-:Y:S01]  /*6670*/  IMAD.WIDE.U32 R6, R16, 0x1000000, RZ ;  /* 0x0100000010067825 */ /* 0x000fe200078e00ff */
[----:B------:R-:W-:Y:S02]  /*6680*/  LOP3.LUT R41, R15, R9, R13, 0xfe, !PT ;  /* 0x000000090f297212 */ /* 0x000fe400078efe0d */
[----:B------:R-:W-:Y:S01]  /*6690*/  LOP3.LUT R33, R17, R14, RZ, 0xfc, !PT ;  /* 0x0000000e11217212 */ /* 0x000fe200078efcff */
[----:B------:R-:W-:Y:S01]  /*66a0*/  IMAD.WIDE.U32 R14, R32, 0x100, RZ ;  /* 0x00000100200e7825 */ /* 0x000fe200078e00ff */
[----:B------:R-:W-:Y:S02]  /*66b0*/  IADD3.X R70, PT, PT, R30, -0x1, R21, P4, P5 ;  /* 0xffffffff1e467810 */ /* 0x000fe400027ea415 */
[----:B------:R-:W-:Y:S01]  /*66c0*/  ISETP.GT.U32.AND P0, PT, R33, RZ, PT ;  /* 0x000000ff2100720c */ /* 0x000fe20003f04070 */
[----:B------:R-:W-:-:S04]  /*66d0*/  IMAD.WIDE.U32 R16, R34, 0x10000, RZ ;  /* 0x0001000022107825 */ /* 0x000fc800078e00ff */
[----:B------:R-:W-:Y:S01]  /*66e0*/  IMAD.WIDE.U32 R12, R26, 0x10000, RZ ;  /* 0x000100001a0c7825 */ /* 0x000fe200078e00ff */
[----:B------:R-:W-:Y:S02]  /*66f0*/  LOP3.LUT R25, R16, R14, R25, 0xfe, !PT ;  /* 0x0000000e10197212 */ /* 0x000fe400078efe19 */
[----:B------:R-:W-:Y:S01]  /*6700*/  LOP3.LUT R26, R7, R15, R17, 0xfe, !PT ;  /* 0x0000000f071a7212 */ /* 0x000fe200078efe11 */
[----:B------:R-:W-:Y:S01]  /*6710*/  IMAD.WIDE.U32 R8, R31, 0x100, RZ ;  /* 0x000001001f087825 */ /* 0x000fe200078e00ff */
[----:B0-----:R-:W-:Y:S02]  /*6720*/  PRMT R37, R37, 0x6540, R38 ;  /* 0x0000654025257816 */ /* 0x001fe40000000026 */
[----:B------:R-:W-:Y:S01]  /*6730*/  LOP3.LUT R16, R25, R6, RZ, 0xfc, !PT ;  /* 0x0000000619107212 */ /* 0x000fe200078efcff */
[----:B------:R-:W-:Y:S01]  /*6740*/  IMAD.U32 R28, R28, 0x10000, RZ ;  /* 0x000100001c1c7824 */ /* 0x000fe200078e00ff */
[----:B--2---:R-:W-:Y:S01]  /*6750*/  LOP3.LUT R23, R12, R8, R23, 0xfe, !PT ;  /* 0x000000080c177212 */ /* 0x004fe200078efe17 */
[----:B------:R-:W-:Y:S01]  /*6760*/  IMAD.WIDE.U32 R14, R24, 0x1000000, RZ ;  /* 0x01000000180e7825 */ /* 0x000fe200078e00ff */
[----:B------:R-:W-:-:S02]  /*6770*/  LOP3.LUT R24, R36, R41, RZ, 0xfc, !PT ;  /* 0x0000002924187212 */ /* 0x000fc400078efcff */
[----:B------:R-:W-:Y:S01]  /*6780*/  LOP3.LUT R17, R29, R37, R28, 0xfe, !PT ;  /* 0x000000251d117212 */ /* 0x000fe200078efe1c */
[----:B------:R-:W-:Y:S01]  /*6790*/  IMAD.WIDE.U32 R6, R33, 0x1, RZ ;  /* 0x0000000121067825 */ /* 0x000fe200078e00ff */
[----:B------:R-:W-:Y:S02]  /*67a0*/  LOP3.LUT R8, R15, R9, R13, 0xfe, !PT ;  /* 0x000000090f087212 */ /* 0x000fe400078efe0d */
[-C--:B------:R-:W-:Y:S01]  /*67b0*/  ISETP.GT.U32.AND.EX P0, PT, R24, R33.reuse, PT, P0 ;  /* 0x000000211800720c */ /* 0x080fe20003f04100 */
[----:B------:R-:W-:Y:S01]  /*67c0*/  IMAD.SHL.U32 R9, R18, 0x1000000, RZ ;  /* 0x0100000012097824 */ /* 0x000fe200078e00ff */
[----:B------:R-:W-:Y:S01]  /*67d0*/  LOP3.LUT R17, R17, R26, RZ, 0xfc, !PT ;  /* 0x0000001a11117212 */ /* 0x000fe200078efcff */
[----:B---3--:R-:W-:Y:S01]  /*67e0*/  IMAD.U32 R22, R22, 0x10000, RZ ;  /* 0x0001000016167824 */ /* 0x008fe200078e00ff */
[----:B------:R-:W-:Y:S01]  /*67f0*/  IADD3 R48, PT, PT, R7, R33, R24 ;  /* 0x0000002107307210 */ /* 0x000fe20007ffe018 */
[----:B------:R-:W-:Y:S01]  /*6800*/  IMAD.X R5, RZ, RZ, RZ, P1 ;  /* 0x000000ffff057224 */ /* 0x000fe200008e06ff */
[C---:B------:R-:W-:Y:S01]  /*6810*/  ISETP.GT.U32.AND P1, PT, R16.reuse, RZ, PT ;  /* 0x000000ff1000720c */ /* 0x040fe20003f24070 */
[----:B------:R-:W-:Y:S01]  /*6820*/  IMAD.WIDE.U32 R12, R16, 0x1, RZ ;  /* 0x00000001100c7825 */ /* 0x000fe200078e00ff */
[----:B----4-:R-:W-:-:S02]  /*6830*/  PRMT R20, R20, 0x6540, R27 ;  /* 0x0000654014147816 */ /* 0x010fc4000000001b */
[----:B------:R-:W-:Y:S01]  /*6840*/  SEL R18, R24, R33, P0 ;  /* 0x0000002118127207 */ /* 0x000fe20000000000 */
[----:B------:R-:W-:Y:S01]  /*6850*/  IMAD.WIDE.U32.X R4, RZ, R45, R4, P3 ;  /* 0x0000002dff047225 */ /* 0x000fe200018e0404 */
[----:B------:R-:W-:Y:S02]  /*6860*/  LOP3.LUT R14, R23, R14, RZ, 0xfc, !PT ;  /* 0x0000000e170e7212 */ /* 0x000fe400078efcff */
[----:B------:R-:W-:Y:S02]  /*6870*/  SEL R33, R33, RZ, P0 ;  /* 0x000000ff21217207 */ /* 0x000fe40000000000 */
[----:B------:R-:W-:Y:S02]  /*6880*/  LOP3.LUT R9, R9, R20, R22, 0xfe, !PT ;  /* 0x0000001409097212 */ /* 0x000fe400078efe16 */
[----:B------:R-:W-:Y:S02]  /*6890*/  ISETP.GT.U32.AND.EX P0, PT, R17, R16, PT, P1 ;  /* 0x000000101100720c */ /* 0x000fe40003f04110 */
[----:B------:R-:W-:Y:S01]  /*68a0*/  LOP3.LUT R15, R9, R8, RZ, 0xfc, !PT ;  /* 0x00000008090f7212 */ /* 0x000fe200078efcff */
[C---:B------:R-:W-:Y:S01]  /*68b0*/  IMAD.WIDE.U32 R8, R14.reuse, 0x1, RZ ;  /* 0x000000010e087825 */ /* 0x040fe200078e00ff */
[----:B------:R-:W-:-:S02]  /*68c0*/  ISETP.GT.U32.AND P6, PT, R14, RZ, PT ;  /* 0x000000ff0e00720c */ /* 0x000fc40003fc4070 */
[----:B------:R-:W-:Y:S02]  /*68d0*/  SEL R7, R16, RZ, P0 ;  /* 0x000000ff10077207 */ /* 0x000fe40000000000 */
[-C--:B------:R-:W-:Y:S02]  /*68e0*/  IADD3 R50, PT, PT, R13, R16.reuse, R17 ;  /* 0x000000100d327210 */ /* 0x080fe40007ffe011 */
[----:B------:R-:W-:Y:S01]  /*68f0*/  SEL R13, R17, R16, P0 ;  /* 0x00000010110d7207 */ /* 0x000fe20000000000 */
[----:B------:R-:W-:Y:S01]  /*6900*/  IMAD.WIDE.U32 R16, R42, UR23, RZ ;  /* 0x000000172a107c25 */ /* 0x000fe2000f8e00ff */
[----:B------:R-:W-:Y:S02]  /*6910*/  ISETP.GT.U32.AND.EX P0, PT, R15, R14, PT, P6 ;  /* 0x0000000e0f00720c */ /* 0x000fe40003f04160 */
[----:B------:R-:W-:Y:S02]  /*6920*/  ISETP.GT.U32.AND P2, PT, R7, R12, PT ;  /* 0x0000000c0700720c */ /* 0x000fe40003f44070 */
[----:B------:R-:W-:-:S02]  /*6930*/  ISETP.GT.U32.AND P1, PT, R33, R6, PT ;  /* 0x000000062100720c */ /* 0x000fc40003f24070 */
[----:B------:R-:W-:Y:S02]  /*6940*/  SEL R7, R14, RZ, P0 ;  /* 0x000000ff0e077207 */ /* 0x000fe40000000000 */
[----:B------:R-:W-:Y:S02]  /*6950*/  ISETP.GT.U32.AND.EX P2, PT, R13, R50, PT, P2 ;  /* 0x000000320d00720c */ /* 0x000fe40003f44120 */
[----:B------:R-:W-:Y:S02]  /*6960*/  ISETP.GT.U32.AND.EX P1, PT, R18, R48, PT, P1 ;  /* 0x000000301200720c */ /* 0x000fe40003f24110 */
[-C--:B------:R-:W-:Y:S02]  /*6970*/  IADD3 R21, PT, PT, R9, R14.reuse, R15 ;  /* 0x0000000e09157210 */ /* 0x080fe40007ffe00f */
[----:B------:R-:W-:Y:S01]  /*6980*/  SEL R18, R15, R14, P0 ;  /* 0x0000000e0f127207 */ /* 0x000fe20000000000 */
[----:B------:R-:W-:Y:S01]  /*6990*/  IMAD.WIDE.U32 R14, P4, R43, UR23, RZ ;  /* 0x000000172b0e7c25 */ /* 0x000fe2000f8800ff */
[----:B------:R-:W-:-:S02]  /*69a0*/  ISETP.GT.U32.AND P0, PT, R7, R8, PT ;  /* 0x000000080700720c */ /* 0x000fc40003f04070 */
[----:B------:R-:W-:Y:S01]  /*69b0*/  SEL R7, RZ, 0xffffffff, !P2 ;  /* 0xffffffffff077807 */ /* 0x000fe20005000000 */
[----:B------:R-:W-:Y:S01]  /*69c0*/  IMAD.X R27, RZ, RZ, RZ, P4 ;  /* 0x000000ffff1b7224 */ /* 0x000fe200020e06ff */
[----:B------:R-:W-:Y:S01]  /*69d0*/  SEL R9, RZ, 0xffffffff, !P1 ;  /* 0xffffffffff097807 */ /* 0x000fe20004800000 */
[----:B------:R-:W-:Y:S01]  /*69e0*/  IMAD.MOV.U32 R26, RZ, RZ, R15 ;  /* 0x000000ffff1a7224 */ /* 0x000fe200078e000f */
[----:B------:R-:W-:Y:S02]  /*69f0*/  IADD3 R12, P4, P5, R7, R12, -R50 ;  /* 0x0000000c070c7210 */ /* 0x000fe40007d9e832 */
[----:B------:R-:W-:Y:S02]  /*6a00*/  IADD3 R6, P6, P1, R9, R6, -R48 ;  /* 0x0000000609067210 */ /* 0x000fe400079de830 */
[----:B------:R-:W-:Y:S02]  /*6a10*/  ISETP.GT.U32.AND.EX P0, PT, R18, R21, PT, P0 ;  /* 0x000000151200720c */ /* 0x000fe40003f04100 */
[----:B------:R-:W-:-:S02]  /*6a20*/  IADD3.X R50, PT, PT, R7, -0x1, R50, P4, P5 ;  /* 0xffffffff07327810 */ /* 0x000fc400027ea432 */
[----:B------:R-:W-:Y:S02]  /*6a30*/  IADD3.X R48, PT, PT, R9, -0x1, R48, P6, P1 ;  /* 0xffffffff09307810 */ /* 0x000fe400037e2430 */
[C---:B------:R-:W-:Y:S02]  /*6a40*/  ISETP.NE.U32.AND P4, PT, R3.reuse, RZ, PT ;  /* 0x000000ff0300720c */ /* 0x040fe40003f85070 */
[----:B------:R-:W-:Y:S02]  /*6a50*/  SEL R20, RZ, 0xffffffff, !P0 ;  /* 0xffffffffff147807 */ /* 0x000fe40004000000 */
[----:B------:R-:W-:Y:S02]  /*6a60*/  IADD3 R34, P1, PT, -R3, 0x1, RZ ;  /* 0x0000000103227810 */ /* 0x000fe40007f3e1ff */
[----:B------:R-:W-:Y:S02]  /*6a70*/  ISETP.NE.U32.AND P0, PT, R6, RZ, PT ;  /* 0x000000ff0600720c */ /* 0x000fe40003f05070 */
[----:B------:R-:W-:-:S02]  /*6a80*/  ISETP.NE.AND.EX P4, PT, R70, RZ, PT, P4 ;  /* 0x000000ff4600720c */ /* 0x000fc40003f85340 */
[----:B------:R-:W-:Y:S02]  /*6a90*/  IADD3.X R70, PT, PT, ~R70, -0x1, RZ, P1, !PT ;  /* 0xffffffff46467810 */ /* 0x000fe40000ffe5ff */
[----:B------:R-:W-:Y:S02]  /*6aa0*/  IADD3 R30, P6, PT, -R6, 0x1, RZ ;  /* 0x00000001061e7810 */ /* 0x000fe40007fde1ff */
[----:B------:R-:W-:Y:S02]  /*6ab0*/  ISETP.NE.U32.AND P1, PT, R12, RZ, PT ;  /* 0x000000ff0c00720c */ /* 0x000fe40003f25070 */
[----:B------:R-:W-:Y:S02]  /*6ac0*/  ISETP.NE.AND.EX P5, PT, R48, RZ, PT, P0 ;  /* 0x000000ff3000720c */ /* 0x000fe40003fa5300 */
[----:B------:R-:W-:Y:S02]  /*6ad0*/  IADD3 R55, P0, PT, -R12, 0x1, RZ ;  /* 0x000000010c377810 */ /* 0x000fe40007f1e1ff */
[----:B------:R-:W-:-:S02]  /*6ae0*/  SEL R70, R70, RZ, P4 ;  /* 0x000000ff46467207 */ /* 0x000fc40002000000 */
[----:B------:R-:W-:Y:S02]  /*6af0*/  SEL R34, R34, RZ, P4 ;  /* 0x000000ff22227207 */ /* 0x000fe40002000000 */
[----:B------:R-:W-:Y:S01]  /*6b00*/  IADD3.X R48, PT, PT, ~R48, -0x1, RZ, P6, !PT ;  /* 0xffffffff30307810 */ /* 0x000fe200037fe5ff */
[----:B------:R-:W-:Y:S01]  /*6b10*/  IMAD.WIDE.U32 R6, P4, R70, UR28, RZ ;  /* 0x0000001c46067c25 */ /* 0x000fe2000f8800ff */
[C---:B------:R-:W-:Y:S02]  /*6b20*/  ISETP.NE.AND.EX P1, PT, R50.reuse, RZ, PT, P1 ;  /* 0x000000ff3200720c */ /* 0x040fe40003f25310 */
[----:B------:R-:W-:Y:S01]  /*6b30*/  IADD3.X R50, PT, PT, ~R50, -0x1, RZ, P0, !PT ;  /* 0xffffffff32327810 */ /* 0x000fe200007fe5ff */
[----:B------:R-:W-:Y:S01]  /*6b40*/  IMAD.X R33, RZ, RZ, RZ, P4 ;  /* 0x000000ffff217224 */ /* 0x000fe200020e06ff */
[----:B------:R-:W-:Y:S01]  /*6b50*/  IADD3 R18, P2, PT, R17, R14, RZ ;  /* 0x0000000e11127210 */ /* 0x000fe20007f5e0ff */
[----:B------:R-:W-:Y:S01]  /*6b60*/  IMAD.WIDE.U32 R14, R34, UR28, RZ ;  /* 0x0000001c220e7c25 */ /* 0x000fe2000f8e00ff */
[----:B------:R-:W-:-:S02]  /*6b70*/  SEL R30, R30, RZ, P5 ;  /* 0x000000ff1e1e7207 */ /* 0x000fc40002800000 */
[----:B------:R-:W-:Y:S01]  /*6b80*/  SEL R48, R48, RZ, P5 ;  /* 0x000000ff30307207 */ /* 0x000fe20002800000 */
[----:B------:R-:W-:Y:S01]  /*6b90*/  IMAD.MOV.U32 R32, RZ, RZ, R7 ;  /* 0x000000ffff207224 */ /* 0x000fe200078e0007 */
[--C-:B------:R-:W-:Y:S01]  /*6ba0*/  IADD3 R68, P5, P6, R20, R8, -R21.reuse ;  /* 0x0000000814447210 */ /* 0x100fe20007ebe815 */
[----:B------:R-:W-:Y:S01]  /*6bb0*/  IMAD.WIDE.U32 R12, R30, UR19, RZ ;  /* 0x000000131e0c7c25 */ /* 0x000fe2000f8e00ff */
[----:B------:R-:W-:Y:S02]  /*6bc0*/  SEL R50, R50, RZ, P1 ;  /* 0x000000ff32327207 */ /* 0x000fe40000800000 */
[----:B------:R-:W-:Y:S01]  /*6bd0*/  IADD3 R36, P4, PT, R15, R6, RZ ;  /* 0x000000060f247210 */ /* 0x000fe20007f9e0ff */
[----:B------:R-:W-:Y:S01]  /*6be0*/  IMAD.WIDE.U32 R8, P0, R48, UR19, RZ ;  /* 0x0000001330087c25 */ /* 0x000fe2000f8000ff */
[----:B------:R-:W-:Y:S02]  /*6bf0*/  IADD3.X R21, PT, PT, R20, -0x1, R21, P5, P6 ;  /* 0xffffffff14157810 */ /* 0x000fe40002fec415 */
[----:B------:R-:W-:Y:S01]  /*6c00*/  SEL R55, R55, RZ, P1 ;  /* 0x000000ff37377207 */ /* 0x000fe20000800000 */
[----:B------:R-:W-:Y:S01]  /*6c10*/  IMAD.WIDE.U32 R6, P5, R50, UR18, RZ ;  /* 0x0000001232067c25 */ /* 0x000fe2000f8a00ff */
[----:B------:R-:W-:-:S02]  /*6c20*/  ISETP.NE.U32.AND P1, PT, R68, RZ, PT ;  /* 0x000000ff4400720c */ /* 0x000fc40003f25070 */
[----:B------:R-:W-:Y:S01]  /*6c30*/  IADD3 R13, P6, PT, R13, R8, RZ ;  /* 0x000000080d0d7210 */ /* 0x000fe20007fde0ff */
[----:B------:R-:W-:Y:S01]  /*6c40*/  IMAD.X R23, RZ, RZ, RZ, P5 ;  /* 0x000000ffff177224 */ /* 0x000fe200028e06ff */
[----:B------:R-:W-:Y:S01]  /*6c50*/  IADD3 R68, P5, PT, -R68, 0x1, RZ ;  /* 0x0000000144447810 */ /* 0x000fe20007fbe1ff */
[----:B------:R-:W-:Y:S01]  /*6c60*/  IMAD.MOV.U32 R28, RZ, RZ, R9 ;  /* 0x000000ffff1c7224 */ /* 0x000fe200078e0009 */
[----:B------:R-:W-:Y:S01]  /*6c70*/  ISETP.NE.AND.EX P1, PT, R21, RZ, PT, P1 ;  /* 0x000000ff1500720c */ /* 0x000fe20003f25310 */
[----:B------:R-:W-:Y:S01]  /*6c80*/  IMAD.WIDE.U32 R8, R55, UR18, RZ ;  /* 0x0000001237087c25 */ /* 0x000fe2000f8e00ff */
[----:B------:R-:W-:Y:S02]  /*6c90*/  IADD3.X R69, PT, PT, ~R21, -0x1, RZ, P5, !PT ;  /* 0xffffffff15457810 */ /* 0x000fe40002ffe5ff */
[----:B------:R-:W-:Y:S01]  /*6ca0*/  SEL R68, R68, RZ, P1 ;  /* 0x000000ff44447207 */ /* 0x000fe20000800000 */
[----:B------:R-:W-:Y:S01]  /*6cb0*/  IMAD.X R29, RZ, RZ, RZ, P0 ;  /* 0x000000ffff1d7224 */ /* 0x000fe200000e06ff */
[----:B------:R-:W-:Y:S01]  /*6cc0*/  IADD3 R3, P0, PT, R14, R12, RZ ;  /* 0x0000000c0e037210 */ /* 0x000fe20007f1e0ff */
[----:B------:R-:W-:Y:S01]  /*6cd0*/  IMAD.WIDE.U32.X R32, RZ, R70, R32, P4 ;  /* 0x00000046ff207225 */ /* 0x000fe200020e0420 */
[----:B------:R-:W-:-:S02]  /*6ce0*/  IADD3 R9, P5, PT, R9, R6, RZ ;  /* 0x0000000609097210 */ /* 0x000fc40007fbe0ff */
[----:B------:R-:W-:Y:S01]  /*6cf0*/  IADD3.X R36, P0, PT, R36, R13, RZ, P0, !PT ;  /* 0x0000000d24247210 */ /* 0x000fe2000071e4ff */
[----:B------:R-:W-:Y:S01]  /*6d00*/  IMAD.MOV.U32 R22, RZ, RZ, R7 ;  /* 0x000000ffff167224 */ /* 0x000fe200078e0007 */
[----:B------:R-:W-:Y:S01]  /*6d10*/  IADD3 R3, P4, PT, R3, R8, RZ ;  /* 0x0000000803037210 */ /* 0x000fe20007f9e0ff */
[----:B------:R-:W-:Y:S01]  /*6d20*/  IMAD.WIDE.U32.X R28, RZ, R48, R28, P6 ;  /* 0x00000030ff1c7225 */ /* 0x000fe200030e041c */
[----:B------:R-:W-:Y:S02]  /*6d30*/  SEL R69, R69, RZ, P1 ;  /* 0x000000ff45457207 */ /* 0x000fe40000800000 */
[----:B------:R-:W-:Y:S01]  /*6d40*/  IADD3.X R36, P4, PT, R36, R9, RZ, P4, !PT ;  /* 0x0000000924247210 */ /* 0x000fe2000279e4ff */
[----:B------:R-:W-:-:S04]  /*6d50*/  IMAD.WIDE.U32.X R22, RZ, R50, R22, P5 ;  /* 0x00000032ff167225 */ /* 0x000fc800028e0416 */
[----:B------:R-:W-:-:S04]  /*6d60*/  IMAD.WIDE.U32 R6, P1, R61, UR22, RZ ;  /* 0x000000163d067c25 */ /* 0x000fc8000f8200ff */
[----:B------:R-:W-:-:S04]  /*6d70*/  IMAD.WIDE.U32 R14, P5, R69, UR17, RZ ;  /* 0x00000011450e7c25 */ /* 0x000fc8000f8a00ff */
[----:B------:R-:W-:-:S04]  /*6d80*/  IMAD.WIDE.U32 R8, R47, UR22, RZ ;  /* 0x000000162f087c25 */ /* 0x000fc8000f8e00ff */
[----:B------:R-:W-:Y:S01]  /*6d90*/  IMAD.WIDE.U32 R20, R68, UR17, RZ ;  /* 0x0000001144147c25 */ /* 0x000fe2000f8e00ff */
[----:B------:R-:W-:-:S03]  /*6da0*/  IADD3 R17, P6, PT, R9, R6, RZ ;  /* 0x0000000609117210 */ /* 0x000fc60007fde0ff */
[----:B------:R-:W-:Y:S01]  /*6db0*/  IMAD.X R13, RZ, RZ, RZ, P5 ;  /* 0x000000ffff0d7224 */ /* 0x000fe200028e06ff */
[----:B------:R-:W-:Y:S01]  /*6dc0*/  IADD3.X R31, P4, P5, R22, R28, R32, P4, P0 ;  /* 0x0000001c161f7210 */ /* 0x000fe20002580420 */
[----:B------:R-:W-:Y:S01]  /*6dd0*/  IMAD.X R25, RZ, RZ, RZ, P1 ;  /* 0x000000ffff197224 */ /* 0x000fe200008e06ff */
[----:B------:R-:W-:Y:S01]  /*6de0*/  IADD3 R21, P1, PT, R21, R14, RZ ;  /* 0x0000000e15157210 */ /* 0x000fe20007f3e0ff */
[----:B------:R-:W-:Y:S01]  /*6df0*/  IMAD.MOV.U32 R12, RZ, RZ, R15 ;  /* 0x000000ffff0c7224 */ /* 0x000fe200078e000f */
[----:B------:R-:W-:Y:S01]  /*6e00*/  IADD3 R9, P0, PT, R3, R20, RZ ;  /* 0x0000001403097210 */ /* 0x000fe20007f1e0ff */
[----:B------:R-:W-:Y:S01]  /*6e10*/  IMAD.MOV.U32 R24, RZ, RZ, R7 ;  /* 0x000000ffff187224 */ /* 0x000fe200078e0007 */
[----:B------:R-:W-:Y:S01]  /*6e20*/  IADD3.X R67, PT, PT, R23, R29, R33, P4, P5 ;  /* 0x0000001d17437210 */ /* 0x000fe200027ea421 */
[----:B------:R-:W-:Y:S01]  /*6e30*/  IMAD.WIDE.U32.X R12, RZ, R69, R12, P1 ;  /* 0x00000045ff0c7225 */ /* 0x000fe200008e040c */
[----:B------:R-:W-:Y:S02]  /*6e40*/  IADD3.X R21, P0, PT, R36, R21, RZ, P0, !PT ;  /* 0x0000001524157210 */ /* 0x000fe4000071e4ff */
[----:B------:R-:W-:Y:S01]  /*6e50*/  IADD3 R9, P5, PT, R9, R2, RZ ;  /* 0x0000000209097210 */ /* 0x000fe20007fbe0ff */
[----:B------:R-:W-:-:S03]  /*6e60*/  IMAD.WIDE.U32 R14, P4, R65, UR21, RZ ;  /* 0x00000015410e7c25 */ /* 0x000fc6000f8800ff */
[----:B------:R-:W-:Y:S01]  /*6e70*/  IADD3.X R21, P1, PT, R21, R10, RZ, P5, !PT ;  /* 0x0000000a15157210 */ /* 0x000fe20002f3e4ff */
[----:B------:R-:W-:-:S03]  /*6e80*/  IMAD.WIDE.U32 R2, R63, UR21, RZ ;  /* 0x000000153f027c25 */ /* 0x000fc6000f8e00ff */
[----:B------:R-:W-:Y:S01]  /*6e90*/  IADD3.X R31, P0, P5, R4, R12, R31, P1, P0 ;  /* 0x0000000c041f7210 */ /* 0x000fe20000d0041f */
[----:B------:R-:W-:Y:S01]  /*6ea0*/  IMAD.X R41, RZ, RZ, RZ, P4 ;  /* 0x000000ffff297224 */ /* 0x000fe200020e06ff */
[----:B------:R-:W-:Y:S01]  /*6eb0*/  IADD3 R10, P4, PT, R3, R14, RZ ;  /* 0x0000000e030a7210 */ /* 0x000fe20007f9e0ff */
[----:B------:R-:W-:Y:S01]  /*6ec0*/  IMAD.WIDE.U32 R6, P3, R35, UR20, RZ ;  /* 0x0000001423067c25 */ /* 0x000fe2000f8600ff */
[----:B------:R-:W-:Y:S02]  /*6ed0*/  IADD3 R3, P1, PT, R9, R16, RZ ;  /* 0x0000001009037210 */ /* 0x000fe40007f3e0ff */
[----:B------:R-:W-:Y:S01]  /*6ee0*/  IADD3.X R67, PT, PT, R5, R13, R67, P0, P5 ;  /* 0x0000000d05437210 */ /* 0x000fe200007ea443 */
[----:B------:R-:W-:Y:S01]  /*6ef0*/  IMAD.MOV.U32 R40, RZ, RZ, R15 ;  /* 0x000000ffff287224 */ /* 0x000fe200078e000f */
[----:B------:R-:W-:Y:S01]  /*6f00*/  IADD3.X R18, P1, PT, R21, R18, RZ, P1, !PT ;  /* 0x0000001215127210 */ /* 0x000fe20000f3e4ff */
[----:B------:R-:W-:-:S04]  /*6f10*/  IMAD.WIDE.U32 R14, R59, UR20, RZ ;  /* 0x000000143b0e7c25 */ /* 0x000fc8000f8e00ff */
[----:B------:R-:W-:Y:S01]  /*6f20*/  IMAD.WIDE.U32 R4, P5, R64, UR27, RZ ;  /* 0x0000001b40047c25 */ /* 0x000fe2000f8a00ff */
[----:B------:R-:W-:-:S03]  /*6f30*/  IADD3 R13, P0, PT, R15, R6, RZ ;  /* 0x000000060f0d7210 */ /* 0x000fc60007f1e0ff */
[----:B------:R-:W-:Y:S01]  /*6f40*/  IMAD.X R37, RZ, RZ, RZ, P3 ;  /* 0x000000ffff257224 */ /* 0x000fe200018e06ff */
[----:B------:R-:W-:Y:S01]  /*6f50*/  IADD3 R3, P3, PT, R3, R8, RZ ;  /* 0x0000000803037210 */ /* 0x000fe20007f7e0ff */
[----:B------:R-:W-:-:S03]  /*6f60*/  IMAD.WIDE.U32 R8, R58, UR27, RZ ;  /* 0x0000001b3a087c25 */ /* 0x000fc6000f8e00ff */
[----:B------:R-:W-:Y:S01]  /*6f70*/  IADD3.X R29, P3, PT, R18, R17, RZ, P3, !PT ;  /* 0x00000011121d7210 */ /* 0x000fe20001f7e4ff */
[----:B------:R-:W-:Y:S02]  /*6f80*/  IMAD.MOV.U32 R36, RZ, RZ, R7 ;  /* 0x000000ffff247224 */ /* 0x000fe400078e0007 */
[----:B------:R-:W-:Y:S02]  /*6f90*/  IMAD.X R23, RZ, RZ, RZ, P5 ;  /* 0x000000ffff177224 */ /* 0x000fe400028e06ff */
[----:B------:R-:W-:-:S04]  /*6fa0*/  IMAD.WIDE.U32 R6, P5, R44, UR26, RZ ;  /* 0x0000001a2c067c25 */ /* 0x000fc8000f8a00ff */
[----:B------:R-:W-:Y:S01]  /*6fb0*/  IMAD.WIDE.U32.X R26, RZ, R43, R26, P2 ;  /* 0x0000002bff1a7225 */ /* 0x000fe200010e041a */
[----:B------:R-:W-:-:S03]  /*6fc0*/  IADD3 R12, P2, PT, R9, R4, RZ ;  /* 0x00000004090c7210 */ /* 0x000fc60007f5e0ff */
[----:B------:R-:W-:-:S04]  /*6fd0*/  IMAD.WIDE.U32.X R24, RZ, R61, R24, P6 ;  /* 0x0000003dff187225 */ /* 0x000fc800030e0418 */
[----:B------:R-:W-:Y:S01]  /*6fe0*/  IMAD.MOV.U32 R22, RZ, RZ, R5 ;  /* 0x000000ffff167224 */ /* 0x000fe200078e0005 */
[----:B------:R-:W-:Y:S01]  /*6ff0*/  IADD3.X R31, P1, P3, R24, R26, R31, P3, P1 ;  /* 0x0000001a181f7210 */ /* 0x000fe20001b2241f */
[----:B------:R-:W-:-:S03]  /*7000*/  IMAD.WIDE.U32 R4, P6, R45, UR17, RZ ;  /* 0x000000112d047c25 */ /* 0x000fc6000f8c00ff */
[----:B------:R-:W-:Y:S01]  /*7010*/  IADD3.X R67, PT, PT, R25, R27, R67, P1, P3 ;  /* 0x0000001b19437210 */ /* 0x000fe20000fe6443 */
[----:B------:R-:W-:Y:S01]  /*7020*/  IMAD.X R21, RZ, RZ, RZ, P5 ;  /* 0x000000ffff157224 */ /* 0x000fe200028e06ff */
[----:B------:R-:W-:Y:S01]  /*7030*/  IADD3 R9, P5, PT, R3, R2, RZ ;  /* 0x0000000203097210 */ /* 0x000fe20007fbe0ff */
[----:B------:R-:W-:-:S03]  /*7040*/  IMAD.WIDE.U32 R2, R56, UR26, RZ ;  /* 0x0000001a38027c25 */ /* 0x000fc6000f8e00ff */
[----:B------:R-:W-:Y:S01]  /*7050*/  IADD3.X R18, P5, PT, R29, R10, RZ, P5, !PT ;  /* 0x0000000a1d127210 */ /* 0x000fe20002fbe4ff */
[----:B------:R-:W-:Y:S01]  /*7060*/  IMAD.X R15, RZ, RZ, RZ, P6 ;  /* 0x000000ffff0f7224 */ /* 0x000fe200030e06ff */
[----:B------:R-:W-:Y:S01]  /*7070*/  IADD3 R9, P6, PT, R9, R14, RZ ;  /* 0x0000000e09097210 */ /* 0x000fe20007fde0ff */
[----:B------:R-:W-:Y:S01]  /*7080*/  IMAD.WIDE.U32 R16, R66, UR17, RZ ;  /* 0x0000001142107c25 */ /* 0x000fe2000f8e00ff */
[----:B------:R-:W-:Y:S02]  /*7090*/  IADD3 R27, P1, PT, R3, R6, RZ ;  /* 0x00000006031b7210 */ /* 0x000fe40007f3e0ff */
[----:B------:R-:W-:Y:S01]  /*70a0*/  IADD3.X R3, P6, PT, R18, R13, RZ, P6, !PT ;  /* 0x0000000d12037210 */ /* 0x000fe200037de4ff */
[----:B------:R-:W-:Y:S01]  /*70b0*/  IMAD.WIDE.U32.X R40, RZ, R65, R40, P4 ;  /* 0x00000041ff287225 */ /* 0x000fe200020e0428 */
[----:B------:R-:W-:-:S03]  /*70c0*/  IADD3 R10, P3, PT, R17, R4, RZ ;  /* 0x00000004110a7210 */ /* 0x000fc60007f7e0ff */
[----:B------:R-:W-:-:S04]  /*70d0*/  IMAD.WIDE.U32.X R36, RZ, R35, R36, P0 ;  /* 0x00000023ff247225 */ /* 0x000fc800000e0424 */
[----:B------:R-:W-:Y:S01]  /*70e0*/  IMAD.WIDE.U32 R24, P4, R70, UR29, RZ ;  /* 0x0000001d46187c25 */ /* 0x000fe2000f8800ff */
[----:B------:R-:W-:-:S03]  /*70f0*/  IADD3.X R31, P5, P6, R36, R40, R31, P6, P5 ;  /* 0x00000028241f7210 */ /* 0x000fc600036aa41f */
[----:B------:R-:W-:Y:S01]  /*7100*/  IMAD.WIDE.U32 R28, R34, UR29, RZ ;  /* 0x0000001d221c7c25 */ /* 0x000fe2000f8e00ff */
[----:B------:R-:W-:-:S03]  /*7110*/  IADD3.X R67, PT, PT, R37, R41, R67, P5, P6 ;  /* 0x0000002925437210 */ /* 0x000fc60002fec443 */
[----:B------:R-:W-:Y:S02]  /*7120*/  IMAD.MOV.U32 R20, RZ, RZ, R7 ;  /* 0x000000ffff147224 */ /* 0x000fe400078e0007 */
[----:B------:R-:W-:Y:S02]  /*7130*/  IMAD.MOV.U32 R14, RZ, RZ, R5 ;  /* 0x000000ffff0e7224 */ /* 0x000fe400078e0005 */
[----:B------:R-:W-:-:S04]  /*7140*/  IMAD.WIDE.U32 R6, P0, R48, UR28, RZ ;  /* 0x0000001c30067c25 */ /* 0x000fc8000f8000ff */
[----:B------:R-:W-:-:S04]  /*7150*/  IMAD.WIDE.U32 R4, R30, UR28, RZ ;  /* 0x0000001c1e047c25 */ /* 0x000fc8000f8e00ff */
[----:B------:R-:W-:Y:S01]  /*7160*/  IMAD.X R33, RZ, RZ, RZ, P4 ;  /* 0x000000ffff217224 */ /* 0x000fe200020e06ff */
[----:B------:R-:W-:Y:S01]  /*7170*/  IADD3 R18, P4, PT, R29, R24, RZ ;  /* 0x000000181d127210 */ /* 0x000fe20007f9e0ff */
[----:B------:R-:W-:Y:S01]  /*7180*/  IMAD.X R29, RZ, RZ, RZ, P0 ;  /* 0x000000ffff1d7224 */ /* 0x000fe200000e06ff */
[----:B------:R-:W-:Y:S01]  /*7190*/  IADD3 R39, P0, PT, R28, R4, RZ ;  /* 0x000000041c277210 */ /* 0x000fe20007f1e0ff */
[----:B------:R-:W-:Y:S01]  /*71a0*/  IMAD.MOV.U32 R28, RZ, RZ, R7 ;  /* 0x000000ffff1c7224 */ /* 0x000fe200078e0007 */
[----:B------:R-:W-:Y:S01]  /*71b0*/  IADD3 R13, P6, PT, R5, R6, RZ ;  /* 0x00000006050d7210 */ /* 0x000fe20007fde0ff */
[----:B------:R-:W-:-:S03]  /*71c0*/  IMAD.WIDE.U32 R4, P5, R50, UR19, RZ ;  /* 0x0000001332047c25 */ /* 0x000fc6000f8a00ff */
[----:B------:R-:W-:Y:S01]  /*71d0*/  IADD3.X R18, P0, PT, R18, R13, RZ, P0, !PT ;  /* 0x0000000d12127210 */ /* 0x000fe2000071e4ff */
[----:B------:R-:W-:-:S04]  /*71e0*/  IMAD.WIDE.U32 R6, R55, UR19, RZ ;  /* 0x0000001337067c25 */ /* 0x000fc8000f8e00ff */
[----:B------:R-:W-:Y:S02]  /*71f0*/  IMAD.MOV.U32 R32, RZ, RZ, R25 ;  /* 0x000000ffff207224 */ /* 0x000fe400078e0019 */
[----:B------:R-:W-:Y:S01]  /*7200*/  IMAD.WIDE.U32.X R22, RZ, R64, R22, P2 ;  /* 0x00000040ff167225 */ /* 0x000fe200010e0416 */
[----:B------:R-:W-:-:S03]  /*7210*/  IADD3 R9, P2, PT, R9, R8, RZ ;  /* 0x0000000809097210 */ /* 0x000fc60007f5e0ff */
[----:B------:R-:W-:Y:S01]  /*7220*/  IMAD.X R25, RZ, RZ, RZ, P5 ;  /* 0x000000ffff197224 */ /* 0x000fe200028e06ff */
[----:B------:R-:W-:Y:S01]  /*7230*/  IADD3 R17, P5, PT, R7, R4, RZ ;  /* 0x0000000407117210 */ /* 0x000fe20007fbe0ff */
[----:B------:R-:W-:Y:S01]  /*7240*/  IMAD.MOV.U32 R24, RZ, RZ, R5 ;  /* 0x000000ffff187224 */ /* 0x000fe200078e0005 */
[----:B------:R-:W-:Y:S01]  /*7250*/  IADD3.X R4, P2, PT, R3, R12, RZ, P2, !PT ;  /* 0x0000000c03047210 */ /* 0x000fe2000175e4ff */
[----:B------:R-:W-:Y:S01]  /*7260*/  IMAD.WIDE.U32.X R32, RZ, R70, R32, P4 ;  /* 0x00000046ff207225 */ /* 0x000fe200020e0420 */
[----:B------:R-:W-:-:S03]  /*7270*/  IADD3 R37, P4, PT, R9, R2, RZ ;  /* 0x0000000209257210 */ /* 0x000fc60007f9e0ff */
[----:B------:R-:W-:Y:S01]  /*7280*/  IMAD.WIDE.U32.X R24, RZ, R50, R24, P5 ;  /* 0x00000032ff187225 */ /* 0x000fe200028e0418 */
[----:B------:R-:W-:-:S03]  /*7290*/  IADD3.X R27, P4, PT, R4, R27, RZ, P4, !PT ;  /* 0x0000001b041b7210 */ /* 0x000fc6000279e4ff */
[----:B------:R-:W-:Y:S01]  /*72a0*/  IMAD.WIDE.U32.X R20, RZ, R44, R20, P1 ;  /* 0x0000002cff147225 */ /* 0x000fe200008e0414 */
[----:B------:R-:W-:-:S03]  /*72b0*/  IADD3 R39, P1, PT, R39, R6, RZ ;  /* 0x0000000627277210 */ /* 0x000fc60007f3e0ff */
[----:B------:R-:W-:Y:S01]  /*72c0*/  IMAD.WIDE.U32 R2, P5, R61, UR23, RZ ;  /* 0x000000173d027c25 */ /* 0x000fe2000f8a00ff */
[----:B------:R-:W-:-:S03]  /*72d0*/  IADD3.X R31, P4, P2, R20, R22, R31, P4, P2 ;  /* 0x00000016141f7210 */ /* 0x000fc6000228441f */
[----:B------:R-:W-:Y:S01]  /*72e0*/  IMAD.WIDE.U32.X R28, RZ, R48, R28, P6 ;  /* 0x00000030ff1c7225 */ /* 0x000fe200030e041c */
[----:B------:R-:W-:-:S03]  /*72f0*/  IADD3.X R67, PT, PT, R21, R23, R67, P4, P2 ;  /* 0x0000001715437210 */ /* 0x000fc600027e4443 */
[----:B------:R-:W-:-:S04]  /*7300*/  IMAD.WIDE.U32 R40, P6, R43, UR16, RZ ;  /* 0x000000102b287c25 */ /* 0x000fc8000f8c00ff */
[----:B------:R-:W-:-:S04]  /*7310*/  IMAD.WIDE.U32 R6, R47, UR23, RZ ;  /* 0x000000172f067c25 */ /* 0x000fc8000f8e00ff */
[----:B------:R-:W-:Y:S01]  /*7320*/  IMAD.X R5, RZ, RZ, RZ, P5 ;  /* 0x000000ffff057224 */ /* 0x000fe200028e06ff */
[----:B------:R-:W-:Y:S01]  /*7330*/  IADD3.X R18, P5, PT, R18, R17, RZ, P1, !PT ;  /* 0x0000001112127210 */ /* 0x000fe20000fbe4ff */
[----:B------:R-:W-:Y:S01]  /*7340*/  IMAD.MOV.U32 R8, RZ, RZ, R41 ;  /* 0x000000ffff087224 */ /* 0x000fe200078e0029 */
[----:B------:R-:W-:Y:S01]  /*7350*/  IADD3 R7, P1, PT, R7, R2, RZ ;  /* 0x0000000207077210 */ /* 0x000fe20007f3e0ff */
[----:B------:R-:W-:Y:S01]  /*7360*/  IMAD.MOV.U32 R4, RZ, RZ, R3 ;  /* 0x000000ffff047224 */ /* 0x000fe200078e0003 */
[----:B------:R-:W-:Y:S01]  /*7370*/  IADD3.X R41, P0, P5, R24, R28, R32, P5, P0 ;  /* 0x0000001c18297210 */ /* 0x000fe20002d00420 */
[----:B------:R-:W-:-:S03]  /*7380*/  IMAD.WIDE.U32 R2, P4, R65, UR22, RZ ;  /* 0x0000001641027c25 */ /* 0x000fc6000f8800ff */
[----:B------:R-:W-:Y:S01]  /*7390*/  IADD3.X R33, PT, PT, R25, R29, R33, P0, P5 ;  /* 0x0000001d19217210 */ /* 0x000fe200007ea421 */
[----:B------:R-:W-:-:S04]  /*73a0*/  IMAD.WIDE.U32 R22, R68, UR18, RZ ;  /* 0x0000001244167c25 */ /* 0x000fc8000f8e00ff */
[----:B------:R-:W-:-:S04]  /*73b0*/  IMAD.WIDE.U32 R20, P2, R69, UR18, RZ ;  /* 0x0000001245147c25 */ /* 0x000fc8000f8400ff */
[----:B------:R-:W-:Y:S01]  /*73c0*/  IMAD.X R25, RZ, RZ, RZ, P4 ;  /* 0x000000ffff197224 */ /* 0x000fe200020e06ff */
[----:B------:R-:W-:Y:S01]  /*73d0*/  IADD3 R39, P4, PT, R39, R22, RZ ;  /* 0x0000001627277210 */ /* 0x000fe20007f9e0ff */
[----:B------:R-:W-:-:S03]  /*73e0*/  IMAD.WIDE.U32 R12, R42, UR16, RZ ;  /* 0x000000102a0c7c25 */ /* 0x000fc6000f8e00ff */
[----:B------:R-:W-:Y:S01]  /*73f0*/  IADD3 R79, P5, PT, R39, R16, RZ ;  /* 0x00000010274f7210 */ /* 0x000fe20007fbe0ff */
[----:B------:R-:W-:Y:S01]  /*7400*/  IMAD.X R17, RZ, RZ, RZ, P2 ;  /* 0x000000ffff117224 */ /* 0x000fe200010e06ff */
[----:B------:R-:W-:Y:S01]  /*7410*/  IADD3 R23, P2, PT, R23, R20, RZ ;  /* 0x0000001417177210 */ /* 0x000fe20007f5e0ff */
[----:B------:R-:W-:Y:S02]  /*7420*/  IMAD.MOV.U32 R16, RZ, RZ, R21 ;  /* 0x000000ffff107224 */ /* 0x000fe400078e0015 */
[----:B------:R-:W-:Y:S01]  /*7430*/  IMAD.X R9, RZ, RZ, RZ, P6 ;  /* 0x000000ffff097224 */ /* 0x000fe200030e06ff */
[----:B------:R-:W-:Y:S01]  /*7440*/  IADD3 R13, P6, PT, R13, R40, RZ ;  /* 0x000000280d0d7210 */ /* 0x000fe20007fde0ff */
[----:B------:R-:W-:Y:S01]  /*7450*/  IMAD.WIDE.U32.X R16, RZ, R69, R16, P2 ;  /* 0x00000045ff107225 */ /* 0x000fe200010e0410 */
[----:B------:R-:W-:Y:S02]  /*7460*/  IADD3 R79, P2, PT, R79, R12, RZ ;  /* 0x0000000c4f4f7210 */ /* 0x000fe40007f5e0ff */
[----:B------:R-:W-:Y:S01]  /*7470*/  IADD3.X R21, P4, PT, R18, R23, RZ, P4, !PT ;  /* 0x0000001712157210 */ /* 0x000fe2000279e4ff */
[----:B------:R-:W-:Y:S01]  /*7480*/  IMAD.WIDE.U32.X R8, RZ, R43, R8, P6 ;  /* 0x0000002bff087225 */ /* 0x000fe200030e0408 */
[----:B------:R-:W-:-:S02]  /*7490*/  IADD3 R79, P6, PT, R79, R6, RZ ;  /* 0x000000064f4f7210 */ /* 0x000fc40007fde0ff */
[----:B------:R-:W-:Y:S01]  /*74a0*/  IADD3.X R6, P5, PT, R21, R10, RZ, P5, !PT ;  /* 0x0000000a15067210 */ /* 0x000fe20002fbe4ff */
[----:B------:R-:W-:-:S03]  /*74b0*/  IMAD.WIDE.U32 R28, R63, UR22, RZ ;  /* 0x000000163f1c7c25 */ /* 0x000fc6000f8e00ff */
[----:B------:R-:W-:Y:S01]  /*74c0*/  IADD3.X R6, P2, PT, R6, R13, RZ, P2, !PT ;  /* 0x0000000d06067210 */ /* 0x000fe2000175e4ff */
[----:B------:R-:W-:Y:S01]  /*74d0*/  IMAD.WIDE.U32.X R14, RZ, R45, R14, P3 ;  /* 0x0000002dff0e7225 */ /* 0x000fe200018e040e */
[----:B------:R-:W-:Y:S02]  /*74e0*/  IADD3 R20, P0, PT, R29, R2, RZ ;  /* 0x000000021d147210 */ /* 0x000fe40007f1e0ff */
[----:B------:R-:W-:Y:S01]  /*74f0*/  IADD3.X R7, P6, PT, R6, R7, RZ, P6, !PT ;  /* 0x0000000706077210 */ /* 0x000fe200037de4ff */
[----:B------:R-:W-:Y:S01]  /*7500*/  IMAD.MOV.U32 R24, RZ, RZ, R3 ;  /* 0x000000ffff187224 */ /* 0x000fe200078e0003 */
[----:B------:R-:W-:Y:S01]  /*7510*/  IADD3.X R41, P4, P5, R14, R16, R41, P5, P4 ;  /* 0x000000100e297210 */ /* 0x000fe20002d88429 */
[----:B------:R-:W-:-:S03]  /*7520*/  IMAD.WIDE.U32 R2, P3, R35, UR21, RZ ;  /* 0x0000001523027c25 */ /* 0x000fc6000f8600ff */
[----:B------:R-:W-:Y:S01]  /*7530*/  IADD3.X R33, PT, PT, R15, R17, R33, P4, P5 ;  /* 0x000000110f217210 */ /* 0x000fe200027ea421 */
[----:B------:R-:W-:-:S04]  /*7540*/  IMAD.WIDE.U32 R38, R59, UR21, RZ ;  /* 0x000000153b267c25 */ /* 0x000fc8000f8e00ff */
[----:B------:R-:W-:Y:S01]  /*7550*/  IMAD.WIDE.U32.X R4, RZ, R61, R4, P1 ;  /* 0x0000003dff047225 */ /* 0x000fe200008e0404 */
[----:B------:R-:W-:-:S03]  /*7560*/  IADD3 R79, P1, PT, R79, R28, RZ ;  /* 0x0000001c4f4f7210 */ /* 0x000fc60007f3e0ff */
[----:B------:R-:W-:Y:S01]  /*7570*/  IMAD.X R23, RZ, RZ, RZ, P3 ;  /* 0x000000ffff177224 */ /* 0x000fe200018e06ff */
[----:B------:R-:W-:Y:S01]  /*7580*/  IADD3 R10, P3, PT, R39, R2, RZ ;  /* 0x00000002270a7210 */ /* 0x000fe20007f7e0ff */
[----:B------:R-:W-:Y:S01]  /*7590*/  IMAD.MOV.U32 R22, RZ, RZ, R3 ;  /* 0x000000ffff167224 */ /* 0x000fe200078e0003 */
[----:B------:R-:W-:Y:S01]  /*75a0*/  IADD3.X R75, P2, P6, R4, R8, R41, P6, P2 ;  /* 0x00000008044b7210 */ /* 0x000fe20003644429 */
[----:B------:R-:W-:Y:S01]  /*75b0*/  IMAD.WIDE.U32 R2, P5, R70, UR30, RZ ;  /* 0x0000001e46027c25 */ /* 0x000fe2000f8a00ff */
[----:B------:R-:W-:Y:S02]  /*75c0*/  IADD3 R79, P4, PT, R79, R38, RZ ;  /* 0x000000264f4f7210 */ /* 0x000fe40007f9e0ff */
[----:B------:R-:W-:Y:S01]  /*75d0*/  IADD3.X R17, P1, PT, R7, R20, RZ, P1, !PT ;  /* 0x0000001407117210 */ /* 0x000fe20000f3e4ff */
[----:B------:R-:W-:Y:S01]  /*75e0*/  IMAD.WIDE.U32 R12, R34, UR30, RZ ;  /* 0x0000001e220c7c25 */ /* 0x000fe2000f8e00ff */
[----:B------:R-:W-:Y:S02]  /*75f0*/  IADD3.X R41, PT, PT, R5, R9, R33, P2, P6 ;  /* 0x0000000905297210 */ /* 0x000fe400017ec421 */
[----:B------:R-:W-:Y:S01]  /*7600*/  IADD3.X R10, P4, PT, R17, R10, RZ, P4, !PT ;  /* 0x0000000a110a7210 */ /* 0x000fe2000279e4ff */
[----:B------:R-:W-:Y:S01]  /*7610*/  IMAD.WIDE.U32 R14, R30, UR29, RZ ;  /* 0x0000001d1e0e7c25 */ /* 0x000fe2000f8e00ff */
[----:B------:R-:W-:-:S03]  /*7620*/  IADD3 R16, P2, PT, R13, R2, RZ ;  /* 0x000000020d107210 */ /* 0x000fc60007f5e0ff */
[----:B------:R-:W-:Y:S01]  /*7630*/  IMAD.WIDE.U32.X R24, RZ, R65, R24, P0 ;  /* 0x00000041ff187225 */ /* 0x000fe200000e0418 */
[----:B------:R-:W-:-:S03]  /*7640*/  IADD3 R77, P0, PT, R12, R14, RZ ;  /* 0x0000000e0c4d7210 */ /* 0x000fc60007f1e0ff */
[----:B------:R-:W-:-:S04]  /*7650*/  IMAD.WIDE.U32.X R8, RZ, R35, R22, P3 ;  /* 0x00000023ff087225 */ /* 0x000fc800018e0416 */
[----:B------:R-:W-:Y:S01]  /*7660*/  IMAD.WIDE.U32 R6, P6, R48, UR29, RZ ;  /* 0x0000001d30067c25 */ /* 0x000fe2000f8c00ff */
[----:B------:R-:W-:-:S03]  /*7670*/  IADD3.X R75, P1, P4, R8, R24, R75, P4, P1 ;  /* 0x00000018084b7210 */ /* 0x000fc6000242244b */
[----:B------:R-:W-:Y:S01]  /*7680*/  IMAD.X R23, RZ, RZ, RZ, P5 ;  /* 0x000000ffff177224 */ /* 0x000fe200028e06ff */
[----:B------:R-:W-:Y:S01]  /*7690*/  IADD3 R15, P3, PT, R15, R6, RZ ;  /* 0x000000060f0f7210 */ /* 0x000fe20007f7e0ff */
[----:B------:R-:W-:Y:S01]  /*76a0*/  IMAD.WIDE.U32 R12, P5, R50, UR28, RZ ;  /* 0x0000001c320c7c25 */ /* 0x000fe2000f8a00ff */
[----:B------:R-:W-:Y:S02]  /*76b0*/  IADD3.X R41, PT, PT, R9, R25, R41, P1, P4 ;  /* 0x0000001909297210 */ /* 0x000fe40000fe8429 */
[----:B------:R-:W-:Y:S01]  /*76c0*/  IADD3.X R16, P0, PT, R16, R15, RZ, P0, !PT ;  /* 0x0000000f10107210 */ /* 0x000fe2000071e4ff */
[----:B------:R-:W-:-:S04]  /*76d0*/  IMAD.WIDE.U32 R4, R55, UR28, RZ ;  /* 0x0000001c37047c25 */ /* 0x000fc8000f8e00ff */
[----:B------:R-:W-:Y:S01]  /*76e0*/  IMAD.MOV.U32 R22, RZ, RZ, R3 ;  /* 0x000000ffff167224 */ /* 0x000fe200078e0003 */
[----:B------:R-:W-:Y:S01]  /*76f0*/  IADD3 R17, P4, PT, R5, R12, RZ ;  /* 0x0000000c05117210 */ /* 0x000fe20007f9e0ff */
[----:B------:R-:W-:Y:S01]  /*7700*/  IMAD.X R21, RZ, RZ, RZ, P6 ;  /* 0x000000ffff157224 */ /* 0x000fe200030e06ff */
[----:B------:R-:W-:Y:S01]  /*7710*/  IADD3 R77, P1, PT, R77, R4, RZ ;  /* 0x000000044d4d7210 */ /* 0x000fe20007f3e0ff */
[----:B------:R-:W-:Y:S02]  /*7720*/  IMAD.X R9, RZ, RZ, RZ, P5 ;  /* 0x000000ffff097224 */ /* 0x000fe400028e06ff */
[----:B------:R-:W-:Y:S01]  /*7730*/  IMAD.WIDE.U32 R2, P5, R69, UR19, RZ ;  /* 0x0000001345027c25 */ /* 0x000fe2000f8a00ff */
[----:B------:R-:W-:-:S03]  /*7740*/  IADD3.X R16, P1, PT, R16, R17, RZ, P1, !PT ;  /* 0x0000001110107210 */ /* 0x000fc60000f3e4ff */
[----:B------:R-:W-:-:S04]  /*7750*/  IMAD.WIDE.U32 R14, P6, R19, UR25, RZ ;  /* 0x00000019130e7c25 */ /* 0x000fc8000f8c00ff */
[----:B------:R-:W-:-:S04]  /*7760*/  IMAD.WIDE.U32 R4, R68, UR19, RZ ;  /* 0x0000001344047c25 */ /* 0x000fc8000f8e00ff */
[----:B------:R-:W-:Y:S02]  /*7770*/  IMAD.MOV.U32 R20, RZ, RZ, R7 ;  /* 0x000000ffff147224 */ /* 0x000fe400078e0007 */
[----:B------:R-:W-:Y:S02]  /*7780*/  IMAD.MOV.U32 R8, RZ, RZ, R13 ;  /* 0x000000ffff087224 */ /* 0x000fe400078e000d */
[----:B------:R-:W-:-:S04]  /*7790*/  IMAD.WIDE.U32 R6, R60, UR25, RZ ;  /* 0x000000193c067c25 */ /* 0x000fc8000f8e00ff */
[----:B------:R-:W-:Y:S01]  /*77a0*/  IMAD.X R13, RZ, RZ, RZ, P6 ;  /* 0x000000ffff0d7224 */ /* 0x000fe200030e06ff */
[----:B------:R-:W-:Y:S01]  /*77b0*/  IADD3 R17, P6, PT, R5, R2, RZ ;  /* 0x0000000205117210 */ /* 0x000fe20007fde0ff */
[----:B------:R-:W-:Y:S01]  /*77c0*/  IMAD.WIDE.U32.X R22, RZ, R70, R22, P2 ;  /* 0x00000046ff167225 */ /* 0x000fe200010e0416 */
[----:B------:R-:W-:-:S03]  /*77d0*/  IADD3 R77, P2, PT, R77, R4, RZ ;  /* 0x000000044d4d7210 */ /* 0x000fc60007f5e0ff */
[----:B------:R-:W-:Y:S01]  /*77e0*/  IMAD.WIDE.U32.X R20, RZ, R48, R20, P3 ;  /* 0x00000030ff147225 */ /* 0x000fe200018e0414 */
[----:B------:R-:W-:Y:S02]  /*77f0*/  IADD3 R26, P3, PT, R7, R14, RZ ;  /* 0x0000000e071a7210 */ /* 0x000fe40007f7e0ff */
[----:B------:R-:W-:Y:S01]  /*7800*/  IADD3.X R7, P2, PT, R16, R17, RZ, P2, !PT ;  /* 0x0000001110077210 */ /* 0x000fe2000175e4ff */
[----:B------:R-:W-:-:S04]  /*7810*/  IMAD.WIDE.U32.X R8, RZ, R50, R8, P4 ;  /* 0x00000032ff087225 */ /* 0x000fc800020e0408 */
[----:B------:R-:W-:Y:S01]  /*7820*/  IMAD.WIDE.U32 R4, P4, R45, UR18, RZ ;  /* 0x000000122d047c25 */ /* 0x000fe2000f8800ff */
[----:B------:R-:W-:-:S03]  /*7830*/  IADD3.X R73, P0, P1, R8, R20, R22, P1, P0 ;  /* 0x0000001408497210 */ /* 0x000fc60000900416 */
[----:B------:R-:W-:Y:S01]  /*7840*/  IMAD.WIDE.U32 R24, R66, UR18, RZ ;  /* 0x0000001242187c25 */ /* 0x000fe2000f8e00ff */
[----:B------:R-:W-:-:S03]  /*7850*/  IADD3.X R71, PT, PT, R9, R21, R23, P0, P1 ;  /* 0x0000001509477210 */ /* 0x000fc600007e2417 */
[----:B------:R-:W-:Y:S02]  /*7860*/  IMAD.MOV.U32 R12, RZ, RZ, R15 ;  /* 0x000000ffff0c7224 */ /* 0x000fe400078e000f */
[----:B------:R-:W-:Y:S01]  /*7870*/  IMAD.X R15, RZ, RZ, RZ, P4 ;  /* 0x000000ffff0f7224 */ /* 0x000fe200020e06ff */
[----:B------:R-:W-:Y:S01]  /*7880*/  IADD3 R2, P4, PT, R25, R4, RZ ;  /* 0x0000000419027210 */ /* 0x000fe20007f9e0ff */
[----:B------:R-:W-:Y:S01]  /*7890*/  IMAD.X R17, RZ, RZ, RZ, P5 ;  /* 0x000000ffff117224 */ /* 0x000fe200028e06ff */
[----:B------:R-:W-:Y:S01]  /*78a0*/  IADD3 R77, P5, PT, R77, R24, RZ ;  /* 0x000000184d4d7210 */ /* 0x000fe20007fbe0ff */
[----:B------:R-:W-:Y:S02]  /*78b0*/  IMAD.MOV.U32 R16, RZ, RZ, R3 ;  /* 0x000000ffff107224 */ /* 0x000fe400078e0003 */
[----:B------:R-:W-:Y:S01]  /*78c0*/  IMAD.MOV.U32 R14, RZ, RZ, R5 ;  /* 0x000000ffff0e7224 */ /* 0x000fe200078e0005 */
[----:B------:R-:W-:Y:S01]  /*78d0*/  IADD3.X R7, P1, PT, R7, R2, RZ, P5, !PT ;  /* 0x0000000207077210 */ /* 0x000fe20002f3e4ff */
[----:B------:R-:W-:-:S04]  /*78e0*/  IMAD.WIDE.U32 R32, P0, R62, UR24, RZ ;  /* 0x000000183e207c25 */ /* 0x000fc8000f8000ff */
[----:B------:R-:W-:-:S04]  /*78f0*/  IMAD.WIDE.U32 R28, P5, R64, UR20, RZ ;  /* 0x00000014401c7c25 */ /* 0x000fc8000f8a00ff */
[----:B------:R-:W-:-:S04]  /*7900*/  IMAD.WIDE.U32 R2, R58, UR20, RZ ;  /* 0x000000143a027c25 */ /* 0x000fc8000f8e00ff */
[----:B------:R-:W-:-:S04]  /*7910*/  IMAD.WIDE.U32.X R16, RZ, R69, R16, P6 ;  /* 0x00000045ff107225 */ /* 0x000fc800030e0410 */
[----:B------:R-:W-:-:S04]  /*7920*/  IMAD.WIDE.U32 R24, P6, R44, UR27, RZ ;  /* 0x0000001b2c187c25 */ /* 0x000fc8000f8c00ff */
[----:B------:R-:W-:-:S04]  /*7930*/  IMAD.WIDE.U32.X R14, RZ, R45, R14, P4 ;  /* 0x0000002dff0e7225 */ /* 0x000fc800020e040e */
[----:B------:R-:W-:Y:S01]  /*7940*/  IMAD.X R9, RZ, RZ, RZ, P0 ;  /* 0x000000ffff097224 */ /* 0x000fe200000e06ff */
[----:B------:R-:W-:Y:S01]  /*7950*/  IADD3 R79, P0, PT, R79, R2, RZ ;  /* 0x000000024f4f7210 */ /* 0x000fe20007f1e0ff */
[----:B------:R-:W-:Y:S01]  /*7960*/  IMAD.X R23, RZ, RZ, RZ, P5 ;  /* 0x000000ffff177224 */ /* 0x000fe200028e06ff */
[----:B------:R-:W-:Y:S01]  /*7970*/  IADD3 R39, P5, PT, R3, R28, RZ ;  /* 0x0000001c03277210 */ /* 0x000fe20007fbe0ff */
[----:B------:R-:W-:-:S03]  /*7980*/  IMAD.WIDE.U32 R2, R56, UR27, RZ ;  /* 0x0000001b38027c25 */ /* 0x000fc6000f8e00ff */
[----:B------:R-:W-:Y:S01]  /*7990*/  IADD3.X R39, P0, PT, R10, R39, RZ, P0, !PT ;  /* 0x000000270a277210 */ /* 0x000fe2000071e4ff */
[----:B------:R-:W-:Y:S01]  /*79a0*/  IMAD.X R21, RZ, RZ, RZ, P6 ;  /* 0x000000ffff157224 */ /* 0x000fe200030e06ff */
[----:B------:R-:W-:Y:S01]  /*79b0*/  IADD3.X R73, P1, P6, R14, R16, R73, P1, P2 ;  /* 0x000000100e497210 */ /* 0x000fe20000e24449 */
[----:B------:R-:W-:Y:S01]  /*79c0*/  IMAD.MOV.U32 R22, RZ, RZ, R29 ;  /* 0x000000ffff167224 */ /* 0x000fe200078e001d */
[----:B------:R-:W-:Y:S01]  /*79d0*/  IADD3 R24, P2, PT, R3, R24, RZ ;  /* 0x0000001803187210 */ /* 0x000fe20007f5e0ff */
[----:B------:R-:W-:Y:S01]  /*79e0*/  IMAD.MOV.U32 R20, RZ, RZ, R25 ;  /* 0x000000ffff147224 */ /* 0x000fe200078e0019 */
[----:B------:R-:W-:Y:S01]  /*79f0*/  IADD3.X R71, PT, PT, R15, R17, R71, P1, P6 ;  /* 0x000000110f477210 */ /* 0x000fe20000fec447 */
[----:B------:R-:W-:Y:S01]  /*7a00*/  IMAD.WIDE.U32.X R22, RZ, R64, R22, P5 ;  /* 0x00000040ff167225 */ /* 0x000fe200028e0416 */
[----:B------:R-:W-:-:S03]  /*7a10*/  IADD3 R25, P1, PT, R79, R2, RZ ;  /* 0x000000024f197210 */ /* 0x000fc60007f3e0ff */
[----:B------:R-:W-:Y:S01]  /*7a20*/  IMAD.WIDE.U32.X R20, RZ, R44, R20, P2 ;  /* 0x0000002cff147225 */ /* 0x000fe200010e0414 */
[----:B------:R-:W-:-:S03]  /*7a30*/  IADD3.X R24, P1, PT, R39, R24, RZ, P1, !PT ;  /* 0x0000001827187210 */ /* 0x000fc60000f3e4ff */
[----:B------:R-:W-:Y:S01]  /*7a40*/  IMAD.WIDE.U32 R4, R54, UR24, RZ ;  /* 0x0000001836047c25 */ /* 0x000fe2000f8e00ff */
[----:B------:R-:W-:-:S03]  /*7a50*/  IADD3.X R75, P0, P5, R20, R22, R75, P1, P0 ;  /* 0x00000016144b7210 */ /* 0x000fc60000d0044b */
[----:B------:R-:W-:Y:S01]  /*7a60*/  IMAD.WIDE.U32 R16, P6, R19, UR26, RZ ;  /* 0x0000001a13107c25 */ /* 0x000fe2000f8c00ff */
[----:B------:R-:W-:Y:S02]  /*7a70*/  IADD3 R18, P4, PT, R5, R32, RZ ;  /* 0x0000002005127210 */ /* 0x000fe40007f9e0ff */
[----:B------:R-:W-:Y:S01]  /*7a80*/  IADD3.X R41, PT, PT, R21, R23, R41, P0, P5 ;  /* 0x0000001715297210 */ /* 0x000fe200007ea429 */
[----:B------:R-:W-:-:S04]  /*7a90*/  IMAD.WIDE.U32 R2, R60, UR26, RZ ;  /* 0x0000001a3c027c25 */ /* 0x000fc8000f8e00ff */
[----:B------:R-:W-:Y:S01]  /*7aa0*/  IMAD.MOV.U32 R8, RZ, RZ, R33 ;  /* 0x000000ffff087224 */ /* 0x000fe200078e0021 */
[----:B------:R-:W-:Y:S01]  /*7ab0*/  IADD3 R39, P2, PT, R3, R16, RZ ;  /* 0x0000001003277210 */ /* 0x000fe20007f5e0ff */
[----:B------:R-:W-:-:S04]  /*7ac0*/  IMAD.WIDE.U32 R14, R42, UR17, RZ ;  /* 0x000000112a0e7c25 */ /* 0x000fc8000f8e00ff */
[----:B------:R-:W-:Y:S01]  /*7ad0*/  IMAD.WIDE.U32 R32, P1, R43, UR17, RZ ;  /* 0x000000112b207c25 */ /* 0x000fe2000f8200ff */
[----:B------:R-:W-:-:S03]  /*7ae0*/  IADD3 R3, P0, PT, R77, R14, RZ ;  /* 0x0000000e4d037210 */ /* 0x000fc60007f1e0ff */
        /* <DEDUP_REMOVED lines=8> */
[----:B------:R-:W-:Y:S01]  /*7b70*/  IADD3.X R17, P0, PT, R7, R32, RZ, P0, !PT ;  /* 0x0000002007117210 */ /* 0x000fe2000071e4ff */
[----:B------:R-:W-:Y:S01]  /*7b80*/  IMAD.WIDE.U32.X R12, RZ, R19, R12, P3 ;  /* 0x00000013ff0c7225 */ /* 0x000fe200018e040c */
[----:B------:R-:W-:-:S03]  /*7b90*/  IADD3 R21, P3, PT, R37, R6, RZ ;  /* 0x0000000625157210 */ /* 0x000fc60007f7e0ff */
[----:B------:R-:W-:Y:S01]  /*7ba0*/  IMAD.MOV.U32 R22, RZ, RZ, R33 ;  /* 0x000000ffff167224 */ /* 0x000fe200078e0021 */
[----:B------:R-:W-:Y:S01]  /*7bb0*/  IADD3.X R33, P3, PT, R27, R26, RZ, P3, !PT ;  /* 0x0000001a1b217210 */ /* 0x000fe20001f7e4ff */
[----:B------:R-:W-:Y:S01]  /*7bc0*/  IMAD.WIDE.U32.X R14, RZ, R61, R14, P5 ;  /* 0x0000003dff0e7225 */ /* 0x000fe200028e040e */
[----:B------:R-:W-:-:S03]  /*7bd0*/  IADD3 R21, P5, PT, R21, R4, RZ ;  /* 0x0000000415157210 */ /* 0x000fc60007fbe0ff */
[----:B------:R-:W-:Y:S01]  /*7be0*/  IMAD.X R23, RZ, RZ, RZ, P1 ;  /* 0x000000ffff177224 */ /* 0x000fe200008e06ff */
[----:B------:R-:W-:Y:S01]  /*7bf0*/  IADD3 R3, P1, PT, R3, R20, RZ ;  /* 0x0000001403037210 */ /* 0x000fe20007f3e0ff */
[----:B------:R-:W-:Y:S01]  /*7c00*/  IMAD.WIDE.U32.X R8, RZ, R62, R8, P4 ;  /* 0x0000003eff087225 */ /* 0x000fe200020e0408 */
[----:B------:R-:W-:Y:S02]  /*7c10*/  IADD3.X R18, P5, PT, R33, R18, RZ, P5, !PT ;  /* 0x0000001221127210 */ /* 0x000fe40002fbe4ff */
[----:B------:R-:W-:Y:S01]  /*7c20*/  IADD3.X R10, P1, PT, R17, R10, RZ, P1, !PT ;  /* 0x0000000a110a7210 */ /* 0x000fe20000f3e4ff */
[----:B------:R-:W-:Y:S01]  /*7c30*/  IMAD.WIDE.U32.X R22, RZ, R43, R22, P6 ;  /* 0x0000002bff167225 */ /* 0x000fe200030e0416 */
[----:B------:R-:W-:-:S03]  /*7c40*/  IADD3.X R31, P3, P5, R8, R12, R31, P5, P3 ;  /* 0x0000000c081f7210 */ /* 0x000fc60002d6641f */
[----:B------:R-:W-:Y:S01]  /*7c50*/  IMAD.WIDE.U32 R6, P6, R65, UR23, RZ ;  /* 0x0000001741067c25 */ /* 0x000fe2000f8c00ff */
[----:B------:R-:W-:Y:S02]  /*7c60*/  IADD3.X R73, P1, P0, R14, R22, R73, P1, P0 ;  /* 0x000000160e497210 */ /* 0x000fe40000820449 */
[----:B------:R-:W-:Y:S01]  /*7c70*/  IADD3.X R67, PT, PT, R9, R13, R67, P3, P5 ;  /* 0x0000000d09437210 */ /* 0x000fe20001fea443 */
[----:B------:R-:W-:Y:S01]  /*7c80*/  IMAD.WIDE.U32 R4, R63, UR23, RZ ;  /* 0x000000173f047c25 */ /* 0x000fe2000f8e00ff */
[----:B------:R-:W-:-:S03]  /*7c90*/  IADD3.X R71, PT, PT, R15, R23, R71, P1, P0 ;  /* 0x000000170f477210 */ /* 0x000fc60000fe0447 */
[----:B------:R-:W-:Y:S01]  /*7ca0*/  IMAD.X R27, RZ, RZ, RZ, P6 ;  /* 0x000000ffff1b7224 */ /* 0x000fe200030e06ff */
[----:B------:R-:W-:Y:S01]  /*7cb0*/  IADD3 R17, P4, PT, R5, R6, RZ ;  /* 0x0000000605117210 */ /* 0x000fe20007f9e0ff */
[----:B------:R-:W-:Y:S01]  /*7cc0*/  IMAD.MOV.U32 R26, RZ, RZ, R7 ;  /* 0x000000ffff1a7224 */ /* 0x000fe200078e0007 */
[----:B------:R-:W-:Y:S01]  /*7cd0*/  IADD3 R3, P0, PT, R3, R4, RZ ;  /* 0x0000000403037210 */ /* 0x000fe20007f1e0ff */
[----:B------:R-:W-:-:S03]  /*7ce0*/  IMAD.WIDE.U32 R6, P6, R35, UR22, RZ ;  /* 0x0000001623067c25 */ /* 0x000fc6000f8c00ff */
[----:B------:R-:W-:Y:S01]  /*7cf0*/  IADD3.X R17, P0, PT, R10, R17, RZ, P0, !PT ;  /* 0x000000110a117210 */ /* 0x000fe2000071e4ff */
[----:B------:R-:W-:-:S04]  /*7d00*/  IMAD.WIDE.U32 R8, R59, UR22, RZ ;  /* 0x000000163b087c25 */ /* 0x000fc8000f8e00ff */
[----:B------:R-:W-:Y:S01]  /*7d10*/  IMAD.X R23, RZ, RZ, RZ, P6 ;  /* 0x000000ffff177224 */ /* 0x000fe200030e06ff */
[----:B------:R-:W-:Y:S01]  /*7d20*/  IADD3 R12, P6, PT, R9, R6, RZ ;  /* 0x00000006090c7210 */ /* 0x000fe20007fde0ff */
[----:B------:R-:W-:Y:S01]  /*7d30*/  IMAD.WIDE.U32 R4, R58, UR21, RZ ;  /* 0x000000153a047c25 */ /* 0x000fe2000f8e00ff */
[----:B------:R-:W-:-:S03]  /*7d40*/  IADD3 R79, P1, PT, R3, R8, RZ ;  /* 0x00000008034f7210 */ /* 0x000fc60007f3e0ff */
[----:B------:R-:W-:-:S04]  /*7d50*/  IMAD.WIDE.U32 R32, P3, R62, UR25, RZ ;  /* 0x000000193e207c25 */ /* 0x000fc8000f8600ff */
[----:B------:R-:W-:-:S04]  /*7d60*/  IMAD.WIDE.U32 R36, P5, R64, UR21, RZ ;  /* 0x0000001540247c25 */ /* 0x000fc8000f8a00ff */
[----:B------:R-:W-:Y:S02]  /*7d70*/  IMAD.MOV.U32 R22, RZ, RZ, R7 ;  /* 0x000000ffff167224 */ /* 0x000fe400078e0007 */
[----:B------:R-:W-:Y:S01]  /*7d80*/  IMAD.X R13, RZ, RZ, RZ, P3 ;  /* 0x000000ffff0d7224 */ /* 0x000fe200018e06ff */
[----:B------:R-:W-:Y:S01]  /*7d90*/  IADD3 R3, P3, PT, R5, R36, RZ ;  /* 0x0000002405037210 */ /* 0x000fe20007f7e0ff */
[----:B------:R-:W-:Y:S01]  /*7da0*/  IMAD.WIDE.U32.X R26, RZ, R65, R26, P4 ;  /* 0x00000041ff1a7225 */ /* 0x000fe200020e041a */
[----:B------:R-:W-:Y:S02]  /*7db0*/  IADD3 R79, P4, PT, R79, R4, RZ ;  /* 0x000000044f4f7210 */ /* 0x000fe40007f9e0ff */
[----:B------:R-:W-:Y:S01]  /*7dc0*/  IADD3.X R36, P1, PT, R17, R12, RZ, P1, !PT ;  /* 0x0000000c11247210 */ /* 0x000fe20000f3e4ff */
[----:B------:R-:W-:-:S04]  /*7dd0*/  IMAD.WIDE.U32.X R22, RZ, R35, R22, P6 ;  /* 0x00000023ff167225 */ /* 0x000fc800030e0416 */
[----:B------:R-:W-:-:S04]  /*7de0*/  IMAD.WIDE.U32 R8, P6, R44, UR20, RZ ;  /* 0x000000142c087c25 */ /* 0x000fc8000f8c00ff */
[----:B------:R-:W-:-:S04]  /*7df0*/  IMAD.WIDE.U32 R4, R56, UR20, RZ ;  /* 0x0000001438047c25 */ /* 0x000fc8000f8e00ff */
[----:B------:R-:W-:-:S04]  /*7e00*/  IMAD.WIDE.U32 R6, R54, UR25, RZ ;  /* 0x0000001936067c25 */ /* 0x000fc8000f8e00ff */
[----:B------:R-:W-:Y:S01]  /*7e10*/  IMAD.MOV.U32 R12, RZ, RZ, R33 ;  /* 0x000000ffff0c7224 */ /* 0x000fe200078e0021 */
[----:B------:R-:W-:Y:S01]  /*7e20*/  IADD3.X R33, P0, P1, R22, R26, R73, P1, P0 ;  /* 0x0000001a16217210 */ /* 0x000fe20000900449 */
[----:B------:R-:W-:Y:S01]  /*7e30*/  IMAD.X R15, RZ, RZ, RZ, P6 ;  /* 0x000000ffff0f7224 */ /* 0x000fe200030e06ff */
[----:B------:R-:W-:Y:S01]  /*7e40*/  IADD3 R10, P6, PT, R5, R8, RZ ;  /* 0x00000008050a7210 */ /* 0x000fe20007fde0ff */
[----:B------:R-:W-:Y:S01]  /*7e50*/  IMAD.X R17, RZ, RZ, RZ, P5 ;  /* 0x000000ffff117224 */ /* 0x000fe200028e06ff */
[----:B------:R-:W-:Y:S01]  /*7e60*/  IADD3 R20, P5, PT, R7, R32, RZ ;  /* 0x0000002007147210 */ /* 0x000fe20007fbe0ff */
[----:B------:R-:W-:Y:S01]  /*7e70*/  IMAD.MOV.U32 R14, RZ, RZ, R9 ;  /* 0x000000ffff0e7224 */ /* 0x000fe200078e0009 */
[----:B------:R-:W-:Y:S01]  /*7e80*/  IADD3.X R7, PT, PT, R23, R27, R71, P0, P1 ;  /* 0x0000001b17077210 */ /* 0x000fe200007e2447 */
[----:B------:R-:W-:Y:S01]  /*7e90*/  IMAD.MOV.U32 R16, RZ, RZ, R37 ;  /* 0x000000ffff107224 */ /* 0x000fe200078e0025 */
[----:B------:R-:W-:Y:S01]  /*7ea0*/  IADD3 R79, P1, PT, R79, R4, RZ ;  /* 0x000000044f4f7210 */ /* 0x000fe20007f3e0ff */
[----:B------:R-:W-:Y:S01]  /*7eb0*/  IMAD.WIDE.U32.X R14, RZ, R44, R14, P6 ;  /* 0x0000002cff0e7225 */ /* 0x000fe200030e040e */
[----:B------:R-:W-:-:S02]  /*7ec0*/  IADD3.X R5, P4, PT, R36, R3, RZ, P4, !PT ;  /* 0x0000000324057210 */ /* 0x000fc4000279e4ff */
[----:B------:R-:W-:Y:S01]  /*7ed0*/  IADD3 R25, P0, PT, R25, R2, RZ ;  /* 0x0000000219197210 */ /* 0x000fe20007f1e0ff */
[----:B------:R-:W-:Y:S01]  /*7ee0*/  IMAD.WIDE.U32.X R16, RZ, R64, R16, P3 ;  /* 0x00000040ff107225 */ /* 0x000fe200018e0410 */
[----:B------:R-:W-:Y:S02]  /*7ef0*/  IADD3.X R10, P1, PT, R5, R10, RZ, P1, !PT ;  /* 0x0000000a050a7210 */ /* 0x000fe40000f3e4ff */
[----:B------:R-:W-:Y:S01]  /*7f00*/  IADD3.X R39, P0, PT, R24, R39, RZ, P0, !PT ;  /* 0x0000002718277210 */ /* 0x000fe2000071e4ff */
[----:B------:R-:W-:-:S04]  /*7f10*/  IMAD.WIDE.U32 R8, P6, R70, UR31, RZ ;  /* 0x0000001f46087c25 */ /* 0x000fc8000f8c00ff */
[----:B------:R-:W-:-:S04]  /*7f20*/  IMAD.WIDE.U32 R22, P3, R19, UR27, RZ ;  /* 0x0000001b13167c25 */ /* 0x000fc8000f8600ff */
[----:B------:R-:W-:Y:S01]  /*7f30*/  IMAD.X R27, RZ, RZ, RZ, P6 ;  /* 0x000000ffff1b7224 */ /* 0x000fe200030e06ff */
[----:B------:R-:W-:Y:S01]  /*7f40*/  IADD3.X R33, P1, P6, R14, R16, R33, P1, P4 ;  /* 0x000000100e217210 */ /* 0x000fe20000e28421 */
[----:B------:R-:W-:-:S04]  /*7f50*/  IMAD.WIDE.U32 R2, R60, UR27, RZ ;  /* 0x0000001b3c027c25 */ /* 0x000fc8000f8e00ff */
[----:B------:R-:W-:-:S04]  /*7f60*/  IMAD.WIDE.U32 R4, R34, UR31, RZ ;  /* 0x0000001f22047c25 */ /* 0x000fc8000f8e00ff */
[----:B------:R-:W-:Y:S01]  /*7f70*/  IMAD.MOV.U32 R36, RZ, RZ, R23 ;  /* 0x000000ffff247224 */ /* 0x000fe200078e0017 */
[----:B------:R-:W-:Y:S01]  /*7f80*/  IADD3.X R23, PT, PT, R15, R17, R7, P1, P6 ;  /* 0x000000110f177210 */ /* 0x000fe20000fec407 */
[----:B------:R-:W-:Y:S01]  /*7f90*/  IMAD.X R37, RZ, RZ, RZ, P3 ;  /* 0x000000ffff257224 */ /* 0x000fe200018e06ff */
[----:B------:R-:W-:Y:S01]  /*7fa0*/  IADD3 R73, P3, PT, R3, R22, RZ ;  /* 0x0000001603497210 */ /* 0x000fe20007f7e0ff */
[----:B------:R-:W-:Y:S01]  /*7fb0*/  IMAD.MOV.U32 R26, RZ, RZ, R9 ;  /* 0x000000ffff1a7224 */ /* 0x000fe200078e0009 */
[----:B------:R-:W-:Y:S01]  /*7fc0*/  IADD3 R25, P1, PT, R25, R6, RZ ;  /* 0x0000000619197210 */ /* 0x000fe20007f3e0ff */
[----:B------:R-:W-:Y:S01]  /*7fd0*/  IMAD.WIDE.U32 R6, P6, R48, UR30, RZ ;  /* 0x0000001e30067c25 */ /* 0x000fe2000f8c00ff */
[----:B------:R-:W-:Y:S02]  /*7fe0*/  IADD3 R3, P4, PT, R5, R8, RZ ;  /* 0x0000000805037210 */ /* 0x000fe40007f9e0ff */
[----:B------:R-:W-:Y:S01]  /*7ff0*/  IADD3.X R16, P1, PT, R39, R20, RZ, P1, !PT ;  /* 0x0000001427107210 */ /* 0x000fe20000f3e4ff */
[----:B------:R-:W-:-:S04]  /*8000*/  IMAD.WIDE.U32 R8, R30, UR30, RZ ;  /* 0x0000001e1e087c25 */ /* 0x000fc8000f8e00ff */
[----:B------:R-:W-:Y:S01]  /*8010*/  IMAD.WIDE.U32.X R28, RZ, R19, R28, P2 ;  /* 0x00000013ff1c7225 */ /* 0x000fe200010e041c */
[----:B------:R-:W-:-:S03]  /*8020*/  IADD3 R17, P2, PT, R4, R8, RZ ;  /* 0x0000000804117210 */ /* 0x000fc60007f5e0ff */
[----:B------:R-:W-:Y:S01]  /*8030*/  IMAD.WIDE.U32.X R12, RZ, R62, R12, P5 ;  /* 0x0000003eff0c7225 */ /* 0x000fe200028e040c */
[----:B------:R-:W-:-:S03]  /*8040*/  IADD3 R6, P5, PT, R9, R6, RZ ;  /* 0x0000000609067210 */ /* 0x000fc60007fbe0ff */
[----:B------:R-:W-:Y:S01]  /*8050*/  IMAD.X R15, RZ, RZ, RZ, P6 ;  /* 0x000000ffff0f7224 */ /* 0x000fe200030e06ff */
[----:B------:R-:W-:Y:S01]  /*8060*/  IADD3.X R75, P0, P1, R12, R28, R75, P1, P0 ;  /* 0x0000001c0c4b7210 */ /* 0x000fe2000090044b */
[----:B------:R-:W-:Y:S01]  /*8070*/  IMAD.WIDE.U32 R4, P6, R50, UR29, RZ ;  /* 0x0000001d32047c25 */ /* 0x000fe2000f8c00ff */
[----:B------:R-:W-:Y:S02]  /*8080*/  IADD3.X R3, P2, PT, R3, R6, RZ, P2, !PT ;  /* 0x0000000603037210 */ /* 0x000fe4000175e4ff */
[----:B------:R-:W-:Y:S01]  /*8090*/  IADD3.X R41, PT, PT, R13, R29, R41, P0, P1 ;  /* 0x0000001d0d297210 */ /* 0x000fe200007e2429 */
[----:B------:R-:W-:-:S04]  /*80a0*/  IMAD.WIDE.U32 R8, R55, UR29, RZ ;  /* 0x0000001d37087c25 */ /* 0x000fc8000f8e00ff */
[----:B------:R-:W-:Y:S01]  /*80b0*/  IMAD.MOV.U32 R14, RZ, RZ, R7 ;  /* 0x000000ffff0e7224 */ /* 0x000fe200078e0007 */
[----:B------:R-:W-:Y:S01]  /*80c0*/  IADD3 R13, P0, PT, R17, R8, RZ ;  /* 0x00000008110d7210 */ /* 0x000fe20007f1e0ff */
[----:B------:R-:W-:Y:S01]  /*80d0*/  IMAD.X R7, RZ, RZ, RZ, P6 ;  /* 0x000000ffff077224 */ /* 0x000fe200030e06ff */
[----:B------:R-:W-:Y:S01]  /*80e0*/  IADD3 R12, P6, PT, R9, R4, RZ ;  /* 0x00000004090c7210 */ /* 0x000fe20007fde0ff */
[----:B------:R-:W-:Y:S02]  /*80f0*/  IMAD.MOV.U32 R6, RZ, RZ, R5 ;  /* 0x000000ffff067224 */ /* 0x000fe400078e0005 */
[----:B------:R-:W-:Y:S01]  /*8100*/  IMAD.WIDE.U32 R4, P1, R69, UR28, RZ ;  /* 0x0000001c45047c25 */ /* 0x000fe2000f8200ff */
[----:B------:R-:W-:-:S03]  /*8110*/  IADD3.X R3, P0, PT, R3, R12, RZ, P0, !PT ;  /* 0x0000000c03037210 */ /* 0x000fc6000071e4ff */
[----:B------:R-:W-:-:S04]  /*8120*/  IMAD.WIDE.U32 R8, R68, UR28, RZ ;  /* 0x0000001c44087c25 */ /* 0x000fc8000f8e00ff */
[----:B------:R-:W-:-:S04]  /*8130*/  IMAD.WIDE.U32.X R26, RZ, R70, R26, P4 ;  /* 0x00000046ff1a7225 */ /* 0x000fc800020e041a */
[----:B------:R-:W-:-:S04]  /*8140*/  IMAD.WIDE.U32 R28, P4, R45, UR19, RZ ;  /* 0x000000132d1c7c25 */ /* 0x000fc8000f8800ff */
[----:B------:R-:W-:Y:S01]  /*8150*/  IMAD.WIDE.U32.X R14, RZ, R48, R14, P5 ;  /* 0x00000030ff0e7225 */ /* 0x000fe200028e040e */
[----:B------:R-:W-:-:S03]  /*8160*/  IADD3 R4, P5, PT, R9, R4, RZ ;  /* 0x0000000409047210 */ /* 0x000fc60007fbe0ff */
[----:B------:R-:W-:-:S04]  /*8170*/  IMAD.WIDE.U32.X R6, RZ, R50, R6, P6 ;  /* 0x00000032ff067225 */ /* 0x000fc800030e0406 */
[----:B------:R-:W-:Y:S01]  /*8180*/  IMAD.X R9, RZ, RZ, RZ, P4 ;  /* 0x000000ffff097224 */ /* 0x000fe200020e06ff */
[----:B------:R-:W-:Y:S01]  /*8190*/  IADD3 R17, P4, PT, R13, R8, RZ ;  /* 0x000000080d117210 */ /* 0x000fe20007f9e0ff */
[----:B------:R-:W-:Y:S01]  /*81a0*/  IMAD.WIDE.U32 R38, R66, UR19, RZ ;  /* 0x0000001342267c25 */ /* 0x000fe2000f8e00ff */
[----:B------:R-:W-:Y:S02]  /*81b0*/  IADD3.X R81, P0, P2, R6, R14, R26, P0, P2 ;  /* 0x0000000e06517210 */ /* 0x000fe4000020441a */
[----:B------:R-:W-:Y:S01]  /*81c0*/  IADD3.X R4, P4, PT, R3, R4, RZ, P4, !PT ;  /* 0x0000000403047210 */ /* 0x000fe2000279e4ff */
[----:B------:R-:W-:Y:S01]  /*81d0*/  IMAD.X R13, RZ, RZ, RZ, P1 ;  /* 0x000000ffff0d7224 */ /* 0x000fe200008e06ff */
[----:B------:R-:W-:Y:S01]  /*81e0*/  IADD3 R39, P1, PT, R39, R28, RZ ;  /* 0x0000001c27277210 */ /* 0x000fe20007f3e0ff */
[----:B------:R-:W-:Y:S01]  /*81f0*/  IMAD.MOV.U32 R8, RZ, RZ, R29 ;  /* 0x000000ffff087224 */ /* 0x000fe200078e001d */
[----:B------:R-:W-:Y:S01]  /*8200*/  IADD3 R3, P6, PT, R17, R38, RZ ;  /* 0x0000002611037210 */ /* 0x000fe20007fde0ff */
[----:B------:R-:W-:Y:S01]  /*8210*/  IMAD.MOV.U32 R12, RZ, RZ, R5 ;  /* 0x000000ffff0c7224 */ /* 0x000fe200078e0005 */
[----:B------:R-:W-:Y:S01]  /*8220*/  IADD3.X R71, PT, PT, R7, R15, R27, P0, P2 ;  /* 0x0000000f07477210 */ /* 0x000fe200007e441b */
[----:B------:R-:W-:Y:S01]  /*8230*/  IMAD.WIDE.U32 R28, P0, R43, UR18, RZ ;  /* 0x000000122b1c7c25 */ /* 0x000fe2000f8000ff */
[----:B------:R-:W-:-:S03]  /*8240*/  IADD3.X R17, P6, PT, R4, R39, RZ, P6, !PT ;  /* 0x0000002704117210 */ /* 0x000fc600037de4ff */
[----:B------:R-:W-:-:S04]  /*8250*/  IMAD.WIDE.U32 R14, R42, UR18, RZ ;  /* 0x000000122a0e7c25 */ /* 0x000fc8000f8e00ff */
[----:B------:R-:W-:Y:S01]  /*8260*/  IMAD.WIDE.U32.X R12, RZ, R69, R12, P5 ;  /* 0x00000045ff0c7225 */ /* 0x000fe200028e040c */
[----:B------:R-:W-:-:S03]  /*8270*/  IADD3 R20, P5, PT, R15, R28, RZ ;  /* 0x0000001c0f147210 */ /* 0x000fc60007fbe0ff */
[----:B------:R-:W-:-:S04]  /*8280*/  IMAD.WIDE.U32 R4, P2, R61, UR17, RZ ;  /* 0x000000113d047c25 */ /* 0x000fc8000f8400ff */
[----:B------:R-:W-:-:S04]  /*8290*/  IMAD.WIDE.U32.X R8, RZ, R45, R8, P1 ;  /* 0x0000002dff087225 */ /* 0x000fc800008e0408 */
[----:B------:R-:W-:Y:S01]  /*82a0*/  IMAD.WIDE.U32 R6, R47, UR17, RZ ;  /* 0x000000112f067c25 */ /* 0x000fe2000f8e00ff */
[----:B------:R-:W-:-:S03]  /*82b0*/  IADD3.X R81, P4, P1, R8, R12, R81, P6, P4 ;  /* 0x0000000c08517210 */ /* 0x000fc60003188451 */
[----:B------:R-:W-:Y:S01]  /*82c0*/  IMAD.X R15, RZ, RZ, RZ, P2 ;  /* 0x000000ffff0f7224 */ /* 0x000fe200010e06ff */
[----:B------:R-:W-:Y:S01]  /*82d0*/  IADD3 R39, P2, PT, R3, R14, RZ ;  /* 0x0000000e03277210 */ /* 0x000fe20007f5e0ff */
[----:B------:R-:W-:Y:S01]  /*82e0*/  IMAD.X R27, RZ, RZ, RZ, P0 ;  /* 0x000000ffff1b7224 */ /* 0x000fe200000e06ff */
[----:B------:R-:W-:Y:S01]  /*82f0*/  IADD3 R3, P0, PT, R7, R4, RZ ;  /* 0x0000000407037210 */ /* 0x000fe20007f1e0ff */
[----:B------:R-:W-:Y:S01]  /*8300*/  IMAD.MOV.U32 R26, RZ, RZ, R29 ;  /* 0x000000ffff1a7224 */ /* 0x000fe200078e001d */
[----:B------:R-:W-:Y:S01]  /*8310*/  IADD3 R39, P6, PT, R39, R6, RZ ;  /* 0x0000000627277210 */ /* 0x000fe20007fde0ff */
[----:B------:R-:W-:Y:S01]  /*8320*/  IMAD.MOV.U32 R14, RZ, RZ, R5 ;  /* 0x000000ffff0e7224 */ /* 0x000fe200078e0005 */
[----:B------:R-:W-:Y:S01]  /*8330*/  IADD3.X R71, PT, PT, R9, R13, R71, P4, P1 ;  /* 0x0000000d09477210 */ /* 0x000fe200027e2447 */
[----:B------:R-:W-:Y:S01]  /*8340*/  IMAD.WIDE.U32 R8, R63, UR16, RZ ;  /* 0x000000103f087c25 */ /* 0x000fe2000f8e00ff */
[----:B------:R-:W-:-:S03]  /*8350*/  IADD3.X R20, P2, PT, R17, R20, RZ, P2, !PT ;  /* 0x0000001411147210 */ /* 0x000fc6000175e4ff */
[----:B------:R-:W-:Y:S01]  /*8360*/  IMAD.WIDE.U32 R6, P1, R65, UR16, RZ ;  /* 0x0000001041067c25 */ /* 0x000fe2000f8200ff */
[----:B------:R-:W-:-:S03]  /*8370*/  IADD3.X R3, P6, PT, R20, R3, RZ, P6, !PT ;  /* 0x0000000314037210 */ /* 0x000fc600037de4ff */
[----:B------:R-:W-:-:S04]  /*8380*/  IMAD.WIDE.U32 R28, R59, UR23, RZ ;  /* 0x000000173b1c7c25 */ /* 0x000fc8000f8e00ff */
[----:B------:R-:W-:-:S04]  /*8390*/  IMAD.WIDE.U32 R4, P4, R35, UR23, RZ ;  /* 0x0000001723047c25 */ /* 0x000fc8000f8800ff */
[----:B------:R-:W-:Y:S01]  /*83a0*/  IMAD.WIDE.U32.X R26, RZ, R43, R26, P5 ;  /* 0x0000002bff1a7225 */ /* 0x000fe200028e041a */
[----:B------:R-:W-:-:S03]  /*83b0*/  IADD3 R6, P5, PT, R9, R6, RZ ;  /* 0x0000000609067210 */ /* 0x000fc60007fbe0ff */
[----:B------:R-:W-:Y:S01]  /*83c0*/  IMAD.WIDE.U32.X R14, RZ, R61, R14, P0 ;  /* 0x0000003dff0e7225 */ /* 0x000fe200000e040e */
[----:B------:R-:W-:-:S03]  /*83d0*/  IADD3 R39, P0, PT, R39, R8, RZ ;  /* 0x0000000827277210 */ /* 0x000fc60007f1e0ff */
[----:B------:R-:W-:Y:S01]  /*83e0*/  IMAD.X R9, RZ, RZ, RZ, P4 ;  /* 0x000000ffff097224 */ /* 0x000fe200020e06ff */
[----:B------:R-:W-:Y:S01]  /*83f0*/  IADD3 R17, P4, PT, R29, R4, RZ ;  /* 0x000000041d117210 */ /* 0x000fe20007f9e0ff */
[----:B------:R-:W-:Y:S01]  /*8400*/  IMAD.X R13, RZ, RZ, RZ, P1 ;  /* 0x000000ffff0d7224 */ /* 0x000fe200008e06ff */
[----:B------:R-:W-:Y:S01]  /*8410*/  IADD3.X R81, P2, P6, R14, R26, R81, P6, P2 ;  /* 0x0000001a0e517210 */ /* 0x000fe20003644451 */
[----:B------:R-:W-:Y:S01]  /*8420*/  IMAD.MOV.U32 R12, RZ, RZ, R7 ;  /* 0x000000ffff0c7224 */ /* 0x000fe200078e0007 */
[----:B------:R-:W-:Y:S01]  /*8430*/  IADD3 R39, P1, PT, R39, R28, RZ ;  /* 0x0000001c27277210 */ /* 0x000fe20007f3e0ff */
[----:B------:R-:W-:Y:S01]  /*8440*/  IMAD.MOV.U32 R8, RZ, RZ, R5 ;  /* 0x000000ffff087224 */ /* 0x000fe200078e0005 */
[----:B------:R-:W-:Y:S01]  /*8450*/  IADD3.X R6, P0, PT, R3, R6, RZ, P0, !PT ;  /* 0x0000000603067210 */ /* 0x000fe2000071e4ff */
[----:B------:R-:W-:Y:S01]  /*8460*/  IMAD.WIDE.U32.X R12, RZ, R65, R12, P5 ;  /* 0x00000041ff0c7225 */ /* 0x000fe200028e040c */
[----:B------:R-:W-:Y:S02]  /*8470*/  IADD3.X R71, PT, PT, R15, R27, R71, P2, P6 ;  /* 0x0000001b0f477210 */ /* 0x000fe400017ec447 */
[----:B------:R-:W-:Y:S01]  /*8480*/  IADD3.X R20, P2, PT, R6, R17, RZ, P1, !PT ;  /* 0x0000001106147210 */ /* 0x000fe20000f5e4ff */
[----:B------:R-:W-:Y:S01]  /*8490*/  IMAD.WIDE.U32.X R8, RZ, R35, R8, P4 ;  /* 0x00000023ff087225 */ /* 0x000fe200020e0408 */
[----:B------:R-:W-:-:S03]  /*84a0*/  IADD3 R79, P1, PT, R79, R2, RZ ;  /* 0x000000024f4f7210 */ /* 0x000fc60007f3e0ff */
[----:B------:R-:W-:Y:S01]  /*84b0*/  IMAD.WIDE.U32 R26, P6, R62, UR26, RZ ;  /* 0x0000001a3e1a7c25 */ /* 0x000fe2000f8c00ff */
[----:B------:R-:W-:Y:S02]  /*84c0*/  IADD3.X R81, P2, P4, R8, R12, R81, P2, P0 ;  /* 0x0000000c08517210 */ /* 0x000fe40001440451 */
[----:B------:R-:W-:Y:S01]  /*84d0*/  IADD3.X R73, P1, PT, R10, R73, RZ, P1, !PT ;  /* 0x000000490a497210 */ /* 0x000fe20000f3e4ff */
[----:B------:R-:W-:Y:S01]  /*84e0*/  IMAD.WIDE.U32 R6, R54, UR26, RZ ;  /* 0x0000001a36067c25 */ /* 0x000fe2000f8e00ff */
[----:B------:R-:W-:-:S03]  /*84f0*/  IADD3.X R71, PT, PT, R9, R13, R71, P2, P4 ;  /* 0x0000000d09477210 */ /* 0x000fc600017e8447 */
[----:B------:R-:W-:Y:S01]  /*8500*/  IMAD.WIDE.U32 R28, P0, R57, UR31, RZ ;  /* 0x0000001f391c7c25 */ /* 0x000fe2000f8000ff */
[----:B------:R-:W-:-:S03]  /*8510*/  IADD3 R22, P5, PT, R7, R26, RZ ;  /* 0x0000001a07167210 */ /* 0x000fc60007fbe0ff */
[----:B------:R-:W-:-:S04]  /*8520*/  IMAD.WIDE.U32 R4, R58, UR22, RZ ;  /* 0x000000163a047c25 */ /* 0x000fc8000f8e00ff */
[----:B------:R-:W-:Y:S01]  /*8530*/  IMAD.X R3, RZ, RZ, RZ, P6 ;  /* 0x000000ffff037224 */ /* 0x000fe200030e06ff */
[----:B------:R-:W-:Y:S01]  /*8540*/  IADD3 R39, P2, PT, R39, R4, RZ ;  /* 0x0000000427277210 */ /* 0x000fe20007f5e0ff */
[----:B------:R-:W-:-:S04]  /*8550*/  IMAD.WIDE.U32 R14, P6, R64, UR22, RZ ;  /* 0x00000016400e7c25 */ /* 0x000fc8000f8c00ff */
[----:B------:R-:W-:Y:S01]  /*8560*/  IMAD.X R13, RZ, RZ, RZ, P0 ;  /* 0x000000ffff0d7224 */ /* 0x000fe200000e06ff */
[----:B------:R-:W-:Y:S01]  /*8570*/  IADD3 R79, P0, PT, R79, R6, RZ ;  /* 0x000000064f4f7210 */ /* 0x000fe20007f1e0ff */
[----:B------:R-:W-:Y:S01]  /*8580*/  IMAD.WIDE.U32.X R36, RZ, R19, R36, P3 ;  /* 0x00000013ff247225 */ /* 0x000fe200018e0424 */
[----:B------:R-:W-:Y:S02]  /*8590*/  IADD3 R77, P4, PT, R5, R14, RZ ;  /* 0x0000000e054d7210 */ /* 0x000fe40007f9e0ff */
[----:B------:R-:W-:Y:S01]  /*85a0*/  IADD3.X R22, P0, PT, R73, R22, RZ, P0, !PT ;  /* 0x0000001649167210 */ /* 0x000fe2000071e4ff */
[----:B------:R-:W-:Y:S01]  /*85b0*/  IMAD.MOV.U32 R2, RZ, RZ, R27 ;  /* 0x000000ffff027224 */ /* 0x000fe200078e001b */
[----:B------:R-:W-:Y:S01]  /*85c0*/  IADD3.X R20, P2, PT, R20, R77, RZ, P2, !PT ;  /* 0x0000004d14147210 */ /* 0x000fe2000175e4ff */
[----:B------:R-:W-:-:S04]  /*85d0*/  IMAD.WIDE.U32 R6, R56, UR21, RZ ;  /* 0x0000001538067c25 */ /* 0x000fc8000f8e00ff */
[----:B------:R-:W-:-:S04]  /*85e0*/  IMAD.WIDE.U32 R8, P3, R44, UR21, RZ ;  /* 0x000000152c087c25 */ /* 0x000fc8000f8600ff */
[----:B------:R-:W-:Y:S01]  /*85f0*/  IMAD.X R27, RZ, RZ, RZ, P6 ;  /* 0x000000ffff1b7224 */ /* 0x000fe200030e06ff */
[----:B------:R-:W-:Y:S01]  /*8600*/  IADD3 R83, P6, PT, R7, R8, RZ ;  /* 0x0000000807537210 */ /* 0x000fe20007fde0ff */
[----:B------:R-:W-:Y:S01]  /*8610*/  IMAD.WIDE.U32.X R2, RZ, R62, R2, P5 ;  /* 0x0000003eff027225 */ /* 0x000fe200028e0402 */
[----:B------:R-:W-:-:S03]  /*8620*/  IADD3 R39, P5, PT, R39, R6, RZ ;  /* 0x0000000627277210 */ /* 0x000fc60007fbe0ff */
[----:B------:R-:W-:Y:S01]  /*8630*/  IMAD.X R7, RZ, RZ, RZ, P3 ;  /* 0x000000ffff077224 */ /* 0x000fe200018e06ff */
[----:B------:R-:W-:Y:S01]  /*8640*/  IADD3.X R24, P5, PT, R20, R83, RZ, P5, !PT ;  /* 0x0000005314187210 */ /* 0x000fe20002fbe4ff */
[----:B------:R-:W-:Y:S02]  /*8650*/  IMAD.MOV.U32 R26, RZ, RZ, R15 ;  /* 0x000000ffff1a7224 */ /* 0x000fe400078e000f */
[----:B------:R-:W-:Y:S02]  /*8660*/  IMAD.MOV.U32 R6, RZ, RZ, R9 ;  /* 0x000000ffff067224 */ /* 0x000fe400078e0009 */
[----:B------:R-:W-:Y:S01]  /*8670*/  IMAD.MOV.U32 R12, RZ, RZ, R29 ;  /* 0x000000ffff0c7224 */ /* 0x000fe200078e001d */
[----:B------:R-:W-:Y:S01]  /*8680*/  IADD3.X R29, P0, P1, R2, R36, R33, P0, P1 ;  /* 0x00000024021d7210 */ /* 0x000fe20000102421 */
[----:B------:R-:W-:-:S03]  /*8690*/  IMAD.WIDE.U32.X R26, RZ, R64, R26, P4 ;  /* 0x00000040ff1a7225 */ /* 0x000fc600020e041a */
[----:B------:R-:W-:Y:S01]  /*86a0*/  IADD3.X R37, PT, PT, R3, R37, R23, P0, P1 ;  /* 0x0000002503257210 */ /* 0x000fe200007e2417 */
[----:B------:R-:W-:-:S04]  /*86b0*/  IMAD.WIDE.U32.X R6, RZ, R44, R6, P6 ;  /* 0x0000002cff067225 */ /* 0x000fc800030e0406 */
[----:B------:R-:W-:Y:S01]  /*86c0*/  IMAD.WIDE.U32 R14, P4, R70, UR24, RZ ;  /* 0x00000018460e7c25 */ /* 0x000fe2000f8800ff */
[----:B------:R-:W-:-:S03]  /*86d0*/  IADD3.X R81, P2, P5, R6, R26, R81, P5, P2 ;  /* 0x0000001a06517210 */ /* 0x000fc60002d44451 */
[----:B------:R-:W-:Y:S01]  /*86e0*/  IMAD.WIDE.U32 R32, R34, UR24, RZ ;  /* 0x0000001822207c25 */ /* 0x000fe2000f8e00ff */
[----:B------:R-:W-:-:S03]  /*86f0*/  IADD3.X R71, PT, PT, R7, R27, R71, P2, P5 ;  /* 0x0000001b07477210 */ /* 0x000fc600017ea447 */
[----:B------:R-:W-:Y:S01]  /*8700*/  IMAD.WIDE.U32 R4, R46, UR31, RZ ;  /* 0x0000001f2e047c25 */ /* 0x000fe2000f8e00ff */
[----:B------:R-:W-:-:S03]  /*8710*/  IADD3 R10, P0, PT, R33, R14, RZ ;  /* 0x0000000e210a7210 */ /* 0x000fc60007f1e0ff */
[----:B------:R-:W-:Y:S01]  /*8720*/  IMAD.WIDE.U32 R8, R30, UR31, RZ ;  /* 0x0000001f1e087c25 */ /* 0x000fe2000f8e00ff */
[----:B------:R-:W-:-:S03]  /*8730*/  IADD3 R17, P3, PT, R5, R28, RZ ;  /* 0x0000001c05117210 */ /* 0x000fc60007f7e0ff */
[----:B------:R-:W-:Y:S01]  /*8740*/  IMAD.WIDE.U32 R2, P6, R48, UR31, RZ ;  /* 0x0000001f30027c25 */ /* 0x000fe2000f8c00ff */
[----:B------:R-:W-:-:S03]  /*8750*/  IADD3 R73, P1, PT, R32, R8, RZ ;  /* 0x0000000820497210 */ /* 0x000fc60007f3e0ff */
[----:B------:R-:W-:Y:S01]  /*8760*/  IMAD.X R33, RZ, RZ, RZ, P4 ;  /* 0x000000ffff217224 */ /* 0x000fe200020e06ff */
[----:B------:R-:W-:Y:S01]  /*8770*/  IADD3 R5, P4, PT, R9, R2, RZ ;  /* 0x0000000209057210 */ /* 0x000fe20007f9e0ff */
[----:B------:R-:W-:-:S03]  /*8780*/  IMAD.WIDE.U32 R6, P2, R50, UR30, RZ ;  /* 0x0000001e32067c25 */ /* 0x000fc6000f8400ff */
[----:B------:R-:W-:Y:S01]  /*8790*/  IADD3.X R10, P1, PT, R10, R5, RZ, P1, !PT ;  /* 0x000000050a0a7210 */ /* 0x000fe20000f3e4ff */
[----:B------:R-:W-:-:S04]  /*87a0*/  IMAD.WIDE.U32 R8, R55, UR30, RZ ;  /* 0x0000001e37087c25 */ /* 0x000fc8000f8e00ff */
[----:B------:R-:W-:Y:S01]  /*87b0*/  IMAD.X R27, RZ, RZ, RZ, P6 ;  /* 0x000000ffff1b7224 */ /* 0x000fe200030e06ff */
[----:B------:R-:W-:Y:S01]  /*87c0*/  IADD3 R5, P6, PT, R9, R6, RZ ;  /* 0x0000000609057210 */ /* 0x000fe20007fde0ff */
[----:B------:R-:W-:Y:S02]  /*87d0*/  IMAD.MOV.U32 R32, RZ, RZ, R15 ;  /* 0x000000ffff207224 */ /* 0x000fe400078e000f */
[----:B------:R-:W-:Y:S02]  /*87e0*/  IMAD.MOV.U32 R26, RZ, RZ, R3 ;  /* 0x000000ffff1a7224 */ /* 0x000fe400078e0003 */
[----:B------:R-:W-:Y:S01]  /*87f0*/  IMAD.X R15, RZ, RZ, RZ, P2 ;  /* 0x000000ffff0f7224 */ /* 0x000fe200010e06ff */
[----:B------:R-:W-:Y:S01]  /*8800*/  IADD3 R73, P2, PT, R73, R8, RZ ;  /* 0x0000000849497210 */ /* 0x000fe20007f5e0ff */
[----:B------:R-:W-:Y:S02]  /*8810*/  IMAD.MOV.U32 R14, RZ, RZ, R7 ;  /* 0x000000ffff0e7224 */ /* 0x000fe400078e0007 */
[----:B------:R-:W-:Y:S01]  /*8820*/  IMAD.WIDE.U32 R2, P5, R52, UR30, RZ ;  /* 0x0000001e34027c25 */ /* 0x000fe2000f8a00ff */
[----:B------:R-:W-:-:S03]  /*8830*/  IADD3.X R10, P2, PT, R10, R5, RZ, P2, !PT ;  /* 0x000000050a0a7210 */ /* 0x000fc6000175e4ff */
[----:B------:R-:W-:-:S04]  /*8840*/  IMAD.WIDE.U32 R6, R51, UR30, RZ ;  /* 0x0000001e33067c25 */ /* 0x000fc8000f8e00ff */
[----:B------:R-:W-:-:S04]  /*8850*/  IMAD.WIDE.U32.X R32, RZ, R70, R32, P0 ;  /* 0x00000046ff207225 */ /* 0x000fc800000e0420 */
[----:B------:R-:W-:Y:S01]  /*8860*/  IMAD.WIDE.U32.X R26, RZ, R48, R26, P4 ;  /* 0x00000030ff1a7225 */ /* 0x000fe200020e041a */
[----:B------:R-:W-:Y:S02]  /*8870*/  IADD3 R20, P4, PT, R7, R2, RZ ;  /* 0x0000000207147210 */ /* 0x000fe40007f9e0ff */
[----:B------:R-:W-:Y:S01]  /*8880*/  IADD3 R7, P0, PT, R21, R4, RZ ;  /* 0x0000000415077210 */ /* 0x000fe20007f1e0ff */
[----:B------:R-:W-:-:S03]  /*8890*/  IMAD.WIDE.U32.X R14, RZ, R50, R14, P6 ;  /* 0x00000032ff0e7225 */ /* 0x000fc600030e040e */
[----:B------:R-:W-:Y:S01]  /*88a0*/  IADD3.X R17, P0, PT, R18, R17, RZ, P0, !PT ;  /* 0x0000001112117210 */ /* 0x000fe2000071e4ff */
[----:B------:R-:W-:Y:S01]  /*88b0*/  IMAD.X R9, RZ, RZ, RZ, P5 ;  /* 0x000000ffff097224 */ /* 0x000fe200028e06ff */
[----:B------:R-:W-:Y:S01]  /*88c0*/  IADD3.X R21, P1, P2, R14, R26, R32, P2, P1 ;  /* 0x0000001a0e157210 */ /* 0x000fe20001222420 */
[----:B------:R-:W-:Y:S02]  /*88d0*/  IMAD.MOV.U32 R8, RZ, RZ, R3 ;  /* 0x000000ffff087224 */ /* 0x000fe400078e0003 */
[----:B------:R-:W-:Y:S01]  /*88e0*/  IMAD.WIDE.U32 R4, R46, UR24, RZ ;  /* 0x000000182e047c25 */ /* 0x000fe2000f8e00ff */
[----:B------:R-:W-:-:S03]  /*88f0*/  IADD3.X R23, PT, PT, R15, R27, R33, P1, P2 ;  /* 0x0000001b0f177210 */ /* 0x000fc60000fe4421 */
[----:B------:R-:W-:Y:S01]  /*8900*/  IMAD.WIDE.U32 R2, P5, R57, UR24, RZ ;  /* 0x0000001839027c25 */ /* 0x000fe2000f8a00ff */
[----:B------:R-:W-:Y:S02]  /*8910*/  IADD3 R87, P2, PT, R25, R4, RZ ;  /* 0x0000000419577210 */ /* 0x000fe40007f5e0ff */
[----:B------:R-:W-:Y:S01]  /*8920*/  IADD3 R25, P1, PT, R7, R6, RZ ;  /* 0x0000000607197210 */ /* 0x000fe20007f3e0ff */
[----:B------:R-:W-:Y:S01]  /*8930*/  IMAD.X R15, RZ, RZ, RZ, P5 ;  /* 0x000000ffff0f7224 */ /* 0x000fe200028e06ff */
[----:B------:R-:W-:Y:S01]  /*8940*/  IADD3 R27, P6, PT, R5, R2, RZ ;  /* 0x00000002051b7210 */ /* 0x000fe20007fde0ff */
[----:B------:R-:W-:Y:S01]  /*8950*/  IMAD.MOV.U32 R14, RZ, RZ, R3 ;  /* 0x000000ffff0e7224 */ /* 0x000fe200078e0003 */
[----:B------:R-:W-:Y:S01]  /*8960*/  IADD3.X R20, P1, PT, R17, R20, RZ, P1, !PT ;  /* 0x0000001411147210 */ /* 0x000fe20000f3e4ff */
[----:B------:R-:W-:Y:S01]  /*8970*/  IMAD.WIDE.U32 R6, P5, R52, UR31, RZ ;  /* 0x0000001f34067c25 */ /* 0x000fe2000f8a00ff */
[----:B------:R-:W-:-:S03]  /*8980*/  IADD3.X R33, P2, PT, R16, R27, RZ, P2, !PT ;  /* 0x0000001b10217210 */ /* 0x000fc6000175e4ff */
[----:B------:R-:W-:-:S04]  /*8990*/  IMAD.WIDE.U32 R2, R51, UR31, RZ ;  /* 0x0000001f33027c25 */ /* 0x000fc8000f8e00ff */
[----:B------:R-:W-:Y:S01]  /*89a0*/  IMAD.X R5, RZ, RZ, RZ, P5 ;  /* 0x000000ffff057224 */ /* 0x000fe200028e06ff */
[----:B------:R-:W-:Y:S01]  /*89b0*/  IADD3 R18, P5, PT, R3, R6, RZ ;  /* 0x0000000603127210 */ /* 0x000fe20007fbe0ff */
[----:B------:R-:W-:Y:S01]  /*89c0*/  IMAD.WIDE.U32.X R12, RZ, R57, R12, P3 ;  /* 0x00000039ff0c7225 */ /* 0x000fe200018e040c */
[----:B------:R-:W-:-:S03]  /*89d0*/  IADD3 R87, P3, PT, R87, R2, RZ ;  /* 0x0000000257577210 */ /* 0x000fc60007f7e0ff */
[----:B------:R-:W-:Y:S01]  /*89e0*/  IMAD.MOV.U32 R4, RZ, RZ, R7 ;  /* 0x000000ffff047224 */ /* 0x000fe200078e0007 */
[----:B------:R-:W-:Y:S01]  /*89f0*/  IADD3.X R18, P3, PT, R33, R18, RZ, P3, !PT ;  /* 0x0000001221127210 */ /* 0x000fe20001f7e4ff */
[----:B------:R-:W-:-:S04]  /*8a00*/  IMAD.WIDE.U32.X R8, RZ, R52, R8, P4 ;  /* 0x00000034ff087225 */ /* 0x000fc800020e0408 */
[----:B------:R-:W-:Y:S01]  /*8a10*/  IMAD.WIDE.U32 R6, P4, R19, UR20, RZ ;  /* 0x0000001413067c25 */ /* 0x000fe2000f8800ff */
[----:B------:R-:W-:-:S03]  /*8a20*/  IADD3.X R31, P0, P1, R8, R12, R31, P1, P0 ;  /* 0x0000000c081f7210 */ /* 0x000fc6000090041f */
[----:B------:R-:W-:Y:S01]  /*8a30*/  IMAD.WIDE.U32 R2, R60, UR20, RZ ;  /* 0x000000143c027c25 */ /* 0x000fe2000f8e00ff */
[----:B------:R-:W-:-:S03]  /*8a40*/  IADD3.X R67, PT, PT, R9, R13, R67, P0, P1 ;  /* 0x0000000d09437210 */ /* 0x000fc600007e2443 */
[----:B------:R-:W-:Y:S01]  /*8a50*/  IMAD.X R27, RZ, RZ, RZ, P4 ;  /* 0x000000ffff1b7224 */ /* 0x000fe200020e06ff */
[----:B------:R-:W-:Y:S01]  /*8a60*/  IADD3 R3, P4, PT, R3, R6, RZ ;  /* 0x0000000603037210 */ /* 0x000fe20007f9e0ff */
[----:B------:R-:W-:Y:S02]  /*8a70*/  IMAD.MOV.U32 R26, RZ, RZ, R7 ;  /* 0x000000ffff1a7224 */ /* 0x000fe400078e0007 */
[----:B------:R-:W-:Y:S01]  /*8a80*/  IMAD.WIDE.U32.X R6, RZ, R57, R14, P6 ;  /* 0x00000039ff067225 */ /* 0x000fe200030e040e */
[----:B------:R-:W-:-:S03]  /*8a90*/  IADD3 R39, P6, PT, R39, R2, RZ ;  /* 0x0000000227277210 */ /* 0x000fc60007fde0ff */
[----:B------:R-:W-:Y:S01]  /*8aa0*/  IMAD.WIDE.U32.X R4, RZ, R52, R4, P5 ;  /* 0x00000034ff047225 */ /* 0x000fe200028e0404 */
[----:B------:R-:W-:-:S03]  /*8ab0*/  IADD3.X R24, P6, PT, R24, R3, RZ, P6, !PT ;  /* 0x0000000318187210 */ /* 0x000fc600037de4ff */
        /* <DEDUP_REMOVED lines=15> */
[----:B------:R-:W-:Y:S01]  /*8bb0*/  IMAD.WIDE.U32 R16, P1, R52, UR24, RZ ;  /* 0x0000001834107c25 */ /* 0x000fe2000f8200ff */
[----:B------:R-:W-:-:S03]  /*8bc0*/  IADD3 R79, P2, PT, R79, R26, RZ ;  /* 0x0000001a4f4f7210 */ /* 0x000fc60007f5e0ff */
[----:B------:R-:W-:-:S04]  /*8bd0*/  IMAD.WIDE.U32 R6, R51, UR24, RZ ;  /* 0x0000001833067c25 */ /* 0x000fc8000f8e00ff */
[----:B------:R-:W-:Y:S01]  /*8be0*/  IMAD.X R13, RZ, RZ, RZ, P1 ;  /* 0x000000ffff0d7224 */ /* 0x000fe200008e06ff */
[----:B------:R-:W-:Y:S01]  /*8bf0*/  IADD3 R77, P1, PT, R27, R32, RZ ;  /* 0x000000201b4d7210 */ /* 0x000fe20007f3e0ff */
[----:B------:R-:W-:Y:S01]  /*8c00*/  IMAD.X R15, RZ, RZ, RZ, P0 ;  /* 0x000000ffff0f7224 */ /* 0x000fe200000e06ff */
[----:B------:R-:W-:Y:S01]  /*8c10*/  IADD3 R3, P4, PT, R7, R16, RZ ;  /* 0x0000001007037210 */ /* 0x000fe20007f9e0ff */
[----:B------:R-:W-:Y:S01]  /*8c20*/  IMAD.MOV.U32 R14, RZ, RZ, R33 ;  /* 0x000000ffff0e7224 */ /* 0x000fe200078e0021 */
[----:B------:R-:W-:Y:S01]  /*8c30*/  IADD3.X R22, P2, PT, R22, R77, RZ, P2, !PT ;  /* 0x0000004d16167210 */ /* 0x000fe2000175e4ff */
[----:B------:R-:W-:Y:S02]  /*8c40*/  IMAD.MOV.U32 R12, RZ, RZ, R17 ;  /* 0x000000ffff0c7224 */ /* 0x000fe400078e0011 */
[----:B------:R-:W-:Y:S01]  /*8c50*/  IMAD.WIDE.U32.X R14, RZ, R57, R14, P1 ;  /* 0x00000039ff0e7225 */ /* 0x000fe200008e040e */
[----:B------:R-:W-:-:S03]  /*8c60*/  IADD3 R85, P1, PT, R79, R6, RZ ;  /* 0x000000064f557210 */ /* 0x000fc60007f3e0ff */
[----:B------:R-:W-:-:S04]  /*8c70*/  IMAD.WIDE.U32 R4, P5, R69, UR29, RZ ;  /* 0x0000001d45047c25 */ /* 0x000fc8000f8a00ff */
[----:B------:R-:W-:-:S04]  /*8c80*/  IMAD.WIDE.U32 R8, R68, UR29, RZ ;  /* 0x0000001d44087c25 */ /* 0x000fc8000f8e00ff */
[----:B------:R-:W-:Y:S01]  /*8c90*/  IMAD.WIDE.U32 R26, P6, R45, UR28, RZ ;  /* 0x0000001c2d1a7c25 */ /* 0x000fe2000f8c00ff */
[----:B------:R-:W-:Y:S02]  /*8ca0*/  IADD3 R33, P3, PT, R9, R4, RZ ;  /* 0x0000000409217210 */ /* 0x000fe40007f7e0ff */
[----:B------:R-:W-:Y:S01]  /*8cb0*/  IADD3 R73, P0, PT, R73, R8, RZ ;  /* 0x0000000849497210 */ /* 0x000fe20007f1e0ff */
[----:B------:R-:W-:-:S03]  /*8cc0*/  IMAD.WIDE.U32 R16, R66, UR28, RZ ;  /* 0x0000001c42107c25 */ /* 0x000fc6000f8e00ff */
[----:B------:R-:W-:Y:S01]  /*8cd0*/  IADD3.X R10, P0, PT, R10, R33, RZ, P0, !PT ;  /* 0x000000210a0a7210 */ /* 0x000fe2000071e4ff */
[----:B------:R-:W-:Y:S01]  /*8ce0*/  IMAD.WIDE.U32.X R12, RZ, R52, R12, P4 ;  /* 0x00000034ff0c7225 */ /* 0x000fe200020e040c */
[----:B------:R-:W-:Y:S02]  /*8cf0*/  IADD3.X R3, P4, PT, R22, R3, RZ, P1, !PT ;  /* 0x0000000316037210 */ /* 0x000fe40000f9e4ff */
[----:B------:R-:W-:Y:S01]  /*8d00*/  IADD3 R77, P1, PT, R17, R26, RZ ;  /* 0x0000001a114d7210 */ /* 0x000fe20007f3e0ff */
[----:B------:R-:W-:Y:S01]  /*8d10*/  IMAD.MOV.U32 R6, RZ, RZ, R27 ;  /* 0x000000ffff067224 */ /* 0x000fe200078e001b */
[----:B------:R-:W-:Y:S01]  /*8d20*/  IADD3.X R27, P2, P4, R12, R14, R29, P4, P2 ;  /* 0x0000000e0c1b7210 */ /* 0x000fe2000244441d */
[----:B------:R-:W-:Y:S02]  /*8d30*/  IMAD.X R7, RZ, RZ, RZ, P6 ;  /* 0x000000ffff077224 */ /* 0x000fe400030e06ff */
[----:B------:R-:W-:Y:S01]  /*8d40*/  IMAD.X R9, RZ, RZ, RZ, P5 ;  /* 0x000000ffff097224 */ /* 0x000fe200028e06ff */
[----:B------:R-:W-:Y:S01]  /*8d50*/  IADD3 R73, P5, PT, R73, R16, RZ ;  /* 0x0000001049497210 */ /* 0x000fe20007fbe0ff */
[----:B------:R-:W-:Y:S01]  /*8d60*/  IMAD.MOV.U32 R8, RZ, RZ, R5 ;  /* 0x000000ffff087224 */ /* 0x000fe200078e0005 */
[----:B------:R-:W-:Y:S01]  /*8d70*/  IADD3.X R37, PT, PT, R13, R15, R37, P2, P4 ;  /* 0x0000000f0d257210 */ /* 0x000fe200017e8425 */
[----:B------:R-:W-:Y:S01]  /*8d80*/  IMAD.WIDE.U32.X R6, RZ, R45, R6, P1 ;  /* 0x0000002dff067225 */ /* 0x000fe200008e0406 */
[----:B------:R-:W-:-:S03]  /*8d90*/  IADD3.X R22, P2, PT, R10, R77, RZ, P5, !PT ;  /* 0x0000004d0a167210 */ /* 0x000fc60002f5e4ff */
[----:B------:R-:W-:-:S04]  /*8da0*/  IMAD.WIDE.U32.X R8, RZ, R69, R8, P3 ;  /* 0x00000045ff087225 */ /* 0x000fc800018e0408 */
[----:B------:R-:W-:Y:S01]  /*8db0*/  IMAD.WIDE.U32 R12, R42, UR19, RZ ;  /* 0x000000132a0c7c25 */ /* 0x000fe2000f8e00ff */
[----:B------:R-:W-:-:S03]  /*8dc0*/  IADD3.X R21, P0, P6, R6, R8, R21, P2, P0 ;  /* 0x0000000806157210 */ /* 0x000fc60001600415 */
[----:B------:R-:W-:Y:S01]  /*8dd0*/  IMAD.WIDE.U32 R16, P4, R43, UR19, RZ ;  /* 0x000000132b107c25 */ /* 0x000fe2000f8800ff */
[----:B------:R-:W-:Y:S02]  /*8de0*/  IADD3 R73, P1, PT, R73, R12, RZ ;  /* 0x0000000c49497210 */ /* 0x000fe40007f3e0ff */
[----:B------:R-:W-:Y:S01]  /*8df0*/  IADD3.X R23, PT, PT, R7, R9, R23, P0, P6 ;  /* 0x0000000907177210 */ /* 0x000fe200007ec417 */
[----:B------:R-:W-:Y:S01]  /*8e00*/  IMAD.WIDE.U32 R14, P5, R61, UR18, RZ ;  /* 0x000000123d0e7c25 */ /* 0x000fe2000f8a00ff */
[----:B------:R-:W-:-:S03]  /*8e10*/  IADD3 R33, P3, PT, R13, R16, RZ ;  /* 0x000000100d217210 */ /* 0x000fc60007f7e0ff */
[----:B------:R-:W-:Y:S01]  /*8e20*/  IMAD.WIDE.U32 R4, R47, UR18, RZ ;  /* 0x000000122f047c25 */ /* 0x000fe2000f8e00ff */
[----:B------:R-:W-:-:S03]  /*8e30*/  IADD3.X R77, P0, PT, R22, R33, RZ, P1, !PT ;  /* 0x00000021164d7210 */ /* 0x000fc60000f1e4ff */
[----:B------:R-:W-:Y:S01]  /*8e40*/  IMAD.X R29, RZ, RZ, RZ, P4 ;  /* 0x000000ffff1d7224 */ /* 0x000fe200020e06ff */
[----:B------:R-:W-:Y:S01]  /*8e50*/  IADD3 R73, P2, PT, R73, R4, RZ ;  /* 0x0000000449497210 */ /* 0x000fe20007f5e0ff */
[----:B------:R-:W-:Y:S02]  /*8e60*/  IMAD.MOV.U32 R28, RZ, RZ, R17 ;  /* 0x000000ffff1c7224 */ /* 0x000fe400078e0011 */
[----:B------:R-:W-:Y:S01]  /*8e70*/  IMAD.X R13, RZ, RZ, RZ, P5 ;  /* 0x000000ffff0d7224 */ /* 0x000fe200028e06ff */
[----:B------:R-:W-:Y:S01]  /*8e80*/  IADD3 R10, P5, PT, R5, R14, RZ ;  /* 0x0000000e050a7210 */ /* 0x000fe20007fbe0ff */
[----:B------:R-:W-:-:S04]  /*8e90*/  IMAD.WIDE.U32 R16, P4, R65, UR17, RZ ;  /* 0x0000001141107c25 */ /* 0x000fc8000f8800ff */
[----:B------:R-:W-:-:S04]  /*8ea0*/  IMAD.WIDE.U32 R8, R63, UR17, RZ ;  /* 0x000000113f087c25 */ /* 0x000fc8000f8e00ff */
[----:B------:R-:W-:Y:S01]  /*8eb0*/  IMAD.WIDE.U32 R6, P6, R35, UR16, RZ ;  /* 0x0000001023067c25 */ /* 0x000fe2000f8c00ff */
[----:B------:R-:W-:-:S03]  /*8ec0*/  IADD3 R33, P1, PT, R73, R8, RZ ;  /* 0x0000000849217210 */ /* 0x000fc60007f3e0ff */
[----:B------:R-:W-:-:S04]  /*8ed0*/  IMAD.WIDE.U32 R4, R59, UR16, RZ ;  /* 0x000000103b047c25 */ /* 0x000fc8000f8e00ff */
[----:B------:R-:W-:Y:S02]  /*8ee0*/  IMAD.MOV.U32 R12, RZ, RZ, R15 ;  /* 0x000000ffff0c7224 */ /* 0x000fe400078e000f */
[----:B------:R-:W-:Y:S01]  /*8ef0*/  IMAD.X R15, RZ, RZ, RZ, P4 ;  /* 0x000000ffff0f7224 */ /* 0x000fe200020e06ff */
[----:B------:R-:W-:Y:S01]  /*8f00*/  IADD3 R16, P4, PT, R9, R16, RZ ;  /* 0x0000001009107210 */ /* 0x000fe20007f9e0ff */
[----:B------:R-:W-:Y:S01]  /*8f10*/  IMAD.MOV.U32 R14, RZ, RZ, R17 ;  /* 0x000000ffff0e7224 */ /* 0x000fe200078e0011 */
[----:B------:R-:W-:Y:S01]  /*8f20*/  IADD3.X R17, P2, PT, R77, R10, RZ, P2, !PT ;  /* 0x0000000a4d117210 */ /* 0x000fe2000175e4ff */
[----:B------:R-:W-:Y:S01]  /*8f30*/  IMAD.X R9, RZ, RZ, RZ, P6 ;  /* 0x000000ffff097224 */ /* 0x000fe200030e06ff */
[----:B------:R-:W-:Y:S01]  /*8f40*/  IADD3 R10, P6, PT, R5, R6, RZ ;  /* 0x00000006050a7210 */ /* 0x000fe20007fde0ff */
[----:B------:R-:W-:Y:S02]  /*8f50*/  IMAD.MOV.U32 R8, RZ, RZ, R7 ;  /* 0x000000ffff087224 */ /* 0x000fe400078e0007 */
[----:B------:R-:W-:Y:S01]  /*8f60*/  IMAD.WIDE.U32.X R6, RZ, R43, R28, P3 ;  /* 0x0000002bff067225 */ /* 0x000fe200018e041c */
[----:B------:R-:W-:-:S02]  /*8f70*/  IADD3 R33, P3, PT, R33, R4, RZ ;  /* 0x0000000421217210 */ /* 0x000fc40007f7e0ff */
[----:B------:R-:W-:Y:S01]  /*8f80*/  IADD3.X R29, P1, PT, R17, R16, RZ, P1, !PT ;  /* 0x00000010111d7210 */ /* 0x000fe20000f3e4ff */
[----:B------:R-:W-:-:S03]  /*8f90*/  IMAD.WIDE.U32.X R4, RZ, R61, R12, P5 ;  /* 0x0000003dff047225 */ /* 0x000fc600028e040c */
[----:B------:R-:W-:Y:S01]  /*8fa0*/  IADD3.X R29, P3, PT, R29, R10, RZ, P3, !PT ;  /* 0x0000000a1d1d7210 */ /* 0x000fe20001f7e4ff */
[----:B------:R-:W-:Y:S01]  /*8fb0*/  IMAD.WIDE.U32.X R8, RZ, R35, R8, P6 ;  /* 0x00000023ff087225 */ /* 0x000fe200030e0408 */
[----:B------:R-:W-:-:S03]  /*8fc0*/  IADD3.X R79, P6, P2, R4, R6, R21, P2, P0 ;  /* 0x00000006044f7210 */ /* 0x000fc600012c0415 */
[----:B------:R-:W-:Y:S01]  /*8fd0*/  IMAD.WIDE.U32.X R14, RZ, R65, R14, P4 ;  /* 0x00000041ff0e7225 */ /* 0x000fe200020e040e */
[----:B------:R-:W-:-:S03]  /*8fe0*/  IADD3.X R89, PT, PT, R5, R7, R23, P6, P2 ;  /* 0x0000000705597210 */ /* 0x000fc600037e4417 */
[----:B------:R-:W-:Y:S01]  /*8ff0*/  IMAD.WIDE.U32 R16, R58, UR23, RZ ;  /* 0x000000173a107c25 */ /* 0x000fe2000f8e00ff */
[----:B------:R-:W-:-:S03]  /*9000*/  IADD3.X R79, P1, P6, R8, R14, R79, P3, P1 ;  /* 0x0000000e084f7210 */ /* 0x000fc60001e2244f */
[----:B------:R-:W-:Y:S01]  /*9010*/  IMAD.WIDE.U32 R12, P5, R64, UR23, RZ ;  /* 0x00000017400c7c25 */ /* 0x000fe2000f8a00ff */
[----:B------:R-:W-:Y:S02]  /*9020*/  IADD3 R21, P0, PT, R33, R16, RZ ;  /* 0x0000001021157210 */ /* 0x000fe40007f1e0ff */
[----:B------:R-:W-:Y:S01]  /*9030*/  IADD3.X R89, PT, PT, R9, R15, R89, P1, P6 ;  /* 0x0000000f09597210 */ /* 0x000fe20000fec459 */
[----:B------:R-:W-:Y:S01]  /*9040*/  IMAD.WIDE.U32 R4, R56, UR22, RZ ;  /* 0x0000001638047c25 */ /* 0x000fe2000f8e00ff */
[----:B------:R-:W-:-:S03]  /*9050*/  IADD3 R12, P4, PT, R17, R12, RZ ;  /* 0x0000000c110c7210 */ /* 0x000fc60007f9e0ff */
[----:B------:R-:W-:Y:S01]  /*9060*/  IMAD.WIDE.U32 R6, P2, R44, UR22, RZ ;  /* 0x000000162c067c25 */ /* 0x000fe2000f8400ff */
[----:B------:R-:W-:-:S03]  /*9070*/  IADD3.X R29, P0, PT, R29, R12, RZ, P0, !PT ;  /* 0x0000000c1d1d7210 */ /* 0x000fc6000071e4ff */
[----:B------:R-:W-:Y:S01]  /*9080*/  IMAD.WIDE.U32 R22, P3, R57, UR26, RZ ;  /* 0x0000001a39167c25 */ /* 0x000fe2000f8600ff */
[----:B------:R-:W-:-:S03]  /*9090*/  IADD3 R10, P1, PT, R5, R6, RZ ;  /* 0x00000006050a7210 */ /* 0x000fc60007f3e0ff */
[----:B------:R-:W-:-:S04]  /*90a0*/  IMAD.WIDE.U32 R32, R46, UR26, RZ ;  /* 0x0000001a2e207c25 */ /* 0x000fc8000f8e00ff */
[----:B------:R-:W-:-:S04]  /*90b0*/  IMAD.WIDE.U32 R16, P6, R52, UR25, RZ ;  /* 0x0000001934107c25 */ /* 0x000fc8000f8c00ff */
[----:B------:R-:W-:-:S04]  /*90c0*/  IMAD.WIDE.U32 R8, R51, UR25, RZ ;  /* 0x0000001933087c25 */ /* 0x000fc8000f8e00ff */
[----:B------:R-:W-:Y:S01]  /*90d0*/  IMAD.X R15, RZ, RZ, RZ, P3 ;  /* 0x000000ffff0f7224 */ /* 0x000fe200018e06ff */
[----:B------:R-:W-:Y:S01]  /*90e0*/  IADD3 R21, P3, PT, R21, R4, RZ ;  /* 0x0000000415157210 */ /* 0x000fe20007f7e0ff */
[----:B------:R-:W-:Y:S01]  /*90f0*/  IMAD.X R5, RZ, RZ, RZ, P6 ;  /* 0x000000ffff057224 */ /* 0x000fe200030e06ff */
[----:B------:R-:W-:Y:S01]  /*9100*/  IADD3 R33, P6, PT, R33, R22, RZ ;  /* 0x0000001621217210 */ /* 0x000fe20007fde0ff */
[----:B------:R-:W-:Y:S02]  /*9110*/  IMAD.MOV.U32 R14, RZ, RZ, R23 ;  /* 0x000000ffff0e7224 */ /* 0x000fe400078e0017 */
[----:B------:R-:W-:Y:S02]  /*9120*/  IMAD.MOV.U32 R4, RZ, RZ, R17 ;  /* 0x000000ffff047224 */ /* 0x000fe400078e0011 */
[----:B------:R-:W-:Y:S01]  /*9130*/  IMAD.X R23, RZ, RZ, RZ, P5 ;  /* 0x000000ffff177224 */ /* 0x000fe200028e06ff */
[----:B------:R-:W-:Y:S01]  /*9140*/  IADD3 R9, P5, PT, R9, R16, RZ ;  /* 0x0000001009097210 */ /* 0x000fe20007fbe0ff */
[----:B------:R-:W-:Y:S01]  /*9150*/  IMAD.X R17, RZ, RZ, RZ, P2 ;  /* 0x000000ffff117224 */ /* 0x000fe200010e06ff */
[----:B------:R-:W-:Y:S01]  /*9160*/  IADD3 R39, P2, PT, R39, R32, RZ ;  /* 0x0000002027277210 */ /* 0x000fe20007f5e0ff */
[----:B------:R-:W-:-:S02]  /*9170*/  IMAD.MOV.U32 R22, RZ, RZ, R13 ;  /* 0x000000ffff167224 */ /* 0x000fc400078e000d */
[----:B------:R-:W-:Y:S02]  /*9180*/  IMAD.MOV.U32 R16, RZ, RZ, R7 ;  /* 0x000000ffff107224 */ /* 0x000fe400078e0007 */
[----:B------:R-:W-:-:S04]  /*9190*/  IMAD.WIDE.U32.X R6, RZ, R57, R14, P6 ;  /* 0x00000039ff067225 */ /* 0x000fc800030e040e */
[----:B------:R-:W-:Y:S01]  /*91a0*/  IMAD.WIDE.U32.X R22, RZ, R64, R22, P4 ;  /* 0x00000040ff167225 */ /* 0x000fe200020e0416 */
[----:B------:R-:W-:Y:S02]  /*91b0*/  IADD3 R77, P4, PT, R39, R8, RZ ;  /* 0x00000008274d7210 */ /* 0x000fe40007f9e0ff */
[----:B------:R-:W-:Y:S01]  /*91c0*/  IADD3.X R8, P2, PT, R2, R33, RZ, P2, !PT ;  /* 0x0000002102087210 */ /* 0x000fe2000175e4ff */
[----:B------:R-:W-:Y:S01]  /*91d0*/  IMAD.WIDE.U32 R12, P6, R19, UR21, RZ ;  /* 0x00000015130c7c25 */ /* 0x000fe2000f8c00ff */
[----:B------:R-:W-:Y:S02]  /*91e0*/  IADD3.X R2, P3, PT, R29, R10, RZ, P3, !PT ;  /* 0x0000000a1d027210 */ /* 0x000fe40001f7e4ff */
[----:B------:R-:W-:Y:S01]  /*91f0*/  IADD3.X R9, P4, PT, R8, R9, RZ, P4, !PT ;  /* 0x0000000908097210 */ /* 0x000fe2000279e4ff */
[----:B------:R-:W-:-:S04]  /*9200*/  IMAD.WIDE.U32 R14, R60, UR21, RZ ;  /* 0x000000153c0e7c25 */ /* 0x000fc8000f8e00ff */
[----:B------:R-:W-:Y:S01]  /*9210*/  IMAD.WIDE.U32.X R16, RZ, R44, R16, P1 ;  /* 0x0000002cff107225 */ /* 0x000fe200008e0410 */
[----:B------:R-:W-:-:S03]  /*9220*/  IADD3 R21, P1, PT, R21, R14, RZ ;  /* 0x0000000e15157210 */ /* 0x000fc60007f3e0ff */
[----:B------:R-:W-:Y:S01]  /*9230*/  IMAD.WIDE.U32.X R4, RZ, R52, R4, P5 ;  /* 0x00000034ff047225 */ /* 0x000fe200028e0404 */
[----:B------:R-:W-:Y:S02]  /*9240*/  IADD3 R29, P5, PT, R15, R12, RZ ;  /* 0x0000000c0f1d7210 */ /* 0x000fe40007fbe0ff */
[----:B------:R-:W-:Y:S01]  /*9250*/  IADD3.X R79, P3, P0, R16, R22, R79, P3, P0 ;  /* 0x00000016104f7210 */ /* 0x000fe2000186044f */
[----:B------:R-:W-:Y:S01]  /*9260*/  IMAD.X R39, RZ, RZ, RZ, P6 ;  /* 0x000000ffff277224 */ /* 0x000fe200030e06ff */
[----:B------:R-:W-:Y:S01]  /*9270*/  IADD3.X R81, P2, P4, R4, R6, R81, P4, P2 ;  /* 0x0000000604517210 */ /* 0x000fe20002444451 */
[----:B------:R-:W-:Y:S01]  /*9280*/  IMAD.MOV.U32 R38, RZ, RZ, R13 ;  /* 0x000000ffff267224 */ /* 0x000fe200078e000d */
[----:B------:R-:W-:Y:S01]  /*9290*/  IADD3.X R89, PT, PT, R17, R23, R89, P3, P0 ;  /* 0x0000001711597210 */ /* 0x000fe20001fe0459 */
[----:B------:R-:W-:Y:S01]  /*92a0*/  IMAD.WIDE.U32 R14, R54, UR20, RZ ;  /* 0x00000014360e7c25 */ /* 0x000fe2000f8e00ff */
[----:B------:R-:W-:Y:S02]  /*92b0*/  IADD3.X R2, P1, PT, R2, R29, RZ, P1, !PT ;  /* 0x0000001d02027210 */ /* 0x000fe40000f3e4ff */
[----:B------:R-:W-:Y:S01]  /*92c0*/  IADD3.X R71, PT, PT, R5, R7, R71, P2, P4 ;  /* 0x0000000705477210 */ /* 0x000fe200017e8447 */
[----:B------:R-:W-:Y:S01]  /*92d0*/  IMAD.WIDE.U32 R12, P6, R62, UR20, RZ ;  /* 0x000000143e0c7c25 */ /* 0x000fe2000f8c00ff */
[----:B------:R-:W-:-:S03]  /*92e0*/  IADD3 R21, P0, PT, R21, R14, RZ ;  /* 0x0000000e15157210 */ /* 0x000fc60007f1e0ff */
[----:B------:R-:W-:Y:S01]  /*92f0*/  IMAD.X R29, RZ, RZ, RZ, P6 ;  /* 0x000000ffff1d7224 */ /* 0x000fe200030e06ff */
[----:B------:R-:W-:Y:S01]  /*9300*/  IADD3 R83, P3, PT, R15, R12, RZ ;  /* 0x0000000c0f537210 */ /* 0x000fe20007f7e0ff */
[----:B------:R-:W-:Y:S02]  /*9310*/  IMAD.MOV.U32 R28, RZ, RZ, R13 ;  /* 0x000000ffff1c7224 */ /* 0x000fe400078e000d */
[----:B------:R-:W-:Y:S01]  /*9320*/  IMAD.WIDE.U32.X R38, RZ, R19, R38, P5 ;  /* 0x00000013ff267225 */ /* 0x000fe200028e0426 */
[----:B------:R-:W-:-:S03]  /*9330*/  IADD3.X R83, P0, PT, R2, R83, RZ, P0, !PT ;  /* 0x0000005302537210 */ /* 0x000fc6000071e4ff */
[----:B------:R-:W-:-:S04]  /*9340*/  IMAD.WIDE.U32 R72, P5, R49, UR30, RZ ;  /* 0x0000001e31487c25 */ /* 0x000fc8000f8a00ff */
[----:B------:R-:W-:-:S04]  /*9350*/  IMAD.WIDE.U32 R14, R46, UR27, RZ ;  /* 0x0000001b2e0e7c25 */ /* 0x000fc8000f8e00ff */
[----:B------:R-:W-:-:S04]  /*9360*/  IMAD.WIDE.U32 R22, P6, R57, UR27, RZ ;  /* 0x0000001b39167c25 */ /* 0x000fc8000f8c00ff */
[----:B------:R-:W-:-:S04]  /*9370*/  IMAD.WIDE.U32 R6, P2, R49, UR29, RZ ;  /* 0x0000001d31067c25 */ /* 0x000fc8000f8400ff */
[----:B------:R-:W-:-:S04]  /*9380*/  IMAD.WIDE.U32 R4, R53, UR29, RZ ;  /* 0x0000001d35047c25 */ /* 0x000fc8000f8e00ff */
[----:B------:R-:W-:Y:S01]  /*9390*/  IMAD.WIDE.U32.X R28, RZ, R62, R28, P3 ;  /* 0x0000003eff1c7225 */ /* 0x000fe200018e041c */
[----:B------:R-:W-:Y:S02]  /*93a0*/  IADD3 R21, P3, PT, R21, R14, RZ ;  /* 0x0000000e15157210 */ /* 0x000fe40007f7e0ff */
[----:B------:R-:W-:Y:S01]  /*93b0*/  IADD3 R5, P4, PT, R5, R6, RZ ;  /* 0x0000000605057210 */ /* 0x000fe20007f9e0ff */
[----:B------:R-:W-:Y:S01]  /*93c0*/  IMAD.X R13, RZ, RZ, RZ, P5 ;  /* 0x000000ffff0d7224 */ /* 0x000fe200028e06ff */
[----:B------:R-:W-:Y:S01]  /*93d0*/  IADD3 R8, P5, PT, R15, R22, RZ ;  /* 0x000000160f087210 */ /* 0x000fe20007fbe0ff */
[----:B------:R-:W-:Y:S01]  /*93e0*/  IMAD.WIDE.U32 R14, R53, UR30, RZ ;  /* 0x0000001e350e7c25 */ /* 0x000fe2000f8e00ff */
[----:B------:R-:W-:Y:S02]  /*93f0*/  IADD3.X R79, P0, P1, R28, R38, R79, P0, P1 ;  /* 0x000000261c4f7210 */ /* 0x000fe4000010244f */
[----:B------:R-:W-:Y:S01]  /*9400*/  IADD3.X R8, P3, PT, R83, R8, RZ, P3, !PT ;  /* 0x0000000853087210 */ /* 0x000fe20001f7e4ff */
[----:B------:R-:W-:Y:S01]  /*9410*/  IMAD.X R17, RZ, RZ, RZ, P2 ;  /* 0x000000ffff117224 */ /* 0x000fe200010e06ff */
[----:B------:R-:W-:Y:S01]  /*9420*/  IADD3 R6, P2, PT, R25, R4, RZ ;  /* 0x0000000419067210 */ /* 0x000fe20007f5e0ff */
[----:B------:R-:W-:-:S02]  /*9430*/  IMAD.MOV.U32 R16, RZ, RZ, R7 ;  /* 0x000000ffff107224 */ /* 0x000fc400078e0007 */
[----:B------:R-:W-:Y:S01]  /*9440*/  IMAD.MOV.U32 R12, RZ, RZ, R73 ;  /* 0x000000ffff0c7224 */ /* 0x000fe200078e0049 */
[----:B------:R-:W-:Y:S01]  /*9450*/  IADD3.X R73, PT, PT, R29, R39, R89, P0, P1 ;  /* 0x000000271d497210 */ /* 0x000fe200007e2459 */
[----:B------:R-:W-:Y:S01]  /*9460*/  IMAD.X R33, RZ, RZ, RZ, P6 ;  /* 0x000000ffff217224 */ /* 0x000fe200030e06ff */
[----:B------:R-:W-:Y:S01]  /*9470*/  IADD3 R25, P6, PT, R15, R72, RZ ;  /* 0x000000480f197210 */ /* 0x000fe20007fde0ff */
[----:B------:R-:W-:Y:S01]  /*9480*/  IMAD.MOV.U32 R32, RZ, RZ, R23 ;  /* 0x000000ffff207224 */ /* 0x000fe200078e0017 */
[----:B------:R-:W-:Y:S01]  /*9490*/  IADD3 R4, P1, PT, R87, R14, RZ ;  /* 0x0000000e57047210 */ /* 0x000fe20007f3e0ff */
[----:B------:R-:W-:-:S04]  /*94a0*/  IMAD.WIDE.U32.X R16, RZ, R49, R16, P4 ;  /* 0x00000031ff107225 */ /* 0x000fc800020e0410 */
[----:B------:R-:W-:-:S04]  /*94b0*/  IMAD.WIDE.U32 R22, R51, UR26, RZ ;  /* 0x0000001a33167c25 */ /* 0x000fc8000f8e00ff */
[----:B------:R-:W-:-:S04]  /*94c0*/  IMAD.WIDE.U32 R14, P4, R52, UR26, RZ ;  /* 0x0000001a340e7c25 */ /* 0x000fc8000f8800ff */
[----:B------:R-:W-:Y:S01]  /*94d0*/  IMAD.WIDE.U32.X R12, RZ, R49, R12, P6 ;  /* 0x00000031ff0c7225 */ /* 0x000fe200030e040c */
[----:B------:R-:W-:-:S03]  /*94e0*/  IADD3 R7, P6, PT, R23, R14, RZ ;  /* 0x0000000e17077210 */ /* 0x000fc60007fde0ff */
[----:B------:R-:W-:Y:S01]  /*94f0*/  IMAD.WIDE.U32.X R32, RZ, R57, R32, P5 ;  /* 0x00000039ff207225 */ /* 0x000fe200028e0420 */
[----:B------:R-:W-:-:S03]  /*9500*/  IADD3 R21, P5, PT, R21, R22, RZ ;  /* 0x0000001615157210 */ /* 0x000fc60007fbe0ff */
[----:B------:R-:W-:Y:S01]  /*9510*/  IMAD.X R29, RZ, RZ, RZ, P4 ;  /* 0x000000ffff1d7224 */ /* 0x000fe200020e06ff */
[----:B------:R-:W-:Y:S01]  /*9520*/  IADD3.X R8, P5, PT, R8, R7, RZ, P5, !PT ;  /* 0x0000000708087210 */ /* 0x000fe20002fbe4ff */
[----:B------:R-:W-:Y:S01]  /*9530*/  IMAD.MOV.U32 R28, RZ, RZ, R15 ;  /* 0x000000ffff1c7224 */ /* 0x000fe200078e000f */
[----:B------:R-:W-:Y:S01]  /*9540*/  IADD3.X R7, P2, PT, R20, R5, RZ, P2, !PT ;  /* 0x0000000514077210 */ /* 0x000fe2000175e4ff */
[----:B------:R-:W-:Y:S01]  /*9550*/  IMAD.WIDE.U32 R38, P0, R49, UR31, RZ ;  /* 0x0000001f31267c25 */ /* 0x000fe2000f8000ff */
[----:B------:R-:W-:Y:S02]  /*9560*/  IADD3.X R5, P1, PT, R18, R25, RZ, P1, !PT ;  /* 0x0000001912057210 */ /* 0x000fe40000f3e4ff */
[----:B------:R-:W-:Y:S01]  /*9570*/  IADD3.X R31, P2, PT, R31, R16, RZ, P2, !PT ;  /* 0x000000101f1f7210 */ /* 0x000fe2000175e4ff */
[----:B------:R-:W-:-:S04]  /*9580*/  IMAD.WIDE.U32.X R28, RZ, R52, R28, P6 ;  /* 0x00000034ff1c7225 */ /* 0x000fc800030e041c */
[----:B------:R-:W-:Y:S01]  /*9590*/  IMAD.WIDE.U32 R82, R53, UR31, RZ ;  /* 0x0000001f35527c25 */ /* 0x000fe2000f8e00ff */
[----:B------:R-:W-:-:S03]  /*95a0*/  IADD3.X R79, P3, P6, R28, R32, R79, P5, P3 ;  /* 0x000000201c4f7210 */ /* 0x000fc60002e6644f */
[----:B------:R-:W-:Y:S01]  /*95b0*/  IMAD.X R23, RZ, RZ, RZ, P0 ;  /* 0x000000ffff177224 */ /* 0x000fe200000e06ff */
[----:B------:R-:W-:Y:S01]  /*95c0*/  IADD3.X R73, PT, PT, R29, R33, R73, P3, P6 ;  /* 0x000000211d497210 */ /* 0x000fe20001fec449 */
[----:B------:R-:W-:Y:S01]  /*95d0*/  IMAD.WIDE.U32 R24, R53, UR24, RZ ;  /* 0x0000001835187c25 */ /* 0x000fe2000f8e00ff */
[----:B------:R-:W-:Y:S02]  /*95e0*/  IADD3.X R33, P1, PT, R75, R12, RZ, P1, !PT ;  /* 0x0000000c4b217210 */ /* 0x000fe40000f3e4ff */
[----:B------:R-:W-:Y:S01]  /*95f0*/  IADD3 R2, P0, PT, R85, R82, RZ ;  /* 0x0000005255027210 */ /* 0x000fe20007f1e0ff */
[----:B------:R-:W-:Y:S01]  /*9600*/  IMAD.WIDE.U32 R14, P5, R49, UR24, RZ ;  /* 0x00000018310e7c25 */ /* 0x000fe2000f8a00ff */
[----:B------:R-:W-:Y:S02]  /*9610*/  IADD3 R10, P4, PT, R83, R38, RZ ;  /* 0x00000026530a7210 */ /* 0x000fe40007f9e0ff */
[----:B------:R-:W-:Y:S01]  /*9620*/  IADD3 R20, P3, PT, R77, R24, RZ ;  /* 0x000000184d147210 */ /* 0x000fe20007f7e0ff */
[----:B------:R-:W-:Y:S01]  /*9630*/  IMAD.X R18, R41, 0x1, R13, P1 ;  /* 0x0000000129127824 */ /* 0x000fe200008e060d */
[----:B------:R-:W-:Y:S01]  /*9640*/  IADD3.X R3, P0, PT, R3, R10, RZ, P0, !PT ;  /* 0x0000000a03037210 */ /* 0x000fe2000071e4ff */
[----:B------:R-:W-:Y:S01]  /*9650*/  IMAD.WIDE.U32 R74, P1, R70, UR25, RZ ;  /* 0x00000019464a7c25 */ /* 0x000fe2000f8200ff */
[----:B------:R-:W-:-:S03]  /*9660*/  IADD3 R26, P6, PT, R25, R14, RZ ;  /* 0x0000000e191a7210 */ /* 0x000fc60007fde0ff */
[----:B------:R-:W-:-:S04]  /*9670*/  IMAD.WIDE.U32 R40, R34, UR25, RZ ;  /* 0x0000001922287c25 */ /* 0x000fc8000f8e00ff */
[----:B------:R-:W-:Y:S02]  /*9680*/  IMAD.MOV.U32 R22, RZ, RZ, R39 ;  /* 0x000000ffff167224 */ /* 0x000fe400078e0027 */
[----:B------:R-:W-:Y:S02]  /*9690*/  IMAD.X R10, R67, 0x1, R17, P2 ;  /* 0x00000001430a7824 */ /* 0x000fe400010e0611 */
[----:B------:R-:W-:Y:S01]  /*96a0*/  IMAD.X R39, RZ, RZ, RZ, P1 ;  /* 0x000000ffff277224 */ /* 0x000fe200008e06ff */
[----:B------:R-:W-:Y:S01]  /*96b0*/  IADD3 R32, P1, PT, R41, R74, RZ ;  /* 0x0000004a29207210 */ /* 0x000fe20007f3e0ff */
[----:B------:R-:W-:-:S04]  /*96c0*/  IMAD.WIDE.U32 R24, P2, R49, UR25, RZ ;  /* 0x0000001931187c25 */ /* 0x000fc8000f8400ff */
[----:B------:R-:W-:Y:S02]  /*96d0*/  IMAD.X R17, RZ, RZ, RZ, P5 ;  /* 0x000000ffff117224 */ /* 0x000fe400028e06ff */
[----:B------:R-:W-:Y:S02]  /*96e0*/  IMAD.MOV.U32 R16, RZ, RZ, R15 ;  /* 0x000000ffff107224 */ /* 0x000fe400078e000f */
[----:B------:R-:W-:Y:S02]  /*96f0*/  IMAD.MOV.U32 R38, RZ, RZ, R75 ;  /* 0x000000ffff267224 */ /* 0x000fe400078e004b */
[----:B------:R-:W-:-:S04]  /*9700*/  IMAD.WIDE.U32 R28, R53, UR25, RZ ;  /* 0x00000019351c7c25 */ /* 0x000fc8000f8e00ff */
[----:B------:R-:W-:-:S04]  /*9710*/  IMAD.WIDE.U32 R74, P5, R48, UR24, RZ ;  /* 0x00000018304a7c25 */ /* 0x000fc8000f8a00ff */
[----:B------:R-:W-:-:S04]  /*9720*/  IMAD.WIDE.U32 R14, R30, UR24, RZ ;  /* 0x000000181e0e7c25 */ /* 0x000fc8000f8e00ff */
[----:B------:R-:W-:Y:S02]  /*9730*/  IMAD.MOV.U32 R12, RZ, RZ, R25 ;  /* 0x000000ffff0c7224 */ /* 0x000fe400078e0019 */
[----:B------:R-:W-:Y:S01]  /*9740*/  IMAD.X R13, RZ, RZ, RZ, P2 ;  /* 0x000000ffff0d7224 */ /* 0x000fe200010e06ff */
[----:B------:R-:W-:Y:S01]  /*9750*/  IADD3 R29, P2, PT, R29, R24, RZ ;  /* 0x000000181d1d7210 */ /* 0x000fe20007f5e0ff */
[----:B------:R-:W-:Y:S01]  /*9760*/  IMAD.X R25, RZ, RZ, RZ, P5 ;  /* 0x000000ffff197224 */ /* 0x000fe200028e06ff */
[----:B------:R-:W-:Y:S01]  /*9770*/  IADD3 R15, P5, PT, R15, R74, RZ ;  /* 0x0000004a0f0f7210 */ /* 0x000fe20007fbe0ff */
[----:B------:R-:W-:Y:S02]  /*9780*/  IMAD.MOV.U32 R24, RZ, RZ, R75 ;  /* 0x000000ffff187224 */ /* 0x000fe400078e004b */
[----:B------:R-:W-:Y:S01]  /*9790*/  IMAD.WIDE.U32.X R38, RZ, R70, R38, P1 ;  /* 0x00000046ff267225 */ /* 0x000fe200008e0426 */
[----:B------:R-:W-:-:S03]  /*97a0*/  IADD3 R67, P1, PT, R40, R14, RZ ;  /* 0x0000000e28437210 */ /* 0x000fc60007f3e0ff */
[----:B------:R-:W-:Y:S01]  /*97b0*/  IMAD.WIDE.U32.X R24, RZ, R48, R24, P5 ;  /* 0x00000030ff187225 */ /* 0x000fe200028e0418 */
[----:B------:R-:W-:-:S03]  /*97c0*/  IADD3.X R32, P1, PT, R32, R15, RZ, P1, !PT ;  /* 0x0000000f20207210 */ /* 0x000fc60000f3e4ff */
[----:B------:R-:W-:-:S04]  /*97d0*/  IMAD.WIDE.U32 R74, P5, R50, UR31, RZ ;  /* 0x0000001f324a7c25 */ /* 0x000fc8000f8a00ff */
[----:B------:R-:W-:-:S04]  /*97e0*/  IMAD.WIDE.U32 R40, R55, UR31, RZ ;  /* 0x0000001f37287c25 */ /* 0x000fc8000f8e00ff */
[----:B------:R-:W-:Y:S01]  /*97f0*/  IMAD.X R15, RZ, RZ, RZ, P5 ;  /* 0x000000ffff0f7224 */ /* 0x000fe200028e06ff */
[----:B------:R-:W-:Y:S01]  /*9800*/  IADD3 R41, P5, PT, R41, R74, RZ ;  /* 0x0000004a29297210 */ /* 0x000fe20007fbe0ff */
[----:B------:R-:W-:Y:S02]  /*9810*/  IMAD.MOV.U32 R14, RZ, RZ, R75 ;  /* 0x000000ffff0e7224 */ /* 0x000fe400078e004b */
[----:B------:R-:W-:-:S04]  /*9820*/  IMAD.WIDE.U32.X R22, RZ, R49, R22, P4 ;  /* 0x00000031ff167225 */ /* 0x000fc800020e0416 */
[----:B------:R-:W-:Y:S01]  /*9830*/  IMAD.WIDE.U32.X R14, RZ, R50, R14, P5 ;  /* 0x00000032ff0e7225 */ /* 0x000fe200028e040e */
[----:B------:R-:W-:Y:S02]  /*9840*/  IADD3 R67, P5, PT, R67, R40, RZ ;  /* 0x0000002843437210 */ /* 0x000fe40007fbe0ff */
[----:B------:R-:W-:Y:S01]  /*9850*/  IADD3.X R27, P0, PT, R27, R22, RZ, P0, !PT ;  /* 0x000000161b1b7210 */ /* 0x000fe2000071e4ff */
[----:B------:R-:W-:Y:S01]  /*9860*/  IMAD.WIDE.U32.X R16, RZ, R49, R16, P6 ;  /* 0x00000031ff107225 */ /* 0x000fe200030e0410 */
[----:B------:R-:W-:-:S03]  /*9870*/  IADD3.X R32, P5, PT, R32, R41, RZ, P5, !PT ;  /* 0x0000002920207210 */ /* 0x000fc60002fbe4ff */
[----:B------:R-:W-:Y:S01]  /*9880*/  IMAD.WIDE.U32.X R12, RZ, R49, R12, P2 ;  /* 0x00000031ff0c7225 */ /* 0x000fe200010e040c */
[----:B------:R-:W-:-:S04]  /*9890*/  IADD3.X R77, P1, P5, R14, R24, R38, P5, P1 ;  /* 0x000000180e4d7210 */ /* 0x000fc80002d22426 */
[----:B------:R-:W-:Y:S01]  /*98a0*/  IADD3.X R41, PT, PT, R15, R25, R39, P1, P5 ;  /* 0x000000190f297210 */ /* 0x000fe20000fea427 */
[----:B------:R-:W-:-:S04]  /*98b0*/  IMAD.WIDE.U32 R38, R68, UR30, RZ ;  /* 0x0000001e44267c25 */ /* 0x000fc8000f8e00ff */
[----:B------:R-:W-:Y:S01]  /*98c0*/  IMAD.WIDE.U32 R14, P5, R69, UR30, RZ ;  /* 0x0000001e450e7c25 */ /* 0x000fe2000f8a00ff */
[----:B------:R-:W-:-:S03]  /*98d0*/  IADD3 R67, P1, PT, R67, R38, RZ ;  /* 0x0000002643437210 */ /* 0x000fc60007f3e0ff */
[----:B------:R-:W-:Y:S01]  /*98e0*/  IMAD.X R25, RZ, RZ, RZ, P5 ;  /* 0x000000ffff197224 */ /* 0x000fe200028e06ff */
[----:B------:R-:W-:Y:S01]  /*98f0*/  IADD3 R39, P5, PT, R39, R14, RZ ;  /* 0x0000000e27277210 */ /* 0x000fe20007fbe0ff */
[----:B------:R-:W-:-:S03]  /*9900*/  IMAD.MOV.U32 R24, RZ, RZ, R15 ;  /* 0x000000ffff187224 */ /* 0x000fc600078e000f */
[----:B------:R-:W-:Y:S01]  /*9910*/  IADD3.X R32, P1, PT, R32, R39, RZ, P1, !PT ;  /* 0x0000002720207210 */ /* 0x000fe20000f3e4ff */
[----:B------:R-:W-:-:S04]  /*9920*/  IMAD.WIDE.U32.X R24, RZ, R69, R24, P5 ;  /* 0x00000045ff187225 */ /* 0x000fc800028e0418 */
[----:B------:R-:W-:-:S04]  /*9930*/  IMAD.WIDE.U32 R74, P5, R45, UR29, RZ ;  /* 0x0000001d2d4a7c25 */ /* 0x000fc8000f8a00ff */
[----:B------:R-:W-:-:S04]  /*9940*/  IMAD.WIDE.U32 R38, R66, UR29, RZ ;  /* 0x0000001d42267c25 */ /* 0x000fc8000f8e00ff */
[----:B------:R-:W-:Y:S01]  /*9950*/  IMAD.X R15, RZ, RZ, RZ, P5 ;  /* 0x000000ffff0f7224 */ /* 0x000fe200028e06ff */
[----:B------:R-:W-:Y:S01]  /*9960*/  IADD3 R39, P5, PT, R39, R74, RZ ;  /* 0x0000004a27277210 */ /* 0x000fe20007fbe0ff */
[----:B------:R-:W-:-:S04]  /*9970*/  IMAD.MOV.U32 R14, RZ, RZ, R75 ;  /* 0x000000ffff0e7224 */ /* 0x000fc800078e004b */
[----:B------:R-:W-:Y:S01]  /*9980*/  IMAD.WIDE.U32.X R14, RZ, R45, R14, P5 ;  /* 0x0000002dff0e7225 */ /* 0x000fe200028e040e */
[----:B------:R-:W-:-:S04]  /*9990*/  IADD3 R67, P5, PT, R67, R38, RZ ;  /* 0x0000002643437210 */ /* 0x000fc80007fbe0ff */
[----:B------:R-:W-:Y:S01]  /*99a0*/  IADD3.X R32, P5, PT, R32, R39, RZ, P5, !PT ;  /* 0x0000002720207210 */ /* 0x000fe20002fbe4ff */
[----:B------:R-:W-:-:S03]  /*99b0*/  IMAD.WIDE.U32 R38, R42, UR28, RZ ;  /* 0x0000001c2a267c25 */ /* 0x000fc6000f8e00ff */
[----:B------:R-:W-:-:S04]  /*99c0*/  IADD3.X R77, P1, P5, R14, R24, R77, P5, P1 ;  /* 0x000000180e4d7210 */ /* 0x000fc80002d2244d */
[----:B------:R-:W-:Y:S01]  /*99d0*/  IADD3.X R41, PT, PT, R15, R25, R41, P1, P5 ;  /* 0x000000190f297210 */ /* 0x000fe20000fea429 */
        /* <DEDUP_REMOVED lines=68> */
[----:B------:R-:W-:-:S04]  /*9e20*/  IADD3.X R32, P5, PT, R32, R39, RZ, P5, !PT ;  /* 0x0000002720207210 */ /* 0x000fc80002fbe4ff */
        /* <DEDUP_REMOVED lines=14> */
[----:B------:R-:W-:Y:S02]  /*9f10*/  IMAD.MOV.U32 R14, RZ, RZ, R75 ;  /* 0x000000ffff0e7224 */ /* 0x000fe400078e004b */
[----:B------:R-:W-:-:S04]  /*9f20*/  IMAD.WIDE.U32 R74, R34, UR26, RZ ;  /* 0x0000001a224a7c25 */ /* 0x000fc8000f8e00ff */
[----:B------:R-:W-:Y:S01]  /*9f30*/  IMAD.WIDE.U32.X R14, RZ, R52, R14, P5 ;  /* 0x00000034ff0e7225 */ /* 0x000fe200028e040e */
[----:B------:R-:W-:-:S04]  /*9f40*/  IADD3 R24, P5, PT, R67, R24, RZ ;  /* 0x0000001843187210 */ /* 0x000fc80007fbe0ff */
[----:B------:R-:W-:-:S04]  /*9f50*/  IADD3.X R25, P5, PT, R32, R25, RZ, P5, !PT ;  /* 0x0000001920197210 */ /* 0x000fc80002fbe4ff */
[----:B------:R-:W-:-:S04]  /*9f60*/  IADD3.X R77, P1, P5, R14, R38, R77, P5, P1 ;  /* 0x000000260e4d7210 */ /* 0x000fc80002d2244d */
[----:B------:R-:W-:Y:S01]  /*9f70*/  IADD3.X R41, PT, PT, R15, R39, R41, P1, P5 ;  /* 0x000000270f297210 */ /* 0x000fe20000fea429 */
[----:B------:R-:W-:Y:S01]  /*9f80*/  IMAD.WIDE.U32 R38, R53, UR26, RZ ;  /* 0x0000001a35267c25 */ /* 0x000fe2000f8e00ff */
[----:B------:R-:W-:Y:S02]  /*9f90*/  IADD3 R28, P1, PT, R21, R28, RZ ;  /* 0x0000001c151c7210 */ /* 0x000fe40007f3e0ff */
[----:B------:R-:W-:Y:S01]  /*9fa0*/  IADD3.X R21, P3, PT, R9, R26, RZ, P3, !PT ;  /* 0x0000001a09157210 */ /* 0x000fe20001f7e4ff */
[----:B------:R-:W-:Y:S01]  /*9fb0*/  IMAD.WIDE.U32 R14, P5, R49, UR26, RZ ;  /* 0x0000001a310e7c25 */ /* 0x000fe2000f8a00ff */
[----:B------:R-:W-:Y:S02]  /*9fc0*/  IADD3 R24, P4, PT, R24, R38, RZ ;  /* 0x0000002618187210 */ /* 0x000fe40007f9e0ff */
[----:B------:R-:W-:Y:S01]  /*9fd0*/  IADD3.X R81, P3, PT, R81, R16, RZ, P3, !PT ;  /* 0x0000001051517210 */ /* 0x000fe20001f7e4ff */
[----:B------:R-:W-:Y:S01]  /*9fe0*/  IMAD.X R9, RZ, RZ, RZ, P5 ;  /* 0x000000ffff097224 */ /* 0x000fe200028e06ff */
[----:B------:R-:W-:Y:S01]  /*9ff0*/  IADD3 R14, P6, PT, R39, R14, RZ ;  /* 0x0000000e270e7210 */ /* 0x000fe20007fde0ff */
[----:B------:R-:W-:Y:S01]  /*a000*/  IMAD.X R16, R37, 0x1, R23, P0 ;  /* 0x0000000125107824 */ /* 0x000fe200000e0617 */
[----:B------:R-:W-:Y:S01]  /*a010*/  IADD3.X R29, P1, PT, R8, R29, RZ, P1, !PT ;  /* 0x0000001d081d7210 */ /* 0x000fe20000f3e4ff */
[----:B------:R-:W-:Y:S01]  /*a020*/  IMAD.WIDE.U32 R38, P5, R70, UR26, RZ ;  /* 0x0000001a46267c25 */ /* 0x000fe2000f8a00ff */
[----:B------:R-:W-:-:S02]  /*a030*/  IADD3.X R25, P4, PT, R25, R14, RZ, P4, !PT ;  /* 0x0000000e19197210 */ /* 0x000fc4000279e4ff */
[----:B------:R-:W-:Y:S01]  /*a040*/  IADD3.X R79, P1, PT, R79, R12, RZ, P1, !PT ;  /* 0x0000000c4f4f7210 */ /* 0x000fe20000f3e4ff */
[----:B------:R-:W-:-:S04]  /*a050*/  IMAD.WIDE.U32 R22, R30, UR25, RZ ;  /* 0x000000191e167c25 */ /* 0x000fc8000f8e00ff */
[----:B------:R-:W-:Y:S02]  /*a060*/  IMAD.MOV.U32 R8, RZ, RZ, R15 ;  /* 0x000000ffff087224 */ /* 0x000fe400078e000f */
[----:B------:R-:W-:Y:S01]  /*a070*/  IMAD.X R71, R71, 0x1, R17, P3 ;  /* 0x0000000147477824 */ /* 0x000fe200018e0611 */
[----:B------:R-:W-:Y:S01]  /*a080*/  IADD3 R17, P0, PT, R74, R22, RZ ;  /* 0x000000164a117210 */ /* 0x000fe20007f1e0ff */
[----:B------:R-:W-:Y:S01]  /*a090*/  IMAD.X R37, RZ, RZ, RZ, P5 ;  /* 0x000000ffff257224 */ /* 0x000fe200028e06ff */
[----:B------:R-:W-:Y:S01]  /*a0a0*/  IADD3 R15, P5, PT, R75, R38, RZ ;  /* 0x000000264b0f7210 */ /* 0x000fe20007fbe0ff */
[----:B------:R-:W-:-:S04]  /*a0b0*/  IMAD.WIDE.U32 R74, P3, R48, UR25, RZ ;  /* 0x00000019304a7c25 */ /* 0x000fc8000f8600ff */
[----:B------:R-:W-:Y:S02]  /*a0c0*/  IMAD.MOV.U32 R36, RZ, RZ, R39 ;  /* 0x000000ffff247224 */ /* 0x000fe400078e0027 */
[----:B------:R-:W-:Y:S01]  /*a0d0*/  IMAD.X R39, RZ, RZ, RZ, P3 ;  /* 0x000000ffff277224 */ /* 0x000fe200018e06ff */
[----:B------:R-:W-:Y:S01]  /*a0e0*/  IADD3 R22, P3, PT, R23, R74, RZ ;  /* 0x0000004a17167210 */ /* 0x000fe20007f7e0ff */
[----:B------:R-:W-:Y:S02]  /*a0f0*/  IMAD.MOV.U32 R38, RZ, RZ, R75 ;  /* 0x000000ffff267224 */ /* 0x000fe400078e004b */
[----:B------:R-:W-:Y:S01]  /*a100*/  IMAD.WIDE.U32.X R36, RZ, R70, R36, P5 ;  /* 0x00000046ff247225 */ /* 0x000fe200028e0424 */
[----:B------:R-:W-:-:S03]  /*a110*/  IADD3.X R15, P0, PT, R15, R22, RZ, P0, !PT ;  /* 0x000000160f0f7210 */ /* 0x000fc6000071e4ff */
[----:B------:R-:W-:-:S04]  /*a120*/  IMAD.WIDE.U32 R74, R55, UR24, RZ ;  /* 0x00000018374a7c25 */ /* 0x000fc8000f8e00ff */
[----:B------:R-:W-:-:S04]  /*a130*/  IMAD.WIDE.U32 R22, P5, R50, UR24, RZ ;  /* 0x0000001832167c25 */ /* 0x000fc8000f8a00ff */
[----:B------:R-:W-:Y:S01]  /*a140*/  IMAD.WIDE.U32.X R38, RZ, R48, R38, P3 ;  /* 0x00000030ff267225 */ /* 0x000fe200018e0426 */
[----:B------:R-:W-:-:S03]  /*a150*/  IADD3 R14, P3, PT, R17, R74, RZ ;  /* 0x0000004a110e7210 */ /* 0x000fc60007f7e0ff */
[----:B------:R-:W-:Y:S01]  /*a160*/  IMAD.X R83, RZ, RZ, RZ, P5 ;  /* 0x000000ffff537224 */ /* 0x000fe200028e06ff */
[----:B------:R-:W-:Y:S01]  /*a170*/  IADD3 R74, P5, PT, R75, R22, RZ ;  /* 0x000000164b4a7210 */ /* 0x000fe20007fbe0ff */
[----:B------:R-:W-:Y:S02]  /*a180*/  IMAD.MOV.U32 R82, RZ, RZ, R23 ;  /* 0x000000ffff527224 */ /* 0x000fe400078e0017 */
[----:B------:R-:W-:Y:S01]  /*a190*/  IMAD.WIDE.U32.X R8, RZ, R49, R8, P6 ;  /* 0x00000031ff087225 */ /* 0x000fe200030e0408 */
[----:B------:R-:W-:-:S03]  /*a1a0*/  IADD3.X R15, P3, PT, R15, R74, RZ, P3, !PT ;  /* 0x0000004a0f0f7210 */ /* 0x000fc60001f7e4ff */
[----:B------:R-:W-:Y:S01]  /*a1b0*/  IMAD.WIDE.U32.X R82, RZ, R50, R82, P5 ;  /* 0x00000032ff527225 */ /* 0x000fe200028e0452 */
[----:B------:R-:W-:-:S03]  /*a1c0*/  IADD3.X R77, P4, PT, R77, R8, RZ, P4, !PT ;  /* 0x000000084d4d7210 */ /* 0x000fc6000279e4ff */
[----:B------:R-:W-:Y:S01]  /*a1d0*/  IMAD.WIDE.U32 R22, P5, R69, UR31, RZ ;  /* 0x0000001f45167c25 */ /* 0x000fe2000f8a00ff */
[----:B------:R-:W-:-:S03]  /*a1e0*/  IADD3.X R17, P0, P3, R82, R38, R36, P3, P0 ;  /* 0x0000002652117210 */ /* 0x000fc60001b00424 */
[----:B------:R-:W-:Y:S01]  /*a1f0*/  IMAD.WIDE.U32 R74, R66, UR30, RZ ;  /* 0x0000001e424a7c25 */ /* 0x000fe2000f8e00ff */
[----:B------:R-:W-:-:S03]  /*a200*/  IADD3.X R67, PT, PT, R83, R39, R37, P0, P3 ;  /* 0x0000002753437210 */ /* 0x000fc600007e6425 */
[----:B------:R-:W-:-:S04]  /*a210*/  IMAD.WIDE.U32 R36, R68, UR31, RZ ;  /* 0x0000001f44247c25 */ /* 0x000fc8000f8e00ff */
[----:B------:R-:W-:Y:S01]  /*a220*/  IMAD.X R73, R73, 0x1, R13, P1 ;  /* 0x0000000149497824 */ /* 0x000fe200008e060d */
[----:B------:R-:W-:Y:S01]  /*a230*/  IADD3 R26, P3, PT, R37, R22, RZ ;  /* 0x00000016251a7210 */ /* 0x000fe20007f7e0ff */
[----:B------:R-:W-:Y:S01]  /*a240*/  IMAD.X R37, RZ, RZ, RZ, P5 ;  /* 0x000000ffff257224 */ /* 0x000fe200028e06ff */
[----:B------:R-:W-:Y:S01]  /*a250*/  IADD3 R83, P0, PT, R14, R36, RZ ;  /* 0x000000240e537210 */ /* 0x000fe20007f1e0ff */
[----:B------:R-:W-:Y:S01]  /*a260*/  IMAD.WIDE.U32 R38, P5, R45, UR30, RZ ;  /* 0x0000001e2d267c25 */ /* 0x000fe2000f8a00ff */
[----:B------:R-:W-:Y:S02]  /*a270*/  ISETP.GE.U32.AND P1, PT, R31, RZ, PT ;  /* 0x000000ff1f00720c */ /* 0x000fe40003f26070 */
[----:B------:R-:W-:Y:S01]  /*a280*/  IADD3.X R26, P0, PT, R15, R26, RZ, P0, !PT ;  /* 0x0000001a0f1a7210 */ /* 0x000fe2000071e4ff */
[----:B------:R-:W-:Y:S01]  /*a290*/  IMAD.MOV.U32 R36, RZ, RZ, R23 ;  /* 0x000000ffff247224 */ /* 0x000fe200078e0017 */
[----:B------:R-:W-:Y:S01]  /*a2a0*/  ISETP.GE.U32.AND.EX P1, PT, R10, 0x1, PT, P1 ;  /* 0x000000010a00780c */ /* 0x000fe20003f26110 */
[----:B------:R-:W-:Y:S01]  /*a2b0*/  IMAD.X R15, RZ, RZ, RZ, P5 ;  /* 0x000000ffff0f7224 */ /* 0x000fe200028e06ff */
[----:B------:R-:W-:Y:S01]  /*a2c0*/  IADD3 R75, P5, PT, R75, R38, RZ ;  /* 0x000000264b4b7210 */ /* 0x000fe20007fbe0ff */
[----:B------:R-:W-:Y:S01]  /*a2d0*/  IMAD.WIDE.U32.X R22, RZ, R69, R36, P3 ;  /* 0x00000045ff167225 */ /* 0x000fe200018e0424 */
[----:B------:R-:W-:-:S03]  /*a2e0*/  IADD3 R37, P3, PT, R83, R74, RZ ;  /* 0x0000004a53257210 */ /* 0x000fc60007f7e0ff */
[----:B------:R-:W-:Y:S01]  /*a2f0*/  IMAD.MOV.U32 R14, RZ, RZ, R39 ;  /* 0x000000ffff0e7224 */ /* 0x000fe200078e0027 */
[----:B------:R-:W-:Y:S01]  /*a300*/  IADD3.X R26, P3, PT, R26, R75, RZ, P3, !PT ;  /* 0x0000004b1a1a7210 */ /* 0x000fe20001f7e4ff */
[----:B------:R-:W-:-:S04]  /*a310*/  IMAD.WIDE.U32 R74, R47, UR28, RZ ;  /* 0x0000001c2f4a7c25 */ /* 0x000fc8000f8e00ff */
[----:B------:R-:W-:-:S04]  /*a320*/  IMAD.WIDE.U32.X R14, RZ, R45, R14, P5 ;  /* 0x0000002dff0e7225 */ /* 0x000fc800028e040e */
[----:B------:R-:W-:Y:S01]  /*a330*/  IMAD.X R41, R41, 0x1, R9, P4 ;  /* 0x0000000129297824 */ /* 0x000fe200020e0609 */
[----:B------:R-:W-:Y:S01]  /*a340*/  IADD3.X R17, P0, P3, R14, R22, R17, P3, P0 ;  /* 0x000000160e117210 */ /* 0x000fe20001b00411 */
[----:B------:R-:W-:-:S03]  /*a350*/  IMAD.WIDE.U32 R12, P4, R70, UR27, RZ ;  /* 0x0000001b460c7c25 */ /* 0x000fc6000f8800ff */
[----:B------:R-:W-:Y:S01]  /*a360*/  IADD3.X R67, PT, PT, R15, R23, R67, P0, P3 ;  /* 0x000000170f437210 */ /* 0x000fe200007e6443 */
[----:B------:R-:W-:-:S04]  /*a370*/  IMAD.WIDE.U32 R22, R42, UR29, RZ ;  /* 0x0000001d2a167c25 */ /* 0x000fc8000f8e00ff */
[----:B------:R-:W-:Y:S01]  /*a380*/  IMAD.WIDE.U32 R14, P5, R43, UR29, RZ ;  /* 0x0000001d2b0e7c25 */ /* 0x000fe2000f8a00ff */
[----:B------:R-:W-:-:S03]  /*a390*/  IADD3 R37, P0, PT, R37, R22, RZ ;  /* 0x0000001625257210 */ /* 0x000fc60007f1e0ff */
[----:B------:R-:W-:Y:S01]  /*a3a0*/  IMAD.MOV.U32 R22, RZ, RZ, R15 ;  /* 0x000000ffff167224 */ /* 0x000fe200078e000f */
[----:B------:R-:W-:Y:S01]  /*a3b0*/  IADD3 R39, P3, PT, R23, R14, RZ ;  /* 0x0000000e17277210 */ /* 0x000fe20007f7e0ff */
[----:B------:R-:W-:Y:S02]  /*a3c0*/  IMAD.X R23, RZ, RZ, RZ, P5 ;  /* 0x000000ffff177224 */ /* 0x000fe400028e06ff */
[----:B------:R-:W-:Y:S01]  /*a3d0*/  IMAD.WIDE.U32 R8, R30, UR26, RZ ;  /* 0x0000001a1e087c25 */ /* 0x000fe2000f8e00ff */
[----:B------:R-:W-:-:S03]  /*a3e0*/  IADD3.X R26, P0, PT, R26, R39, RZ, P0, !PT ;  /* 0x000000271a1a7210 */ /* 0x000fc6000071e4ff */
[----:B------:R-:W-:-:S04]  /*a3f0*/  IMAD.WIDE.U32 R38, P5, R61, UR28, RZ ;  /* 0x0000001c3d267c25 */ /* 0x000fc8000f8a00ff */
        /* <DEDUP_REMOVED lines=8> */
[----:B------:R-:W-:Y:S01]  /*a480*/  IMAD.WIDE.U32 R82, R55, UR25, RZ ;  /* 0x0000001937527c25 */ /* 0x000fe2000f8e00ff */
[----:B------:R-:W-:-:S03]  /*a490*/  IADD3.X R17, P0, P3, R14, R22, R17, P3, P0 ;  /* 0x000000160e117210 */ /* 0x000fc60001b00411 */
[----:B------:R-:W-:Y:S01]  /*a4a0*/  IMAD.WIDE.U32 R20, R81, -0x1, R20 ;  /* 0xffffffff51147825 */ /* 0x000fe200078e0014 */
[----:B------:R-:W-:-:S03]  /*a4b0*/  IADD3.X R67, PT, PT, R15, R23, R67, P0, P3 ;  /* 0x000000170f437210 */ /* 0x000fc600007e6443 */
[----:B------:R-:W-:-:S04]  /*a4c0*/  IMAD.WIDE.U32 R22, R63, UR19, RZ ;  /* 0x000000133f167c25 */ /* 0x000fc8000f8e00ff */
[----:B------:R-:W-:Y:S01]  /*a4d0*/  IMAD.WIDE.U32 R14, P5, R65, UR19, RZ ;  /* 0x00000013410e7c25 */ /* 0x000fe2000f8a00ff */
[----:B------:R-:W-:-:S03]  /*a4e0*/  IADD3 R37, P0, PT, R37, R22, RZ ;  /* 0x0000001625257210 */ /* 0x000fc60007f1e0ff */
[----:B------:R-:W-:Y:S01]  /*a4f0*/  IMAD.MOV.U32 R22, RZ, RZ, R15 ;  /* 0x000000ffff167224 */ /* 0x000fe200078e000f */
[----:B------:R-:W-:Y:S01]  /*a500*/  IADD3 R39, P3, PT, R23, R14, RZ ;  /* 0x0000000e17277210 */ /* 0x000fe20007f7e0ff */
[----:B------:R-:W-:Y:S02]  /*a510*/  IMAD.X R23, RZ, RZ, RZ, P5 ;  /* 0x000000ffff177224 */ /* 0x000fe400028e06ff */
[----:B------:R-:W-:Y:S01]  /*a520*/  IMAD.WIDE.U32 R28, R79, -0x1, R28 ;  /* 0xffffffff4f1c7825 */ /* 0x000fe200078e001c */
        /* <DEDUP_REMOVED lines=10> */
[----:B------:R-:W-:Y:S01]  /*a5d0*/  IMAD.IADD R21, R21, 0x1, -R71 ;  /* 0x0000000115157824 */ /* 0x000fe200078e0a47 */
[----:B------:R-:W-:Y:S01]  /*a5e0*/  IADD3.X R17, P0, P3, R14, R22, R17, P3, P0 ;  /* 0x000000160e117210 */ /* 0x000fe20001b00411 */
[----:B------:R-:W-:-:S03]  /*a5f0*/  IMAD.WIDE.U32 R24, R77, -0x1, R24 ;  /* 0xffffffff4d187825 */ /* 0x000fc600078e0018 */
[----:B------:R-:W-:Y:S01]  /*a600*/  IADD3.X R67, PT, PT, R15, R23, R67, P0, P3 ;  /* 0x000000170f437210 */ /* 0x000fe200007e6443 */
[----:B------:R-:W-:-:S04]  /*a610*/  IMAD.WIDE.U32 R22, R58, UR17, RZ ;  /* 0x000000113a167c25 */ /* 0x000fc8000f8e00ff */
[----:B------:R-:W-:Y:S01]  /*a620*/  IMAD.WIDE.U32 R14, P5, R64, UR17, RZ ;  /* 0x00000011400e7c25 */ /* 0x000fe2000f8a00ff */
[----:B------:R-:W-:-:S03]  /*a630*/  IADD3 R37, P0, PT, R37, R22, RZ ;  /* 0x0000001625257210 */ /* 0x000fc60007f1e0ff */
[----:B------:R-:W-:Y:S01]  /*a640*/  IMAD.MOV.U32 R22, RZ, RZ, R15 ;  /* 0x000000ffff167224 */ /* 0x000fe200078e000f */
[----:B------:R-:W-:Y:S01]  /*a650*/  IADD3 R39, P3, PT, R23, R14, RZ ;  /* 0x0000000e17277210 */ /* 0x000fe20007f7e0ff */
[----:B------:R-:W-:Y:S02]  /*a660*/  IMAD.X R23, RZ, RZ, RZ, P5 ;  /* 0x000000ffff177224 */ /* 0x000fe400028e06ff */
[----:B------:R-:W-:Y:S01]  /*a670*/  IMAD.IADD R25, R25, 0x1, -R41 ;  /* 0x0000000119197824 */ /* 0x000fe200078e0a29 */
[----:B------:R-:W-:Y:S01]  /*a680*/  IADD3.X R26, P0, PT, R26, R39, RZ, P0, !PT ;  /* 0x000000271a1a7210 */ /* 0x000fe2000071e4ff */
        /* <DEDUP_REMOVED lines=8> */
[----:B------:R-:W-:-:S03]  /*a710*/  IMAD.WIDE.U32.X R14, RZ, R44, R14, P5 ;  /* 0x0000002cff0e7225 */ /* 0x000fc600028e040e */
[----:B------:R-:W-:-:S04]  /*a720*/  IADD3.X R17, P0, P3, R14, R22, R17, P3, P0 ;  /* 0x000000160e117210 */ /* 0x000fc80001b00411 */
[----:B------:R-:W-:Y:S01]  /*a730*/  IADD3.X R67, PT, PT, R15, R23, R67, P0, P3 ;  /* 0x000000170f437210 */ /* 0x000fe200007e6443 */
[----:B------:R-:W-:-:S04]  /*a740*/  IMAD.WIDE.U32 R22, R60, UR23, RZ ;  /* 0x000000173c167c25 */ /* 0x000fc8000f8e00ff */
[----:B------:R-:W-:Y:S01]  /*a750*/  IMAD.WIDE.U32 R14, P5, R19, UR23, RZ ;  /* 0x00000017130e7c25 */ /* 0x000fe2000f8a00ff */
[----:B------:R-:W-:-:S03]  /*a760*/  IADD3 R37, P0, PT, R37, R22, RZ ;  /* 0x0000001625257210 */ /* 0x000fc60007f1e0ff */
[----:B------:R-:W-:Y:S01]  /*a770*/  IMAD.MOV.U32 R22, RZ, RZ, R15 ;  /* 0x000000ffff167224 */ /* 0x000fe200078e000f */
[----:B------:R-:W-:Y:S01]  /*a780*/  IADD3 R39, P3, PT, R23, R14, RZ ;  /* 0x0000000e17277210 */ /* 0x000fe20007f7e0ff */
[----:B------:R-:W-:-:S03]  /*a790*/  IMAD.X R23, RZ, RZ, RZ, P5 ;  /* 0x000000ffff177224 */ /* 0x000fc600028e06ff */
        /* <DEDUP_REMOVED lines=27> */
[----:B------:R-:W-:Y:S01]  /*a950*/  IMAD.WIDE.U32.X R14, RZ, R52, R14, P5 ;  /* 0x00000034ff0e7225 */ /* 0x000fe200028e040e */
[----:B------:R-:W-:Y:S02]  /*a960*/  IADD3 R8, P2, PT, R38, R8, RZ ;  /* 0x0000000826087210 */ /* 0x000fe40007f5e0ff */
[----:B------:R-:W-:-:S04]  /*a970*/  IADD3.X R17, P0, P3, R14, R22, R17, P3, P0 ;  /* 0x000000160e117210 */ /* 0x000fc80001b00411 */
[----:B------:R-:W-:Y:S01]  /*a980*/  IADD3.X R67, PT, PT, R15, R23, R67, P0, P3 ;  /* 0x000000170f437210 */ /* 0x000fe200007e6443 */
[----:B------:R-:W-:-:S04]  /*a990*/  IMAD.WIDE.U32 R22, R53, UR27, RZ ;  /* 0x0000001b35167c25 */ /* 0x000fc8000f8e00ff */
[----:B------:R-:W-:Y:S01]  /*a9a0*/  IMAD.WIDE.U32 R14, P3, R49, UR27, RZ ;  /* 0x0000001b310e7c25 */ /* 0x000fe2000f8600ff */
[----:B------:R-:W-:-:S03]  /*a9b0*/  IADD3 R22, P0, PT, R37, R22, RZ ;  /* 0x0000001625167210 */ /* 0x000fc60007f1e0ff */
[----:B------:R-:W-:Y:S01]  /*a9c0*/  IMAD.WIDE.U32 R36, R31, -0x1, R6 ;  /* 0xffffffff1f247825 */ /* 0x000fe200078e0006 */
[----:B------:R-:W-:-:S03]  /*a9d0*/  IADD3 R23, P5, PT, R23, R14, RZ ;  /* 0x0000000e17177210 */ /* 0x000fc60007fbe0ff */
[----:B------:R-:W-:Y:S01]  /*a9e0*/  IMAD.X R7, RZ, RZ, RZ, P3 ;  /* 0x000000ffff077224 */ /* 0x000fe200018e06ff */
[----:B------:R-:W-:Y:S01]  /*a9f0*/  IADD3.X R23, P0, PT, R26, R23, RZ, P0, !PT ;  /* 0x000000171a177210 */ /* 0x000fe2000071e4ff */
[----:B------:R-:W-:Y:S01]  /*aa00*/  IMAD.MOV.U32 R6, RZ, RZ, R15 ;  /* 0x000000ffff067224 */ /* 0x000fe200078e000f */
[----:B------:R-:W-:Y:S01]  /*aa10*/  IADD3 R26, P6, PT, R39, R12, RZ ;  /* 0x0000000c271a7210 */ /* 0x000fe20007fde0ff */
[C---:B------:R-:W-:Y:S01]  /*aa20*/  IMAD.WIDE.U32 R38, R33.reuse, -0x1, R4 ;  /* 0xffffffff21267825 */ /* 0x040fe200078e0004 */
[----:B------:R-:W-:-:S03]  /*aa30*/  ISETP.GE.U32.AND P3, PT, R33, RZ, PT ;  /* 0x000000ff2100720c */ /* 0x000fc60003f66070 */
[----:B------:R-:W-:Y:S01]  /*aa40*/  IMAD.WIDE.U32.X R14, RZ, R49, R6, P5 ;  /* 0x00000031ff0e7225 */ /* 0x000fe200028e0406 */
[----:B------:R-:W-:-:S03]  /*aa50*/  ISETP.GE.U32.AND.EX P3, PT, R18, 0x1, PT, P3 ;  /* 0x000000011200780c */ /* 0x000fc60003f66130 */
[----:B------:R-:W-:Y:S01]  /*aa60*/  IMAD.WIDE.U32 R4, P5, R48, UR26, RZ ;  /* 0x0000001a30047c25 */ /* 0x000fe2000f8a00ff */
[----:B------:R-:W-:-:S03]  /*aa70*/  IADD3.X R33, P0, PT, R17, R14, RZ, P0, !PT ;  /* 0x0000000e11217210 */ /* 0x000fc6000071e4ff */
[----:B------:R-:W-:Y:S01]  /*aa80*/  IMAD.X R7, RZ, RZ, RZ, P4 ;  /* 0x000000ffff077224 */ /* 0x000fe200020e06ff */
[----:B------:R-:W-:Y:S01]  /*aa90*/  IADD3 R31, P4, PT, R9, R4, RZ ;  /* 0x00000004091f7210 */ /* 0x000fe20007f9e0ff */
[----:B------:R-:W-:Y:S01]  /*aaa0*/  IMAD.X R67, R67, 0x1, R15, P0 ;  /* 0x0000000143437824 */ /* 0x000fe200000e060f */
[----:B------:R-:W-:Y:S01]  /*aab0*/  IADD3 R8, P0, PT, R8, R82, RZ ;  /* 0x0000005208087210 */ /* 0x000fe20007f1e0ff */
[----:B------:R-:W-:Y:S01]  /*aac0*/  IMAD.X R15, RZ, RZ, RZ, P5 ;  /* 0x000000ffff0f7224 */ /* 0x000fe200028e06ff */
[----:B------:R-:W-:Y:S01]  /*aad0*/  IADD3.X R26, P2, PT, R26, R31, RZ, P2, !PT ;  /* 0x0000001f1a1a7210 */ /* 0x000fe2000175e4ff */
[----:B------:R-:W-:Y:S02]  /*aae0*/  IMAD.MOV.U32 R14, RZ, RZ, R5 ;  /* 0x000000ffff0e7224 */ /* 0x000fe400078e0005 */
[----:B------:R-:W-:-:S04]  /*aaf0*/  IMAD.WIDE.U32 R4, P5, R50, UR25, RZ ;  /* 0x0000001932047c25 */ /* 0x000fc8000f8a00ff */
[----:B------:R-:W-:Y:S02]  /*ab00*/  IMAD.IADD R9, R37, 0x1, -R10 ;  /* 0x0000000125097824 */ /* 0x000fe400078e0a0a */
[----:B------:R-:W-:Y:S02]  /*ab10*/  IMAD.MOV.U32 R6, RZ, RZ, R13 ;  /* 0x000000ffff067224 */ /* 0x000fe400078e000d */
[----:B------:R-:W-:Y:S01]  /*ab20*/  IMAD.X R85, RZ, RZ, RZ, P5 ;  /* 0x000000ffff557224 */ /* 0x000fe200028e06ff */
[----:B------:R-:W-:Y:S01]  /*ab30*/  IADD3 R83, P5, PT, R83, R4, RZ ;  /* 0x0000000453537210 */ /* 0x000fe20007fbe0ff */
[----:B------:R-:W-:Y:S02]  /*ab40*/  IMAD.MOV.U32 R12, RZ, RZ, R36 ;  /* 0x000000ffff0c7224 */ /* 0x000fe400078e0024 */
[----:B------:R-:W-:Y:S01]  /*ab50*/  @P1 IMAD.MOV.U32 R13, RZ, RZ, R9 ;  /* 0x000000ffff0d1224 */ /* 0x000fe200078e0009 */
[----:B------:R-:W-:Y:S01]  /*ab60*/  IADD3.X R26, P0, PT, R26, R83, RZ, P0, !PT ;  /* 0x000000531a1a7210 */ /* 0x000fe2000071e4ff */
[----:B------:R-:W-:-:S02]  /*ab70*/  IMAD.MOV.U32 R84, RZ, RZ, R5 ;  /* 0x000000ffff547224 */ /* 0x000fc400078e0005 */
[----:B------:R-:W-:-:S04]  /*ab80*/  @P1 IMAD.WIDE.U32 R74, R10, -0x1, R12 ;  /* 0xffffffff0a4a1825 */ /* 0x000fc800078e000c */
[----:B------:R-:W-:Y:S02]  /*ab90*/  @P1 IMAD.MOV.U32 R13, RZ, RZ, RZ ;  /* 0x000000ffff0d1224 */ /* 0x000fe400078e00ff */
[----:B------:R-:W-:-:S04]  /*aba0*/  IMAD.WIDE.U32.X R6, RZ, R70, R6, P6 ;  /* 0x00000046ff067225 */ /* 0x000fc800030e0406 */
[----:B------:R-:W-:-:S04]  /*abb0*/  IMAD.WIDE.U32.X R14, RZ, R48, R14, P4 ;  /* 0x00000030ff0e7225 */ /* 0x000fc800020e040e */
[----:B------:R-:W-:-:S04]  /*abc0*/  IMAD.WIDE.U32.X R84, RZ, R50, R84, P5 ;  /* 0x00000032ff547225 */ /* 0x000fc800028e0454 */
[----:B------:R-:W-:Y:S01]  /*abd0*/  @P1 IMAD.IADD R9, R75, 0x1, R13 ;  /* 0x000000014b091824 */ /* 0x000fe200078e020d */
[----:B------:R-:W-:Y:S01]  /*abe0*/  IADD3.X R13, P0, P2, R84, R14, R6, P0, P2 ;  /* 0x0000000e540d7210 */ /* 0x000fe20000204406 */
[----:B------:R-:W-:-:S03]  /*abf0*/  IMAD.WIDE.U32 R4, R68, UR24, RZ ;  /* 0x0000001844047c25 */ /* 0x000fc6000f8e00ff */
[----:B------:R-:W-:Y:S01]  /*ac00*/  IADD3.X R10, PT, PT, R85, R15, R7, P0, P2 ;  /* 0x0000000f550a7210 */ /* 0x000fe200007e4407 */
[----:B------:R-:W-:Y:S01]  /*ac10*/  IMAD.WIDE.U32 R82, P4, R69, UR24, RZ ;  /* 0x0000001845527c25 */ /* 0x000fe2000f8800ff */
[----:B------:R-:W-:-:S03]  /*ac20*/  IADD3 R15, P0, PT, R8, R4, RZ ;  /* 0x00000004080f7210 */ /* 0x000fc60007f1e0ff */
[----:B------:R-:W-:Y:S01]  /*ac30*/  IMAD.WIDE.U32 R6, R66, UR31, RZ ;  /* 0x0000001f42067c25 */ /* 0x000fe2000f8e00ff */
[----:B------:R-:W-:-:S03]  /*ac40*/  IADD3 R5, P5, PT, R5, R82, RZ ;  /* 0x0000005205057210 */ /* 0x000fc60007fbe0ff */
[----:B------:R-:W-:Y:S01]  /*ac50*/  IMAD.MOV.U32 R14, RZ, RZ, R83 ;  /* 0x000000ffff0e7224 */ /* 0x000fe200078e0053 */
[----:B------:R-:W-:Y:S01]  /*ac60*/  IADD3.X R26, P0, PT, R26, R5, RZ, P0, !PT ;  /* 0x000000051a1a7210 */ /* 0x000fe2000071e4ff */
[----:B------:R-:W-:Y:S01]  /*ac70*/  IMAD.WIDE.U32 R4, P6, R45, UR31, RZ ;  /* 0x0000001f2d047c25 */ /* 0x000fe2000f8c00ff */
[----:B------:R-:W-:-:S03]  /*ac80*/  IADD3 R8, P2, PT, R15, R6, RZ ;  /* 0x000000060f087210 */ /* 0x000fc60007f5e0ff */
[----:B------:R-:W-:Y:S01]  /*ac90*/  IMAD.X R15, RZ, RZ, RZ, P4 ;  /* 0x000000ffff0f7224 */ /* 0x000fe200020e06ff */
[----:B------:R-:W-:Y:S01]  /*aca0*/  IADD3 R7, P4, PT, R7, R4, RZ ;  /* 0x0000000407077210 */ /* 0x000fe20007f9e0ff */
[----:B------:R-:W-:Y:S02]  /*acb0*/  IMAD.MOV.U32 R6, RZ, RZ, R5 ;  /* 0x000000ffff067224 */ /* 0x000fe400078e0005 */
[----:B------:R-:W-:Y:S01]  /*acc0*/  IMAD.WIDE.U32.X R14, RZ, R69, R14, P5 ;  /* 0x00000045ff0e7225 */ /* 0x000fe200028e040e */
[----:B------:R-:W-:-:S03]  /*acd0*/  IADD3.X R4, P2, PT, R26, R7, RZ, P2, !PT ;  /* 0x000000071a047210 */ /* 0x000fc6000175e4ff */
[----:B------:R-:W-:Y:S02]  /*ace0*/  IMAD.X R7, RZ, RZ, RZ, P6 ;  /* 0x000000ffff077224 */ /* 0x000fe400030e06ff */
[----:B------:R-:W-:Y:S02]  /*acf0*/  IMAD.IADD R39, R39, 0x1, -R18 ;  /* 0x0000000127277824 */ /* 0x000fe400078e0a12 */
[----:B------:R-:W-:-:S04]  /*ad00*/  IMAD.WIDE.U32.X R6, RZ, R45, R6, P4 ;  /* 0x0000002dff067225 */ /* 0x000fc800020e0406 */
[----:B------:R-:W-:Y:S01]  /*ad10*/  @P3 IMAD.WIDE.U32 R36, R18, -0x1, R38 ;  /* 0xffffffff12243825 */ /* 0x000fe200078e0026 */
[----:B------:R-:W-:-:S03]  /*ad20*/  IADD3.X R13, P0, P2, R6, R14, R13, P2, P0 ;  /* 0x0000000e060d7210 */ /* 0x000fc6000120040d */
[----:B------:R-:W-:Y:S01]  /*ad30*/  @P3 IMAD.MOV.U32 R38, RZ, RZ, R36 ;  /* 0x000000ffff263224 */ /* 0x000fe200078e0024 */
[----:B------:R-:W-:Y:S01]  /*ad40*/  IADD3.X R10, PT, PT, R7, R15, R10, P0, P2 ;  /* 0x0000000f070a7210 */ /* 0x000fe200007e440a */
[----:B------:R-:W-:-:S04]  /*ad50*/  IMAD.WIDE.U32 R14, R42, UR30, RZ ;  /* 0x0000001e2a0e7c25 */ /* 0x000fc8000f8e00ff */
[----:B------:R-:W-:Y:S01]  /*ad60*/  IMAD.WIDE.U32 R6, P4, R43, UR30, RZ ;  /* 0x0000001e2b067c25 */ /* 0x000fe2000f8800ff */
[----:B------:R-:W-:-:S03]  /*ad70*/  IADD3 R5, P0, PT, R8, R14, RZ ;  /* 0x0000000e08057210 */ /* 0x000fc60007f1e0ff */
[----:B------:R-:W-:Y:S01]  /*ad80*/  IMAD.X R83, RZ, RZ, RZ, P4 ;  /* 0x000000ffff537224 */ /* 0x000fe200020e06ff */
[----:B------:R-:W-:Y:S01]  /*ad90*/  IADD3 R17, P5, PT, R15, R6, RZ ;  /* 0x000000060f117210 */ /* 0x000fe20007fbe0ff */
[----:B------:R-:W-:-:S03]  /*ada0*/  IMAD.WIDE.U32 R14, R47, UR29, RZ ;  /* 0x0000001d2f0e7c25 */ /* 0x000fc6000f8e00ff */
[----:B------:R-:W-:Y:S01]  /*adb0*/  IADD3.X R6, P0, PT, R4, R17, RZ, P0, !PT ;  /* 0x0000001104067210 */ /* 0x000fe2000071e4ff */
[----:B------:R-:W-:Y:S01]  /*adc0*/  IMAD.MOV.U32 R82, RZ, RZ, R7 ;  /* 0x000000ffff527224 */ /* 0x000fe200078e0007 */
[----:B------:R-:W-:Y:S01]  /*add0*/  IADD3 R8, P2, PT, R5, R14, RZ ;  /* 0x0000000e05087210 */ /* 0x000fe20007f5e0ff */
[----:B------:R-:W-:-:S04]  /*ade0*/  IMAD.WIDE.U32 R4, P6, R61, UR29, RZ ;  /* 0x0000001d3d047c25 */ /* 0x000fc8000f8c00ff */
[----:B------:R-:W-:Y:S01]  /*adf0*/  IMAD.X R7, RZ, RZ, RZ, P6 ;  /* 0x000000ffff077224 */ /* 0x000fe200030e06ff */
[----:B------:R-:W-:Y:S01]  /*ae00*/  IADD3 R15, P4, PT, R15, R4, RZ ;  /* 0x000000040f0f7210 */ /* 0x000fe20007f9e0ff */
[----:B------:R-:W-:-:S03]  /*ae10*/  IMAD.WIDE.U32.X R82, RZ, R43, R82, P5 ;  /* 0x0000002bff527225 */ /* 0x000fc600028e0452 */
[----:B------:R-:W-:Y:S01]  /*ae20*/  IADD3.X R4, P2, PT, R6, R15, RZ, P2, !PT ;  /* 0x0000000f06047210 */ /* 0x000fe2000175e4ff */
[----:B------:R-:W-:Y:S02]  /*ae30*/  IMAD.MOV.U32 R6, RZ, RZ, R5 ;  /* 0x000000ffff067224 */ /* 0x000fe400078e0005 */
[----:B------:R-:W-:-:S04]  /*ae40*/  IMAD.WIDE.U32 R14, R63, UR28, RZ ;  /* 0x0000001c3f0e7c25 */ /* 0x000fc8000f8e00ff */
[----:B------:R-:W-:-:S04]  /*ae50*/  IMAD.WIDE.U32.X R6, RZ, R61, R6, P4 ;  /* 0x0000003dff067225 */ /* 0x000fc800020e0406 */
[----:B------:R-:W-:Y:S01]  /*ae60*/  @P1 IMAD.MOV.U32 R12, RZ, RZ, R74 ;  /* 0x000000ffff0c1224 */ /* 0x000fe200078e004a */
[----:B------:R-:W-:Y:S01]  /*ae70*/  IADD3.X R13, P0, P2, R6, R82, R13, P2, P0 ;  /* 0x00000052060d7210 */ /* 0x000fe2000120040d */
[----:B------:R-:W-:-:S03]  /*ae80*/  IMAD.WIDE.U32 R22, R33, -0x1, R22 ;  /* 0xffffffff21167825 */ /* 0x000fc600078e0016 */
[----:B------:R-:W-:Y:S01]  /*ae90*/  IADD3.X R10, PT, PT, R7, R83, R10, P0, P2 ;  /* 0x00000053070a7210 */ /* 0x000fe200007e440a */
        /* <DEDUP_REMOVED lines=16> */
[----:B------:R-:W-:Y:S01]  /*afa0*/  IMAD.IADD R23, R23, 0x1, -R67 ;  /* 0x0000000117177824 */ /* 0x000fe200078e0a43 */
[----:B------:R-:W-:-:S04]  /*afb0*/  IADD3.X R13, P0, P2, R6, R82, R13, P2, P0 ;  /* 0x00000052060d7210 */ /* 0x000fc8000120040d */
        /* <DEDUP_REMOVED lines=16> */
[----:B------:R-:W-:-:S03]  /*b0c0*/  IMAD.WIDE.U32.X R6, RZ, R44, R6, P4 ;  /* 0x0000002cff067225 */ /* 0x000fc600020e0406 */
        /* <DEDUP_REMOVED lines=33> */
[----:B------:R-:W-:-:S04]  /*b2e0*/  IMAD.MOV.U32 R6, RZ, RZ, R5 ;  /* 0x000000ffff067224 */ /* 0x000fc800078e0005 */
        /* <DEDUP_REMOVED lines=8> */
[----:B------:R-:W-:Y:S02]  /*b370*/  IMAD.X R83, RZ, RZ, RZ, P2 ;  /* 0x000000ffff537224 */ /* 0x000fe400010e06ff */
[----:B------:R-:W-:Y:S01]  /*b380*/  IMAD.WIDE.U32 R6, P6, R70, UR20, RZ ;  /* 0x0000001446067c25 */ /* 0x000fe2000f8c00ff */
[----:B------:R-:W-:-:S03]  /*b390*/  IADD3.X R15, P0, PT, R4, R5, RZ, P0, !PT ;  /* 0x00000005040f7210 */ /* 0x000fc6000071e4ff */
[----:B------:R-:W-:-:S04]  /*b3a0*/  IMAD.WIDE.U32.X R82, RZ, R49, R82, P4 ;  /* 0x00000031ff527225 */ /* 0x000fc800020e0452 */
[----:B------:R-:W-:Y:S01]  /*b3b0*/  @P3 IMAD.MOV.U32 R5, RZ, RZ, RZ ;  /* 0x000000ffff053224 */ /* 0x000fe200078e00ff */
[----:B------:R-:W-:Y:S01]  /*b3c0*/  IADD3.X R13, P0, PT, R13, R82, RZ, P0, !PT ;  /* 0x000000520d0d7210 */ /* 0x000fe2000071e4ff */
[----:B------:R-:W-:Y:S02]  /*b3d0*/  IMAD.MOV.U32 R10, RZ, RZ, R20 ;  /* 0x000000ffff0a7224 */ /* 0x000fe400078e0014 */
[----:B------:R-:W-:Y:S02]  /*b3e0*/  @P3 IMAD.IADD R39, R37, 0x1, R5 ;  /* 0x0000000125273824 */ /* 0x000fe400078e0205 */
[----:B------:R-:W-:Y:S01]  /*b3f0*/  IMAD.X R75, R75, 0x1, R83, P0 ;  /* 0x000000014b4b7824 */ /* 0x000fe200000e0653 */
[----:B------:R-:W-:Y:S01]  /*b400*/  ISETP.GE.U32.AND P0, PT, R27, RZ, PT ;  /* 0x000000ff1b00720c */ /* 0x000fe20003f06070 */
[----:B------:R-:W-:-:S03]  /*b410*/  IMAD.WIDE.U32 R82, R34, UR20, RZ ;  /* 0x0000001422527c25 */ /* 0x000fc6000f8e00ff */
[----:B------:R-:W-:Y:S01]  /*b420*/  ISETP.GE.U32.AND.EX P0, PT, R16, 0x1, PT, P0 ;  /* 0x000000011000780c */ /* 0x000fe20003f06100 */
[----:B------:R-:W-:Y:S01]  /*b430*/  IMAD.WIDE.U32 R36, R30, UR27, RZ ;  /* 0x0000001b1e247c25 */ /* 0x000fe2000f8e00ff */
[----:B------:R-:W-:-:S03]  /*b440*/  IADD3 R8, P5, PT, R83, R6, RZ ;  /* 0x0000000653087210 */ /* 0x000fc60007fbe0ff */
[----:B------:R-:W-:Y:S01]  /*b450*/  IMAD.WIDE.U32 R4, P3, R48, UR27, RZ ;  /* 0x0000001b30047c25 */ /* 0x000fe2000f8600ff */
[----:B------:R-:W-:-:S03]  /*b460*/  IADD3 R83, P1, PT, R82, R36, RZ ;  /* 0x0000002452537210 */ /* 0x000fc60007f3e0ff */
[----:B------:R-:W-:Y:S01]  /*b470*/  IMAD.MOV.U32 R82, RZ, RZ, R7 ;  /* 0x000000ffff527224 */ /* 0x000fe200078e0007 */
[----:B------:R-:W-:Y:S01]  /*b480*/  IADD3 R17, P4, PT, R37, R4, RZ ;  /* 0x0000000425117210 */ /* 0x000fe20007f9e0ff */
[----:B------:R-:W-:-:S03]  /*b490*/  IMAD.WIDE.U32 R36, R27, -0x1, R2 ;  /* 0xffffffff1b247825 */ /* 0x000fc600078e0002 */
[----:B------:R-:W-:Y:S01]  /*b4a0*/  IADD3.X R8, P1, PT, R8, R17, RZ, P1, !PT ;  /* 0x0000001108087210 */ /* 0x000fe20000f3e4ff */
[----:B------:R-:W-:-:S04]  /*b4b0*/  IMAD.WIDE.U32 R2, R55, UR26, RZ ;  /* 0x0000001a37027c25 */ /* 0x000fc8000f8e00ff */
[----:B------:R-:W-:Y:S01]  /*b4c0*/  IMAD.IADD R17, R37, 0x1, -R16 ;  /* 0x0000000125117824 */ /* 0x000fe200078e0a10 */
[----:B------:R-:W-:Y:S01]  /*b4d0*/  IADD3 R4, P2, PT, R83, R2, RZ ;  /* 0x0000000253047210 */ /* 0x000fe20007f5e0ff */
[----:B------:R-:W-:Y:S02]  /*b4e0*/  IMAD.X R83, RZ, RZ, RZ, P6 ;  /* 0x000000ffff537224 */ /* 0x000fe400030e06ff */
[----:B------:R-:W-:-:S04]  /*b4f0*/  IMAD.WIDE.U32 R26, P6, R50, UR26, RZ ;  /* 0x0000001a321a7c25 */ /* 0x000fc8000f8c00ff */
[----:B------:R-:W-:Y:S01]  /*b500*/  IMAD.X R37, RZ, RZ, RZ, P3 ;  /* 0x000000ffff257224 */ /* 0x000fe200018e06ff */
[----:B------:R-:W-:Y:S01]  /*b510*/  IADD3 R3, P3, PT, R3, R26, RZ ;  /* 0x0000001a03037210 */ /* 0x000fe20007f7e0ff */
[----:B------:R-:W-:Y:S02]  /*b520*/  IMAD.MOV.U32 R18, RZ, RZ, R36 ;  /* 0x000000ffff127224 */ /* 0x000fe400078e0024 */
[----:B------:R-:W-:Y:S01]  /*b530*/  IMAD.MOV.U32 R36, RZ, RZ, R5 ;  /* 0x000000ffff247224 */ /* 0x000fe200078e0005 */
[----:B------:R-:W-:Y:S01]  /*b540*/  IADD3.X R8, P2, PT, R8, R3, RZ, P2, !PT ;  /* 0x0000000308087210 */ /* 0x000fe2000175e4ff */
[----:B------:R-:W-:Y:S02]  /*b550*/  IMAD.X R7, RZ, RZ, RZ, P6 ;  /* 0x000000ffff077224 */ /* 0x000fe400030e06ff */
[----:B------:R-:W-:Y:S02]  /*b560*/  IMAD.MOV.U32 R6, RZ, RZ, R27 ;  /* 0x000000ffff067224 */ /* 0x000fe400078e001b */
[----:B------:R-:W-:-:S02]  /*b570*/  @P0 IMAD.MOV.U32 R2, RZ, RZ, R18 ;  /* 0x000000ffff020224 */ /* 0x000fc400078e0012 */
[----:B------:R-:W-:Y:S02]  /*b580*/  @P0 IMAD.MOV.U32 R3, RZ, RZ, R17 ;  /* 0x000000ffff030224 */ /* 0x000fe400078e0011 */
[----:B------:R-:W-:-:S04]  /*b590*/  IMAD.WIDE.U32.X R82, RZ, R70, R82, P5 ;  /* 0x00000046ff527225 */ /* 0x000fc800028e0452 */
[----:B------:R-:W-:-:S04]  /*b5a0*/  IMAD.WIDE.U32.X R36, RZ, R48, R36, P4 ;  /* 0x00000030ff247225 */ /* 0x000fc800020e0424 */
[----:B------:R-:W-:-:S04]  /*b5b0*/  IMAD.WIDE.U32.X R6, RZ, R50, R6, P3 ;  /* 0x00000032ff067225 */ /* 0x000fc800018e0406 */
[----:B------:R-:W-:Y:S01]  /*b5c0*/  @P0 IMAD.WIDE.U32 R2, R16, -0x1, R2 ;  /* 0xffffffff10020825 */ /* 0x000fe200078e0002 */
[----:B------:R-:W-:-:S03]  /*b5d0*/  IADD3.X R31, P1, P2, R6, R36, R82, P2, P1 ;  /* 0x00000024061f7210 */ /* 0x000fc60001222452 */
[----:B------:R-:W-:Y:S02]  /*b5e0*/  @P0 IMAD.MOV.U32 R5, RZ, RZ, RZ ;  /* 0x000000ffff050224 */ /* 0x000fe400078e00ff */
[----:B------:R-:W-:-:S04]  /*b5f0*/  IMAD.WIDE.U32 R26, R68, UR25, RZ ;  /* 0x00000019441a7c25 */ /* 0x000fc8000f8e00ff */
[----:B------:R-:W-:Y:S01]  /*b600*/  @P0 IMAD.IADD R17, R3, 0x1, R5 ;  /* 0x0000000103110824 */ /* 0x000fe200078e0205 */
[----:B------:R-:W-:Y:S01]  /*b610*/  IADD3.X R3, PT, PT, R7, R37, R83, P1, P2 ;  /* 0x0000002507037210 */ /* 0x000fe20000fe4453 */
[----:B------:R-:W-:Y:S01]  /*b620*/  IMAD.WIDE.U32 R6, P3, R69, UR25, RZ ;  /* 0x0000001945067c25 */ /* 0x000fe2000f8600ff */
[----:B------:R-:W-:-:S03]  /*b630*/  IADD3 R37, P1, PT, R4, R26, RZ ;  /* 0x0000001a04257210 */ /* 0x000fc60007f3e0ff */
[----:B------:R-:W-:Y:S01]  /*b640*/  IMAD.WIDE.U32 R4, P5, R45, UR24, RZ ;  /* 0x000000182d047c25 */ /* 0x000fe2000f8a00ff */
[----:B------:R-:W-:-:S03]  /*b650*/  IADD3 R27, P4, PT, R27, R6, RZ ;  /* 0x000000061b1b7210 */ /* 0x000fc60007f9e0ff */
[----:B------:R-:W-:Y:S01]  /*b660*/  @P0 IMAD.MOV.U32 R18, RZ, RZ, R2 ;  /* 0x000000ffff120224 */ /* 0x000fe200078e0002 */
[----:B------:R-:W-:Y:S01]  /*b670*/  IADD3.X R6, P1, PT, R8, R27, RZ, P1, !PT ;  /* 0x0000001b08067210 */ /* 0x000fe20000f3e4ff */
[----:B------:R-:W-:Y:S01]  /*b680*/  IMAD.WIDE.U32 R26, R66, UR24, RZ ;  /* 0x00000018421a7c25 */ /* 0x000fe2000f8e00ff */
[----:B------:R-:W-:-:S03]  /*b690*/  ISETP.GE.U32.AND P0, PT, R81, RZ, PT ;  /* 0x000000ff5100720c */ /* 0x000fc60003f06070 */
[----:B------:R-:W-:Y:S01]  /*b6a0*/  IMAD.MOV.U32 R20, RZ, RZ, R28 ;  /* 0x000000ffff147224 */ /* 0x000fe200078e001c */
[----:B------:R-:W-:Y:S01]  /*b6b0*/  IADD3 R8, P2, PT, R37, R26, RZ ;  /* 0x0000001a25087210 */ /* 0x000fe20007f5e0ff */
[----:B------:R-:W-:Y:S01]  /*b6c0*/  IMAD.MOV.U32 R26, RZ, RZ, R7 ;  /* 0x000000ffff1a7224 */ /* 0x000fe200078e0007 */
[----:B------:R-:W-:Y:S01]  /*b6d0*/  IADD3 R27, P6, PT, R27, R4, RZ ;  /* 0x000000041b1b7210 */ /* 0x000fe20007fde0ff */
[----:B------:R-:W-:Y:S01]  /*b6e0*/  IMAD.X R7, RZ, RZ, RZ, P5 ;  /* 0x000000ffff077224 */ /* 0x000fe200028e06ff */
[----:B------:R-:W-:Y:S01]  /*b6f0*/  ISETP.GE.U32.AND.EX P0, PT, R71, 0x1, PT, P0 ;  /* 0x000000014700780c */ /* 0x000fe20003f06100 */
[----:B------:R-:W-:Y:S01]  /*b700*/  IMAD.WIDE.U32 R14, R13, -0x1, R14 ;  /* 0xffffffff0d0e7825 */ /* 0x000fe200078e000e */
[----:B------:R-:W-:-:S03]  /*b710*/  IADD3.X R4, P2, PT, R6, R27, RZ, P2, !PT ;  /* 0x0000001b06047210 */ /* 0x000fc6000175e4ff */
[----:B------:R-:W-:Y:S02]  /*b720*/  IMAD.X R27, RZ, RZ, RZ, P3 ;  /* 0x000000ffff1b7224 */ /* 0x000fe400018e06ff */
[----:B------:R-:W-:Y:S02]  /*b730*/  IMAD.MOV.U32 R6, RZ, RZ, R5 ;  /* 0x000000ffff067224 */ /* 0x000fe400078e0005 */
[----:B------:R-:W-:-:S04]  /*b740*/  IMAD.WIDE.U32.X R26, RZ, R69, R26, P4 ;  /* 0x00000045ff1a7225 */ /* 0x000fc800020e041a */
[----:B------:R-:W-:-:S04]  /*b750*/  IMAD.WIDE.U32.X R6, RZ, R45, R6, P6 ;  /* 0x0000002dff067225 */ /* 0x000fc800030e0406 */
[----:B------:R-:W-:Y:S01]  /*b760*/  @P0 IMAD.MOV.U32 R28, RZ, RZ, R10 ;  /* 0x000000ffff1c0224 */ /* 0x000fe200078e000a */
[----:B------:R-:W-:Y:S01]  /*b770*/  IADD3.X R31, P1, P2, R6, R26, R31, P2, P1 ;  /* 0x0000001a061f7210 */ /* 0x000fe2000122241f */
[----:B------:R-:W-:-:S03]  /*b780*/  IMAD.IADD R15, R15, 0x1, -R75 ;  /* 0x000000010f0f7824 */ /* 0x000fc600078e0a4b */
[----:B------:R-:W-:Y:S01]  /*b790*/  IADD3.X R3, PT, PT, R7, R27, R3, P1, P2 ;  /* 0x0000001b07037210 */ /* 0x000fe20000fe4403 */
[----:B------:R-:W-:-:S04]  /*b7a0*/  IMAD.WIDE.U32 R26, R42, UR31, RZ ;  /* 0x0000001f2a1a7c25 */ /* 0x000fc8000f8e00ff */
[----:B------:R-:W-:Y:S01]  /*b7b0*/  IMAD.WIDE.U32 R6, P3, R43, UR31, RZ ;  /* 0x0000001f2b067c25 */ /* 0x000fe2000f8600ff */
[----:B------:R-:W-:Y:S02]  /*b7c0*/  IADD3 R37, P1, PT, R8, R26, RZ ;  /* 0x0000001a08257210 */ /* 0x000fe40007f3e0ff */
[----:B------:R-:W-:-:S04]  /*b7d0*/  IADD3 R27, P4, PT, R27, R6, RZ ;  /* 0x000000061b1b7210 */ /* 0x000fc80007f9e0ff */
[----:B------:R-:W-:Y:S01]  /*b7e0*/  IADD3.X R6, P1, PT, R4, R27, RZ, P1, !PT ;  /* 0x0000001b04067210 */ /* 0x000fe20000f3e4ff */
[----:B------:R-:W-:-:S04]  /*b7f0*/  IMAD.WIDE.U32 R26, R47, UR30, RZ ;  /* 0x0000001e2f1a7c25 */ /* 0x000fc8000f8e00ff */
[----:B------:R-:W-:Y:S01]  /*b800*/  IMAD.WIDE.U32 R4, P5, R61, UR30, RZ ;  /* 0x0000001e3d047c25 */ /* 0x000fe2000f8a00ff */
[----:B------:R-:W-:-:S03]  /*b810*/  IADD3 R8, P2, PT, R37, R26, RZ ;  /* 0x0000001a25087210 */ /* 0x000fc60007f5e0ff */
[----:B------:R-:W-:Y:S01]  /*b820*/  IMAD.MOV.U32 R26, RZ, RZ, R7 ;  /* 0x000000ffff1a7224 */ /* 0x000fe200078e0007 */
[----:B------:R-:W-:Y:S01]  /*b830*/  IADD3 R27, P6, PT, R27, R4, RZ ;  /* 0x000000041b1b7210 */ /* 0x000fe20007fde0ff */
[----:B------:R-:W-:-:S03]  /*b840*/  IMAD.X R7, RZ, RZ, RZ, P5 ;  /* 0x000000ffff077224 */ /* 0x000fc600028e06ff */
[----:B------:R-:W-:Y:S01]  /*b850*/  IADD3.X R4, P2, PT, R6, R27, RZ, P2, !PT ;  /* 0x0000001b06047210 */ /* 0x000fe2000175e4ff */
[----:B------:R-:W-:Y:S02]  /*b860*/  IMAD.X R27, RZ, RZ, RZ, P3 ;  /* 0x000000ffff1b7224 */ /* 0x000fe400018e06ff */
[----:B------:R-:W-:Y:S02]  /*b870*/  IMAD.MOV.U32 R6, RZ, RZ, R5 ;  /* 0x000000ffff067224 */ /* 0x000fe400078e0005 */
[----:B------:R-:W-:-:S04]  /*b880*/  IMAD.WIDE.U32.X R26, RZ, R43, R26, P4 ;  /* 0x0000002bff1a7225 */ /* 0x000fc800020e041a */
[----:B------:R-:W-:-:S03]  /*b890*/  IMAD.WIDE.U32.X R6, RZ, R61, R6, P6 ;  /* 0x0000003dff067225 */ /* 0x000fc600030e0406 */
[----:B------:R-:W-:-:S04]  /*b8a0*/  IADD3.X R31, P1, P2, R6, R26, R31, P2, P1 ;  /* 0x0000001a061f7210 */ /* 0x000fc8000122241f */
        /* <DEDUP_REMOVED lines=75> */
[----:B------:R-:W-:-:S03]  /*bd60*/  IADD3 R26, P1, PT, R8, R26, RZ ;  /* 0x0000001a081a7210 */ /* 0x000fc60007f3e0ff */
[----:B------:R-:W-:Y:S01]  /*bd70*/  IMAD.X R37, RZ, RZ, RZ, P2 ;  /* 0x000000ffff257224 */ /* 0x000fe200010e06ff */
[----:B------:R-:W-:Y:S01]  /*bd80*/  IADD3 R27, P3, PT, R27, R6, RZ ;  /* 0x000000061b1b7210 */ /* 0x000fe20007f7e0ff */
[----:B------:R-:W-:Y:S01]  /*bd90*/  IMAD.MOV.U32 R36, RZ, RZ, R7 ;  /* 0x000000ffff247224 */ /* 0x000fe200078e0007 */
[----:B------:R-:W-:Y:S01]  /*bda0*/  ISETP.GE.U32.AND P2, PT, R77, RZ, PT ;  /* 0x000000ff4d00720c */ /* 0x000fe20003f46070 */
[----:B------:R-:W-:Y:S01]  /*bdb0*/  IMAD.MOV.U32 R8, RZ, RZ, R24 ;  /* 0x000000ffff087224 */ /* 0x000fe200078e0018 */
[----:B------:R-:W-:Y:S01]  /*bdc0*/  IADD3.X R27, P1, PT, R4, R27, RZ, P1, !PT ;  /* 0x0000001b041b7210 */ /* 0x000fe20000f3e4ff */
[----:B------:R-:W-:Y:S01]  /*bdd0*/  IMAD.WIDE.U32.X R6, RZ, R49, R36, P3 ;  /* 0x00000031ff067225 */ /* 0x000fe200018e0424 */
[----:B------:R-:W-:-:S03]  /*bde0*/  ISETP.GE.U32.AND.EX P2, PT, R41, 0x1, PT, P2 ;  /* 0x000000012900780c */ /* 0x000fc60003f46120 */
[----:B------:R-:W-:Y:S01]  /*bdf0*/  IMAD.WIDE.U32 R4, R34, UR21, RZ ;  /* 0x0000001522047c25 */ /* 0x000fe2000f8e00ff */
[----:B------:R-:W-:-:S05]  /*be00*/  IADD3.X R37, P1, PT, R31, R6, RZ, P1, !PT ;  /* 0x000000061f257210 */ /* 0x000fca0000f3e4ff */
[----:B------:R-:W-:Y:S02]  /*be10*/  IMAD.X R31, R3, 0x1, R7, P1 ;  /* 0x00000001031f7824 */ /* 0x000fe400008e0607 */
[----:B------:R-:W-:-:S04]  /*be20*/  IMAD.WIDE.U32 R2, P1, R70, UR21, RZ ;  /* 0x0000001546027c25 */ /* 0x000fc8000f8200ff */
[----:B------:R-:W-:Y:S01]  /*be30*/  IMAD.WIDE.U32 R6, R30, UR20, RZ ;  /* 0x000000141e067c25 */ /* 0x000fe2000f8e00ff */
[----:B------:R-:W-:-:S03]  /*be40*/  IADD3 R2, P5, PT, R5, R2, RZ ;  /* 0x0000000205027210 */ /* 0x000fc60007fbe0ff */
[----:B------:R-:W-:Y:S01]  /*be50*/  IMAD.WIDE.U32 R26, R37, -0x1, R26 ;  /* 0xffffffff251a7825 */ /* 0x000fe200078e001a */
[----:B------:R-:W-:-:S03]  /*be60*/  IADD3 R16, P4, PT, R4, R6, RZ ;  /* 0x0000000604107210 */ /* 0x000fc60007f9e0ff */
[----:B------:R-:W-:-:S04]  /*be70*/  IMAD.WIDE.U32 R4, P3, R48, UR20, RZ ;  /* 0x0000001430047c25 */ /* 0x000fc8000f8600ff */
[----:B------:R-:W-:Y:S01]  /*be80*/  IMAD.MOV.U32 R6, RZ, RZ, R3 ;  /* 0x000000ffff067224 */ /* 0x000fe200078e0003 */
[----:B------:R-:W-:Y:S01]  /*be90*/  IADD3 R81, P6, PT, R7, R4, RZ ;  /* 0x0000000407517210 */ /* 0x000fe20007fde0ff */
[----:B------:R-:W-:Y:S01]  /*bea0*/  IMAD.X R7, RZ, RZ, RZ, P1 ;  /* 0x000000ffff077224 */ /* 0x000fe200008e06ff */
[----:B------:R-:W-:Y:S01]  /*beb0*/  ISETP.GE.U32.AND P1, PT, R79, RZ, PT ;  /* 0x000000ff4f00720c */ /* 0x000fe20003f26070 */
[----:B------:R-:W-:Y:S01]  /*bec0*/  IMAD.X R3, RZ, RZ, RZ, P3 ;  /* 0x000000ffff037224 */ /* 0x000fe200018e06ff */
[----:B------:R-:W-:Y:S01]  /*bed0*/  ISETP.GE.U32.AND P3, PT, R33, RZ, PT ;  /* 0x000000ff2100720c */ /* 0x000fe20003f66070 */
[----:B------:R-:W-:Y:S01]  /*bee0*/  IMAD.IADD R33, R29, 0x1, -R73 ;  /* 0x000000011d217824 */ /* 0x000fe200078e0a49 */
[----:B------:R-:W-:Y:S01]  /*bef0*/  ISETP.GE.U32.AND.EX P1, PT, R73, 0x1, PT, P1 ;  /* 0x000000014900780c */ /* 0x000fe20003f26110 */
[----:B------:R-:W-:Y:S01]  /*bf00*/  @P0 IMAD.MOV.U32 R29, RZ, RZ, R21 ;  /* 0x000000ffff1d0224 */ /* 0x000fe200078e0015 */
[----:B------:R-:W-:Y:S01]  /*bf10*/  IADD3.X R4, P4, PT, R2, R81, RZ, P4, !PT ;  /* 0x0000005102047210 */ /* 0x000fe2000279e4ff */
[----:B------:R-:W-:Y:S01]  /*bf20*/  IMAD.MOV.U32 R2, RZ, RZ, R5 ;  /* 0x000000ffff027224 */ /* 0x000fe200078e0005 */
[----:B------:R-:W-:Y:S01]  /*bf30*/  ISETP.GE.U32.AND.EX P3, PT, R67, 0x1, PT, P3 ;  /* 0x000000014300780c */ /* 0x000fe20003f66130 */
[----:B------:R-:W-:-:S04]  /*bf40*/  @P0 IMAD.WIDE.U32 R76, R71, -0x1, R28 ;  /* 0xffffffff474c0825 */ /* 0x000fc800078e001c */
[----:B------:R-:W-:-:S04]  /*bf50*/  IMAD.WIDE.U32.X R2, RZ, R48, R2, P6 ;  /* 0x00000030ff027225 */ /* 0x000fc800030e0402 */
[----:B------:R-:W-:Y:S02]  /*bf60*/  @P1 IMAD.MOV.U32 R32, RZ, RZ, R20 ;  /* 0x000000ffff201224 */ /* 0x000fe400078e0014 */
[----:B------:R-:W-:-:S04]  /*bf70*/  IMAD.WIDE.U32 R78, R55, UR27, RZ ;  /* 0x0000001b374e7c25 */ /* 0x000fc8000f8e00ff */
[----:B------:R-:W-:-:S04]  /*bf80*/  @P1 IMAD.WIDE.U32 R28, R73, -0x1, R32 ;  /* 0xffffffff491c1825 */ /* 0x000fc800078e0020 */
[----:B------:R-:W-:-:S04]  /*bf90*/  IMAD.WIDE.U32 R72, P6, R50, UR27, RZ ;  /* 0x0000001b32487c25 */ /* 0x000fc8000f8c00ff */
[----:B------:R-:W-:Y:S01]  /*bfa0*/  IMAD.WIDE.U32.X R6, RZ, R70, R6, P5 ;  /* 0x00000046ff067225 */ /* 0x000fe200028e0406 */
[----:B------:R-:W-:-:S03]  /*bfb0*/  IADD3 R16, P5, PT, R16, R78, RZ ;  /* 0x0000004e10107210 */ /* 0x000fc60007fbe0ff */
[----:B------:R-:W-:Y:S01]  /*bfc0*/  IMAD.X R5, RZ, RZ, RZ, P6 ;  /* 0x000000ffff057224 */ /* 0x000fe200030e06ff */
[----:B------:R-:W-:Y:S01]  /*bfd0*/  IADD3 R79, P6, PT, R79, R72, RZ ;  /* 0x000000484f4f7210 */ /* 0x000fe20007fde0ff */
[----:B------:R-:W-:Y:S02]  /*bfe0*/  @P0 IMAD.MOV.U32 R71, RZ, RZ, RZ ;  /* 0x000000ffff470224 */ /* 0x000fe400078e00ff */
[----:B------:R-:W-:Y:S01]  /*bff0*/  @P1 IMAD.MOV.U32 R20, RZ, RZ, R28 ;  /* 0x000000ffff141224 */ /* 0x000fe200078e001c */
[----:B------:R-:W-:Y:S01]  /*c000*/  IADD3.X R24, P5, PT, R4, R79, RZ, P5, !PT ;  /* 0x0000004f04187210 */ /* 0x000fe20002fbe4ff */
[----:B------:R-:W-:Y:S02]  /*c010*/  IMAD.MOV.U32 R4, RZ, RZ, R73 ;  /* 0x000000ffff047224 */ /* 0x000fe400078e0049 */
[----:B------:R-:W-:Y:S02]  /*c020*/  @P0 IMAD.IADD R21, R77, 0x1, R71 ;  /* 0x000000014d150824 */ /* 0x000fe400078e0247 */
[----:B------:R-:W-:-:S04]  /*c030*/  IMAD.WIDE.U32.X R4, RZ, R50, R4, P6 ;  /* 0x00000032ff047225 */ /* 0x000fc800030e0404 */
[----:B------:R-:W-:Y:S01]  /*c040*/  IMAD.WIDE.U32 R72, R66, UR25, RZ ;  /* 0x0000001942487c25 */ /* 0x000fe2000f8e00ff */
[----:B------:R-:W-:-:S03]  /*c050*/  IADD3.X R77, P4, P5, R4, R2, R6, P5, P4 ;  /* 0x00000002044d7210 */ /* 0x000fc60002d88406 */
[----:B------:R-:W-:Y:S01]  /*c060*/  @P0 IMAD.MOV.U32 R10, RZ, RZ, R76 ;  /* 0x000000ffff0a0224 */ /* 0x000fe200078e004c */
        /* <DEDUP_REMOVED lines=28> */
[----:B------:R-:W-:Y:S01]  /*c230*/  IMAD.WIDE.U32.X R4, RZ, R43, R4, P5 ;  /* 0x0000002bff047225 */ /* 0x000fe200028e0404 */
[----:B------:R-:W-:-:S03]  /*c240*/  IADD3 R79, P5, PT, R79, R72, RZ ;  /* 0x000000484f4f7210 */ /* 0x000fc60007fbe0ff */
[----:B------:R-:W-:Y:S01]  /*c250*/  IMAD.X R3, RZ, RZ, RZ, P6 ;  /* 0x000000ffff037224 */ /* 0x000fe200030e06ff */
[----:B------:R-:W-:-:S04]  /*c260*/  IADD3 R73, P6, PT, R73, R6, RZ ;  /* 0x0000000649497210 */ /* 0x000fc80007fde0ff */
[----:B------:R-:W-:Y:S01]  /*c270*/  IADD3.X R6, P5, PT, R2, R73, RZ, P5, !PT ;  /* 0x0000004902067210 */ /* 0x000fe20002fbe4ff */
[----:B------:R-:W-:Y:S02]  /*c280*/  IMAD.MOV.U32 R2, RZ, RZ, R7 ;  /* 0x000000ffff027224 */ /* 0x000fe400078e0007 */
        /* <DEDUP_REMOVED lines=72> */
[----:B------:R-:W-:Y:S02]  /*c710*/  @P2 IMAD.MOV.U32 R6, RZ, RZ, R8 ;  /* 0x000000ffff062224 */ /* 0x000fe400078e0008 */
[----:B------:R-:W-:-:S04]  /*c720*/  IMAD.WIDE.U32.X R2, RZ, R52, R2, P6 ;  /* 0x00000034ff027225 */ /* 0x000fc800030e0402 */
[----:B------:R-:W-:Y:S01]  /*c730*/  @P2 IMAD.MOV.U32 R7, RZ, RZ, R25 ;  /* 0x000000ffff072224 */ /* 0x000fe200078e0019 */
[----:B------:R-:W-:Y:S01]  /*c740*/  IADD3.X R77, P4, P5, R2, R4, R77, P5, P4 ;  /* 0x00000004024d7210 */ /* 0x000fe20002d8844d */
[----:B------:R-:W-:-:S03]  /*c750*/  @P2 IMAD.WIDE.U32 R40, R41, -0x1, R6 ;  /* 0xffffffff29282825 */ /* 0x000fc600078e0006 */
[----:B------:R-:W-:Y:S01]  /*c760*/  IADD3.X R71, PT, PT, R3, R5, R71, P4, P5 ;  /* 0x0000000503477210 */ /* 0x000fe200027ea447 */
[----:B------:R-:W-:-:S04]  /*c770*/  IMAD.WIDE.U32 R4, R53, UR22, RZ ;  /* 0x0000001635047c25 */ /* 0x000fc8000f8e00ff */
[----:B------:R-:W-:Y:S01]  /*c780*/  IMAD.WIDE.U32 R2, P5, R49, UR22, RZ ;  /* 0x0000001631027c25 */ /* 0x000fe2000f8a00ff */
[----:B------:R-:W-:-:S03]  /*c790*/  IADD3 R6, P0, PT, R24, R4, RZ ;  /* 0x0000000418067210 */ /* 0x000fc60007f1e0ff */
[----:B------:R-:W-:Y:S01]  /*c7a0*/  @P1 IMAD.MOV.U32 R7, RZ, RZ, RZ ;  /* 0x000000ffff071224 */ /* 0x000fe200078e00ff */
[----:B------:R-:W-:Y:S01]  /*c7b0*/  IADD3 R73, P6, PT, R5, R2, RZ ;  /* 0x0000000205497210 */ /* 0x000fe20007fde0ff */
[----:B------:R-:W-:Y:S02]  /*c7c0*/  @P2 IMAD.MOV.U32 R5, RZ, RZ, RZ ;  /* 0x000000ffff052224 */ /* 0x000fe400078e00ff */
[----:B------:R-:W-:Y:S02]  /*c7d0*/  @P2 IMAD.MOV.U32 R8, RZ, RZ, R40 ;  /* 0x000000ffff082224 */ /* 0x000fe400078e0028 */
[----:B------:R-:W-:Y:S01]  /*c7e0*/  @P2 IMAD.IADD R25, R41, 0x1, R5 ;  /* 0x0000000129192824 */ /* 0x000fe200078e0205 */
[----:B------:R-:W-:Y:S01]  /*c7f0*/  ISETP.GE.U32.AND P2, PT, R13, RZ, PT ;  /* 0x000000ff0d00720c */ /* 0x000fe20003f46070 */
[----:B------:R-:W-:Y:S01]  /*c800*/  @P1 IMAD.IADD R33, R29, 0x1, R7 ;  /* 0x000000011d211824 */ /* 0x000fe200078e0207 */
[----:B------:R-:W-:Y:S01]  /*c810*/  IADD3.X R7, P0, PT, R16, R73, RZ, P0, !PT ;  /* 0x0000004910077210 */ /* 0x000fe2000071e4ff */
[----:B------:R-:W-:Y:S01]  /*c820*/  IMAD.X R29, RZ, RZ, RZ, P5 ;  /* 0x000000ffff1d7224 */ /* 0x000fe200028e06ff */
[----:B------:R-:W-:Y:S01]  /*c830*/  ISETP.GE.U32.AND.EX P2, PT, R75, 0x1, PT, P2 ;  /* 0x000000014b00780c */ /* 0x000fe20003f46120 */
[----:B------:R-:W-:-:S02]  /*c840*/  IMAD.MOV.U32 R28, RZ, RZ, R3 ;  /* 0x000000ffff1c7224 */ /* 0x000fc400078e0003 */
[----:B------:R-:W-:-:S04]  /*c850*/  IMAD.WIDE.U32 R40, P4, R70, UR22, RZ ;  /* 0x0000001646287c25 */ /* 0x000fc8000f8800ff */
[----:B------:R-:W-:-:S04]  /*c860*/  IMAD.WIDE.U32.X R28, RZ, R49, R28, P6 ;  /* 0x00000031ff1c7225 */ /* 0x000fc800030e041c */
[----:B------:R-:W-:Y:S01]  /*c870*/  IMAD.WIDE.U32 R4, R34, UR22, RZ ;  /* 0x0000001622047c25 */ /* 0x000fe2000f8e00ff */
[----:B------:R-:W-:-:S03]  /*c880*/  IADD3.X R13, P0, PT, R77, R28, RZ, P0, !PT ;  /* 0x0000001c4d0d7210 */ /* 0x000fc6000071e4ff */
[----:B------:R-:W-:Y:S01]  /*c890*/  IMAD.WIDE.U32 R72, R30, UR21, RZ ;  /* 0x000000151e487c25 */ /* 0x000fe2000f8e00ff */
[----:B------:R-:W-:-:S03]  /*c8a0*/  IADD3 R32, P5, PT, R5, R40, RZ ;  /* 0x0000002805207210 */ /* 0x000fc60007fbe0ff */
[----:B------:R-:W-:Y:S01]  /*c8b0*/  IMAD.WIDE.U32 R2, P6, R48, UR21, RZ ;  /* 0x0000001530027c25 */ /* 0x000fe2000f8c00ff */
[----:B------:R-:W-:-:S03]  /*c8c0*/  IADD3 R16, P1, PT, R4, R72, RZ ;  /* 0x0000004804107210 */ /* 0x000fc60007f3e0ff */
[----:B------:R-:W-:Y:S02]  /*c8d0*/  IMAD.MOV.U32 R28, RZ, RZ, R14 ;  /* 0x000000ffff1c7224 */ /* 0x000fe400078e000e */
[----:B------:R-:W-:Y:S01]  /*c8e0*/  IMAD.X R5, RZ, RZ, RZ, P4 ;  /* 0x000000ffff057224 */ /* 0x000fe200020e06ff */
[----:B------:R-:W-:Y:S01]  /*c8f0*/  IADD3 R73, P4, PT, R73, R2, RZ ;  /* 0x0000000249497210 */ /* 0x000fe20007f9e0ff */
[----:B------:R-:W-:Y:S02]  /*c900*/  @P2 IMAD.MOV.U32 R14, RZ, RZ, R28 ;  /* 0x000000ffff0e2224 */ /* 0x000fe400078e001c */
[----:B------:R-:W-:Y:S01]  /*c910*/  IMAD.MOV.U32 R4, RZ, RZ, R41 ;  /* 0x000000ffff047224 */ /* 0x000fe200078e0029 */
[----:B------:R-:W-:Y:S01]  /*c920*/  IADD3.X R32, P1, PT, R32, R73, RZ, P1, !PT ;  /* 0x0000004920207210 */ /* 0x000fe20000f3e4ff */
[----:B------:R-:W-:Y:S02]  /*c930*/  IMAD.X R41, RZ, RZ, RZ, P6 ;  /* 0x000000ffff297224 */ /* 0x000fe400030e06ff */
[----:B------:R-:W-:-:S04]  /*c940*/  @P2 IMAD.WIDE.U32 R72, R75, -0x1, R14 ;  /* 0xffffffff4b482825 */ /* 0x000fc800078e000e */
[----:B------:R-:W-:Y:S02]  /*c950*/  IMAD.MOV.U32 R40, RZ, RZ, R3 ;  /* 0x000000ffff287224 */ /* 0x000fe400078e0003 */
[----:B------:R-:W-:-:S04]  /*c960*/  IMAD.WIDE.U32 R74, R55, UR20, RZ ;  /* 0x00000014374a7c25 */ /* 0x000fc8000f8e00ff */
[----:B------:R-:W-:-:S04]  /*c970*/  IMAD.WIDE.U32 R2, P6, R50, UR20, RZ ;  /* 0x0000001432027c25 */ /* 0x000fc8000f8c00ff */
[----:B------:R-:W-:Y:S01]  /*c980*/  IMAD.X R79, RZ, RZ, RZ, P6 ;  /* 0x000000ffff4f7224 */ /* 0x000fe200030e06ff */
[----:B------:R-:W-:Y:S01]  /*c990*/  IADD3 R75, P6, PT, R75, R2, RZ ;  /* 0x000000024b4b7210 */ /* 0x000fe20007fde0ff */
[----:B------:R-:W-:Y:S02]  /*c9a0*/  IMAD.MOV.U32 R24, RZ, RZ, R22 ;  /* 0x000000ffff187224 */ /* 0x000fe400078e0016 */
[----:B------:R-:W-:Y:S01]  /*c9b0*/  IMAD.X R71, R71, 0x1, R29, P0 ;  /* 0x0000000147477824 */ /* 0x000fe200000e061d */
[----:B------:R-:W-:Y:S01]  /*c9c0*/  IADD3 R16, P0, PT, R16, R74, RZ ;  /* 0x0000004a10107210 */ /* 0x000fe20007f1e0ff */
[----:B------:R-:W-:Y:S02]  /*c9d0*/  IMAD.MOV.U32 R78, RZ, RZ, R3 ;  /* 0x000000ffff4e7224 */ /* 0x000fe400078e0003 */
[----:B------:R-:W-:Y:S01]  /*c9e0*/  @P3 IMAD.MOV.U32 R22, RZ, RZ, R24 ;  /* 0x000000ffff163224 */ /* 0x000fe200078e0018 */
[----:B------:R-:W-:Y:S01]  /*c9f0*/  IADD3.X R32, P0, PT, R32, R75, RZ, P0, !PT ;  /* 0x0000004b20207210 */ /* 0x000fe2000071e4ff */
[----:B------:R-:W-:-:S04]  /*ca00*/  IMAD.WIDE.U32.X R4, RZ, R70, R4, P5 ;  /* 0x00000046ff047225 */ /* 0x000fc800028e0404 */
[----:B------:R-:W-:-:S04]  /*ca10*/  IMAD.WIDE.U32.X R40, RZ, R48, R40, P4 ;  /* 0x00000030ff287225 */ /* 0x000fc800020e0428 */
[----:B------:R-:W-:-:S04]  /*ca20*/  IMAD.WIDE.U32.X R78, RZ, R50, R78, P6 ;  /* 0x00000032ff4e7225 */ /* 0x000fc800030e044e */
[----:B------:R-:W-:Y:S01]  /*ca30*/  @P3 IMAD.WIDE.U32 R76, R67, -0x1, R22 ;  /* 0xffffffff434c3825 */ /* 0x000fe200078e0016 */
[----:B------:R-:W-:-:S03]  /*ca40*/  IADD3.X R22, P0, P1, R78, R40, R4, P0, P1 ;  /* 0x000000284e167210 */ /* 0x000fc60000102404 */
[----:B------:R-:W-:Y:S01]  /*ca50*/  @P3 IMAD.MOV.U32 R29, RZ, RZ, RZ ;  /* 0x000000ffff1d3224 */ /* 0x000fe200078e00ff */
[----:B------:R-:W-:Y:S01]  /*ca60*/  IADD3.X R14, PT, PT, R79, R41, R5, P0, P1 ;  /* 0x000000294f0e7210 */ /* 0x000fe200007e2405 */
[----:B------:R-:W-:-:S04]  /*ca70*/  IMAD.WIDE.U32 R2, R68, UR27, RZ ;  /* 0x0000001b44027c25 */ /* 0x000fc8000f8e00ff */
[----:B------:R-:W-:-:S04]  /*ca80*/  IMAD.WIDE.U32 R74, P4, R69, UR27, RZ ;  /* 0x0000001b454a7c25 */ /* 0x000fc8000f8800ff */
[----:B------:R-:W-:Y:S01]  /*ca90*/  @P3 IMAD.IADD R23, R77, 0x1, R29 ;  /* 0x000000014d173824 */ /* 0x000fe200078e021d */
[----:B------:R-:W-:Y:S01]  /*caa0*/  IADD3 R29, P0, PT, R16, R2, RZ ;  /* 0x00000002101d7210 */ /* 0x000fe20007f1e0ff */
[----:B------:R-:W-:Y:S01]  /*cab0*/  IMAD.WIDE.U32 R4, R66, UR26, RZ ;  /* 0x0000001a42047c25 */ /* 0x000fe2000f8e00ff */
[----:B------:R-:W-:-:S03]  /*cac0*/  IADD3 R3, P5, PT, R3, R74, RZ ;  /* 0x0000004a03037210 */ /* 0x000fc60007fbe0ff */
[----:B------:R-:W-:Y:S01]  /*cad0*/  IMAD.X R41, RZ, RZ, RZ, P4 ;  /* 0x000000ffff297224 */ /* 0x000fe200020e06ff */
[----:B------:R-:W-:Y:S01]  /*cae0*/  IADD3.X R32, P0, PT, R32, R3, RZ, P0, !PT ;  /* 0x0000000320207210 */ /* 0x000fe2000071e4ff */
[----:B------:R-:W-:Y:S01]  /*caf0*/  IMAD.WIDE.U32 R2, P6, R45, UR26, RZ ;  /* 0x0000001a2d027c25 */ /* 0x000fe2000f8c00ff */
[----:B------:R-:W-:-:S03]  /*cb00*/  IADD3 R16, P1, PT, R29, R4, RZ ;  /* 0x000000041d107210 */ /* 0x000fc60007f3e0ff */
[----:B------:R-:W-:Y:S01]  /*cb10*/  IMAD.MOV.U32 R40, RZ, RZ, R75 ;  /* 0x000000ffff287224 */ /* 0x000fe200078e004b */
[----:B------:R-:W-:Y:S01]  /*cb20*/  IADD3 R5, P4, PT, R5, R2, RZ ;  /* 0x0000000205057210 */ /* 0x000fe20007f9e0ff */
[----:B------:R-:W-:Y:S02]  /*cb30*/  IMAD.MOV.U32 R4, RZ, RZ, R3 ;  /* 0x000000ffff047224 */ /* 0x000fe400078e0003 */
[----:B------:R-:W-:Y:S01]  /*cb40*/  IMAD.WIDE.U32.X R40, RZ, R69, R40, P5 ;  /* 0x00000045ff287225 */ /* 0x000fe200028e0428 */
[----:B------:R-:W-:-:S03]  /*cb50*/  IADD3.X R2, P1, PT, R32, R5, RZ, P1, !PT ;  /* 0x0000000520027210 */ /* 0x000fc60000f3e4ff */
[----:B------:R-:W-:Y:S02]  /*cb60*/  IMAD.X R5, RZ, RZ, RZ, P6 ;  /* 0x000000ffff057224 */ /* 0x000fe400030e06ff */
[----:B------:R-:W-:Y:S02]  /*cb70*/  @P3 IMAD.MOV.U32 R24, RZ, RZ, R76 ;  /* 0x000000ffff183224 */ /* 0x000fe400078e004c */
[----:B------:R-:W-:-:S04]  /*cb80*/  IMAD.WIDE.U32.X R4, RZ, R45, R4, P4 ;  /* 0x0000002dff047225 */ /* 0x000fc800020e0404 */
[----:B------:R-:W-:Y:S01]  /*cb90*/  @P2 IMAD.MOV.U32 R28, RZ, RZ, R72 ;  /* 0x000000ffff1c2224 */ /* 0x000fe200078e0048 */
[----:B------:R-:W-:Y:S01]  /*cba0*/  IADD3.X R22, P0, P1, R4, R40, R22, P1, P0 ;  /* 0x0000002804167210 */ /* 0x000fe20000900416 */
[----:B------:R-:W-:-:S03]  /*cbb0*/  IMAD.WIDE.U32 R78, R34, UR23, RZ ;  /* 0x00000017224e7c25 */ /* 0x000fc6000f8e00ff */
        /* <DEDUP_REMOVED lines=18> */
[----:B------:R-:W-:Y:S01]  /*cce0*/  IMAD.WIDE.U32 R6, R13, -0x1, R6 ;  /* 0xffffffff0d067825 */ /* 0x000fe200078e0006 */
[----:B------:R-:W-:-:S03]  /*ccf0*/  IADD3.X R22, P0, P1, R4, R74, R22, P1, P0 ;  /* 0x0000004a04167210 */ /* 0x000fc60000900416 */
[----:B------:R-:W-:Y:S01]  /*cd00*/  IMAD.MOV.U32 R32, RZ, RZ, R6 ;  /* 0x000000ffff207224 */ /* 0x000fe200078e0006 */
        /* <DEDUP_REMOVED lines=78> */
[----:B------:R-:W-:Y:S01]  /*d1f0*/  @P2 IMAD.MOV.U32 R5, RZ, RZ, RZ ;  /* 0x000000ffff052224 */ /* 0x000fe200078e00ff */
[----:B------:R-:W-:Y:S01]  /*d200*/  IADD3.X R41, P0, PT, R2, R29, RZ, P0, !PT ;  /* 0x0000001d02297210 */ /* 0x000fe2000071e4ff */
[----:B------:R-:W-:-:S04]  /*d210*/  IMAD.WIDE.U32.X R74, RZ, R49, R74, P4 ;  /* 0x00000031ff4a7225 */ /* 0x000fc800020e044a */
[----:B------:R-:W-:Y:S01]  /*d220*/  @P2 IMAD.IADD R15, R73, 0x1, R5 ;  /* 0x00000001490f2824 */ /* 0x000fe200078e0205 */
[----:B------:R-:W-:Y:S01]  /*d230*/  IADD3.X R77, P0, PT, R22, R74, RZ, P0, !PT ;  /* 0x0000004a164d7210 */ /* 0x000fe2000071e4ff */
[----:B------:R-:W-:-:S04]  /*d240*/  IMAD.WIDE.U32 R4, P6, R70, UR23, RZ ;  /* 0x0000001746047c25 */ /* 0x000fc8000f8c00ff */
[----:B------:R-:W-:Y:S01]  /*d250*/  IMAD.X R75, R3, 0x1, R75, P0 ;  /* 0x00000001034b7824 */ /* 0x000fe200000e064b */
[----:B------:R-:W-:Y:S01]  /*d260*/  ISETP.GE.U32.AND P0, PT, R37, RZ, PT ;  /* 0x000000ff2500720c */ /* 0x000fe20003f06070 */
[----:B------:R-:W-:Y:S01]  /*d270*/  IMAD.WIDE.U32 R72, R30, UR22, RZ ;  /* 0x000000161e487c25 */ /* 0x000fe2000f8e00ff */
[----:B------:R-:W-:Y:S02]  /*d280*/  IADD3 R16, P5, PT, R79, R4, RZ ;  /* 0x000000044f107210 */ /* 0x000fe40007fbe0ff */
[----:B------:R-:W-:Y:S01]  /*d290*/  ISETP.GE.U32.AND.EX P0, PT, R31, 0x1, PT, P0 ;  /* 0x000000011f00780c */ /* 0x000fe20003f06100 */
[----:B------:R-:W-:Y:S01]  /*d2a0*/  IMAD.WIDE.U32 R2, P3, R48, UR22, RZ ;  /* 0x0000001630027c25 */ /* 0x000fe2000f8600ff */
[----:B------:R-:W-:-:S03]  /*d2b0*/  IADD3 R79, P1, PT, R78, R72, RZ ;  /* 0x000000484e4f7210 */ /* 0x000fc60007f3e0ff */
[----:B------:R-:W-:Y:S01]  /*d2c0*/  IMAD.IADD R29, R27, 0x1, -R31 ;  /* 0x000000011b1d7824 */ /* 0x000fe200078e0a1f */
[----:B------:R-:W-:Y:S01]  /*d2d0*/  IADD3 R73, P4, PT, R73, R2, RZ ;  /* 0x0000000249497210 */ /* 0x000fe20007f9e0ff */
[----:B------:R-:W-:Y:S02]  /*d2e0*/  IMAD.MOV.U32 R14, RZ, RZ, R26 ;  /* 0x000000ffff0e7224 */ /* 0x000fe400078e001a */
[----:B------:R-:W-:Y:S01]  /*d2f0*/  IMAD.MOV.U32 R26, RZ, RZ, R3 ;  /* 0x000000ffff1a7224 */ /* 0x000fe200078e0003 */
[----:B------:R-:W-:Y:S01]  /*d300*/  IADD3.X R16, P1, PT, R16, R73, RZ, P1, !PT ;  /* 0x0000004910107210 */ /* 0x000fe20000f3e4ff */
[----:B------:R-:W-:Y:S01]  /*d310*/  IMAD.MOV.U32 R78, RZ, RZ, R5 ;  /* 0x000000ffff4e7224 */ /* 0x000fe200078e0005 */
[----:B------:R-:W-:Y:S01]  /*d320*/  IADD3 R73, P2, PT, R79, R80, RZ ;  /* 0x000000504f497210 */ /* 0x000fe20007f5e0ff */
[----:B------:R-:W-:Y:S02]  /*d330*/  @P0 IMAD.MOV.U32 R2, RZ, RZ, R14 ;  /* 0x000000ffff020224 */ /* 0x000fe400078e000e */
[----:B------:R-:W-:-:S02]  /*d340*/  @P0 IMAD.MOV.U32 R3, RZ, RZ, R29 ;  /* 0x000000ffff030224 */ /* 0x000fc400078e001d */
[----:B------:R-:W-:Y:S02]  /*d350*/  IMAD.X R79, RZ, RZ, RZ, P6 ;  /* 0x000000ffff4f7224 */ /* 0x000fe400030e06ff */
[----:B------:R-:W-:-:S04]  /*d360*/  IMAD.WIDE.U32 R36, P6, R50, UR21, RZ ;  /* 0x0000001532247c25 */ /* 0x000fc8000f8c00ff */
[----:B------:R-:W-:-:S04]  /*d370*/  @P0 IMAD.WIDE.U32 R4, R31, -0x1, R2 ;  /* 0xffffffff1f040825 */ /* 0x000fc800078e0002 */
[----:B------:R-:W-:Y:S02]  /*d380*/  @P0 IMAD.MOV.U32 R3, RZ, RZ, RZ ;  /* 0x000000ffff030224 */ /* 0x000fe400078e00ff */
[----:B------:R-:W-:Y:S01]  /*d390*/  IMAD.X R27, RZ, RZ, RZ, P3 ;  /* 0x000000ffff1b7224 */ /* 0x000fe200018e06ff */
[----:B------:R-:W-:Y:S01]  /*d3a0*/  IADD3 R81, P3, PT, R81, R36, RZ ;  /* 0x0000002451517210 */ /* 0x000fe20007f7e0ff */
[----:B------:R-:W-:Y:S02]  /*d3b0*/  @P0 IMAD.IADD R29, R5, 0x1, R3 ;  /* 0x00000001051d0824 */ /* 0x000fe400078e0203 */
[----:B------:R-:W-:Y:S01]  /*d3c0*/  IMAD.X R3, RZ, RZ, RZ, P6 ;  /* 0x000000ffff037224 */ /* 0x000fe200030e06ff */
[----:B------:R-:W-:Y:S01]  /*d3d0*/  IADD3.X R16, P2, PT, R16, R81, RZ, P2, !PT ;  /* 0x0000005110107210 */ /* 0x000fe2000175e4ff */
[----:B------:R-:W-:Y:S02]  /*d3e0*/  IMAD.MOV.U32 R2, RZ, RZ, R37 ;  /* 0x000000ffff027224 */ /* 0x000fe400078e0025 */
[----:B------:R-:W-:-:S04]  /*d3f0*/  IMAD.WIDE.U32.X R36, RZ, R70, R78, P5 ;  /* 0x00000046ff247225 */ /* 0x000fc800028e044e */
[----:B------:R-:W-:-:S04]  /*d400*/  IMAD.WIDE.U32.X R26, RZ, R48, R26, P4 ;  /* 0x00000030ff1a7225 */ /* 0x000fc800020e041a */
        /* <DEDUP_REMOVED lines=8> */
[----:B------:R-:W-:Y:S01]  /*d490*/  IMAD.WIDE.U32 R36, R66, UR27, RZ ;  /* 0x0000001b42247c25 */ /* 0x000fe2000f8e00ff */
[----:B------:R-:W-:-:S04]  /*d4a0*/  IADD3 R27, P4, PT, R27, R2, RZ ;  /* 0x000000021b1b7210 */ /* 0x000fc80007f9e0ff */
[----:B------:R-:W-:Y:S01]  /*d4b0*/  IADD3.X R16, P1, PT, R16, R27, RZ, P1, !PT ;  /* 0x0000001b10107210 */ /* 0x000fe20000f3e4ff */
[----:B------:R-:W-:Y:S01]  /*d4c0*/  IMAD.WIDE.U32 R26, P5, R45, UR27, RZ ;  /* 0x0000001b2d1a7c25 */ /* 0x000fe2000f8a00ff */
[----:B------:R-:W-:-:S03]  /*d4d0*/  IADD3 R5, P2, PT, R5, R36, RZ ;  /* 0x0000002405057210 */ /* 0x000fc60007f5e0ff */
[----:B------:R-:W-:Y:S01]  /*d4e0*/  IMAD.MOV.U32 R36, RZ, RZ, R3 ;  /* 0x000000ffff247224 */ /* 0x000fe200078e0003 */
[----:B------:R-:W-:Y:S01]  /*d4f0*/  IADD3 R37, P6, PT, R37, R26, RZ ;  /* 0x0000001a25257210 */ /* 0x000fe20007fde0ff */
[----:B------:R-:W-:Y:S02]  /*d500*/  IMAD.X R3, RZ, RZ, RZ, P5 ;  /* 0x000000ffff037224 */ /* 0x000fe400028e06ff */
[----:B------:R-:W-:Y:S01]  /*d510*/  IMAD.MOV.U32 R2, RZ, RZ, R27 ;  /* 0x000000ffff027224 */ /* 0x000fe200078e001b */
[----:B------:R-:W-:Y:S01]  /*d520*/  IADD3.X R16, P2, PT, R16, R37, RZ, P2, !PT ;  /* 0x0000002510107210 */ /* 0x000fe2000175e4ff */
[----:B------:R-:W-:Y:S02]  /*d530*/  IMAD.X R37, RZ, RZ, RZ, P3 ;  /* 0x000000ffff257224 */ /* 0x000fe400018e06ff */
[----:B------:R-:W-:-:S04]  /*d540*/  IMAD.WIDE.U32.X R2, RZ, R45, R2, P6 ;  /* 0x0000002dff027225 */ /* 0x000fc800030e0402 */
[----:B------:R-:W-:-:S04]  /*d550*/  IMAD.WIDE.U32.X R36, RZ, R69, R36, P4 ;  /* 0x00000045ff247225 */ /* 0x000fc800020e0424 */
[----:B------:R-:W-:Y:S01]  /*d560*/  IMAD.WIDE.U32 R26, R42, UR26, RZ ;  /* 0x0000001a2a1a7c25 */ /* 0x000fe2000f8e00ff */
[----:B------:R-:W-:-:S04]  /*d570*/  IADD3.X R67, P1, P2, R2, R36, R67, P2, P1 ;  /* 0x0000002402437210 */ /* 0x000fc80001222443 */
[----:B------:R-:W-:Y:S01]  /*d580*/  IADD3.X R31, PT, PT, R3, R37, R31, P1, P2 ;  /* 0x00000025031f7210 */ /* 0x000fe20000fe441f */
        /* <DEDUP_REMOVED lines=10> */
[----:B------:R-:W-:Y:S01]  /*d630*/  IMAD.X R3, RZ, RZ, RZ, P5 ;  /* 0x000000ffff037224 */ /* 0x000fe200028e06ff */
[----:B------:R-:W-:Y:S01]  /*d640*/  IADD3.X R5, P2, PT, R2, R5, RZ, P2, !PT ;  /* 0x0000000502057210 */ /* 0x000fe2000175e4ff */
[----:B------:R-:W-:Y:S02]  /*d650*/  IMAD.MOV.U32 R2, RZ, RZ, R27 ;  /* 0x000000ffff027224 */ /* 0x000fe400078e001b */
        /* <DEDUP_REMOVED lines=8> */
[----:B------:R-:W-:-:S03]  /*d6e0*/  IADD3 R16, P4, PT, R27, R2, RZ ;  /* 0x000000021b107210 */ /* 0x000fc60007f9e0ff */
[----:B------:R-:W-:Y:S01]  /*d6f0*/  IMAD.WIDE.U32 R26, P5, R35, UR31, RZ ;  /* 0x0000001f231a7c25 */ /* 0x000fe2000f8a00ff */
[----:B------:R-:W-:Y:S02]  /*d700*/  IADD3.X R16, P1, PT, R5, R16, RZ, P1, !PT ;  /* 0x0000001005107210 */ /* 0x000fe40000f3e4ff */
[----:B------:R-:W-:Y:S01]  /*d710*/  IADD3 R5, P2, PT, R73, R36, RZ ;  /* 0x0000002449057210 */ /* 0x000fe20007f5e0ff */
[----:B------:R-:W-:Y:S01]  /*d720*/  IMAD.MOV.U32 R36, RZ, RZ, R3 ;  /* 0x000000ffff247224 */ /* 0x000fe200078e0003 */
[----:B------:R-:W-:Y:S01]  /*d730*/  IADD3 R37, P6, PT, R37, R26, RZ ;  /* 0x0000001a25257210 */ /* 0x000fe20007fde0ff */
[----:B------:R-:W-:Y:S02]  /*d740*/  IMAD.X R3, RZ, RZ, RZ, P5 ;  /* 0x000000ffff037224 */ /* 0x000fe400028e06ff */
[----:B------:R-:W-:Y:S01]  /*d750*/  IMAD.MOV.U32 R2, RZ, RZ, R27 ;  /* 0x000000ffff027224 */ /* 0x000fe200078e001b */
[----:B------:R-:W-:Y:S01]  /*d760*/  IADD3.X R16, P2, PT, R16, R37, RZ, P2, !PT ;  /* 0x0000002510107210 */ /* 0x000fe2000175e4ff */
[----:B------:R-:W-:-:S02]  /*d770*/  IMAD.X R37, RZ, RZ, RZ, P3 ;  /* 0x000000ffff257224 */ /* 0x000fc400018e06ff */
        /* <DEDUP_REMOVED lines=39> */
[----:B------:R-:W-:-:S03]  /*d9f0*/  IADD3.X R67, P1, P2, R2, R36, R67, P2, P1 ;  /* 0x0000002402437210 */ /* 0x000fc60001222443 */
[----:B------:R-:W-:Y:S01]  /*da00*/  IMAD.WIDE.U32 R72, R30, UR23, RZ ;  /* 0x000000171e487c25 */ /* 0x000fe2000f8e00ff */
[----:B------:R-:W-:Y:S02]  /*da10*/  IADD3.X R31, PT, PT, R3, R37, R31, P1, P2 ;  /* 0x00000025031f7210 */ /* 0x000fe40000fe441f */
[----:B------:R-:W-:Y:S01]  /*da20*/  IADD3 R5, P1, PT, R5, R26, RZ ;  /* 0x0000001a05057210 */ /* 0x000fe20007f3e0ff */
[----:B------:R-:W-:-:S04]  /*da30*/  IMAD.WIDE.U32 R2, P3, R57, UR18, RZ ;  /* 0x0000001239027c25 */ /* 0x000fc8000f8600ff */
        /* <DEDUP_REMOVED lines=22> */
[----:B------:R-:W-:Y:S01]  /*dba0*/  IMAD.WIDE.U32.X R36, RZ, R49, R36, P3 ;  /* 0x00000031ff247225 */ /* 0x000fe200018e0424 */
[----:B------:R-:W-:-:S03]  /*dbb0*/  ISETP.GE.U32.AND P3, PT, R13, RZ, PT ;  /* 0x000000ff0d00720c */ /* 0x000fc60003f66070 */
[----:B------:R-:W-:Y:S01]  /*dbc0*/  IMAD.WIDE.U32 R4, R34, UR16, RZ ;  /* 0x0000001022047c25 */ /* 0x000fe2000f8e00ff */
[----:B------:R-:W-:Y:S02]  /*dbd0*/  IADD3.X R67, P1, PT, R67, R36, RZ, P1, !PT ;  /* 0x0000002443437210 */ /* 0x000fe40000f3e4ff */
[----:B------:R-:W-:-:S03]  /*dbe0*/  ISETP.GE.U32.AND.EX P3, PT, R71, 0x1, PT, P3 ;  /* 0x000000014700780c */ /* 0x000fc60003f66130 */
[----:B------:R-:W-:Y:S01]  /*dbf0*/  IMAD.X R27, R31, 0x1, R37, P1 ;  /* 0x000000011f1b7824 */ /* 0x000fe200008e0625 */
[----:B------:R-:W-:Y:S01]  /*dc00*/  IADD3 R31, P2, PT, R4, R72, RZ ;  /* 0x00000048041f7210 */ /* 0x000fe20007f5e0ff */
[----:B------:R-:W-:Y:S01]  /*dc10*/  IMAD.WIDE.U32 R36, P0, R70, UR16, RZ ;  /* 0x0000001046247c25 */ /* 0x000fe2000f8000ff */
[----:B------:R-:W-:-:S03]  /*dc20*/  ISETP.GE.U32.AND P1, PT, R77, RZ, PT ;  /* 0x000000ff4d00720c */ /* 0x000fc60003f26070 */
[----:B------:R-:W-:Y:S01]  /*dc30*/  IMAD.WIDE.U32 R2, R67, -0x1, R2 ;  /* 0xffffffff43027825 */ /* 0x000fe200078e0002 */
[----:B------:R-:W-:Y:S02]  /*dc40*/  IADD3 R13, P4, PT, R5, R36, RZ ;  /* 0x00000024050d7210 */ /* 0x000fe40007f9e0ff */
[----:B------:R-:W-:Y:S01]  /*dc50*/  ISETP.GE.U32.AND.EX P1, PT, R75, 0x1, PT, P1 ;  /* 0x000000014b00780c */ /* 0x000fe20003f26110 */
[----:B------:R-:W-:-:S04]  /*dc60*/  IMAD.WIDE.U32 R4, P6, R48, UR23, RZ ;  /* 0x0000001730047c25 */ /* 0x000fc8000f8c00ff */
[----:B------:R-:W-:Y:S01]  /*dc70*/  IMAD.MOV.U32 R16, RZ, RZ, R2 ;  /* 0x000000ffff107224 */ /* 0x000fe200078e0002 */
[----:B------:R-:W-:Y:S01]  /*dc80*/  IADD3 R72, P5, PT, R73, R4, RZ ;  /* 0x0000000449487210 */ /* 0x000fe20007fbe0ff */
[----:B------:R-:W-:Y:S01]  /*dc90*/  IMAD.X R73, RZ, RZ, RZ, P0 ;  /* 0x000000ffff497224 */ /* 0x000fe200000e06ff */
[----:B------:R-:W-:Y:S01]  /*dca0*/  ISETP.GE.U32.AND P0, PT, R67, RZ, PT ;  /* 0x000000ff4300720c */ /* 0x000fe20003f06070 */
[----:B------:R-:W-:Y:S01]  /*dcb0*/  IMAD.IADD R67, R7, 0x1, -R71 ;  /* 0x0000000107437824 */ /* 0x000fe200078e0a47 */
[----:B------:R-:W-:Y:S01]  /*dcc0*/  IADD3.X R13, P2, PT, R13, R72, RZ, P2, !PT ;  /* 0x000000480d0d7210 */ /* 0x000fe2000175e4ff */
[----:B------:R-:W-:Y:S01]  /*dcd0*/  IMAD.MOV.U32 R72, RZ, RZ, R37 ;  /* 0x000000ffff487224 */ /* 0x000fe200078e0025 */
[----:B------:R-:W-:Y:S01]  /*dce0*/  ISETP.GE.U32.AND.EX P0, PT, R27, 0x1, PT, P0 ;  /* 0x000000011b00780c */ /* 0x000fe20003f06100 */
[----:B------:R-:W-:-:S04]  /*dcf0*/  IMAD.WIDE.U32 R36, R77, -0x1, R40 ;  /* 0xffffffff4d247825 */ /* 0x000fc800078e0028 */
[----:B------:R-:W-:Y:S02]  /*dd00*/  IMAD.IADD R41, R3, 0x1, -R27 ;  /* 0x0000000103297824 */ /* 0x000fe400078e0a1b */
[----:B------:R-:W-:Y:S02]  /*dd10*/  @P3 IMAD.MOV.U32 R2, RZ, RZ, R32 ;  /* 0x000000ffff023224 */ /* 0x000fe400078e0020 */
[----:B------:R-:W-:Y:S02]  /*dd20*/  @P3 IMAD.MOV.U32 R3, RZ, RZ, R67 ;  /* 0x000000ffff033224 */ /* 0x000fe400078e0043 */
[----:B------:R-:W-:Y:S02]  /*dd30*/  @P3 IMAD.MOV.U32 R7, RZ, RZ, RZ ;  /* 0x000000ffff073224 */ /* 0x000fe400078e00ff */
[----:B------:R-:W-:-:S04]  /*dd40*/  @P3 IMAD.WIDE.U32 R2, R71, -0x1, R2 ;  /* 0xffffffff47023825 */ /* 0x000fc800078e0002 */
[----:B------:R-:W-:Y:S02]  /*dd50*/  @P0 IMAD.MOV.U32 R40, RZ, RZ, R16 ;  /* 0x000000ffff280224 */ /* 0x000fe400078e0010 */
[----:B------:R-:W-:Y:S02]  /*dd60*/  IMAD.IADD R37, R37, 0x1, -R75 ;  /* 0x0000000125257824 */ /* 0x000fe400078e0a4b */
[----:B------:R-:W-:Y:S02]  /*dd70*/  @P3 IMAD.IADD R67, R3, 0x1, R7 ;  /* 0x0000000103433824 */ /* 0x000fe400078e0207 */
[----:B------:R-:W-:Y:S02]  /*dd80*/  @P3 IMAD.MOV.U32 R32, RZ, RZ, R2 ;  /* 0x000000ffff203224 */ /* 0x000fe400078e0002 */
[----:B------:R-:W-:-:S04]  /*dd90*/  @P0 IMAD.WIDE.U32 R2, R27, -0x1, R40 ;  /* 0xffffffff1b020825 */ /* 0x000fc800078e0028 */
[----:B------:R-:W-:-:S04]  /*dda0*/  @P1 IMAD.WIDE.U32 R74, R75, -0x1, R36 ;  /* 0xffffffff4b4a1825 */ /* 0x000fc800078e0024 */
[----:B------:R-:W-:Y:S02]  /*ddb0*/  @P1 IMAD.MOV.U32 R27, RZ, RZ, RZ ;  /* 0x000000ffff1b1224 */ /* 0x000fe400078e00ff */
[----:B------:R-:W-:Y:S02]  /*ddc0*/  IMAD.X R7, RZ, RZ, RZ, P6 ;  /* 0x000000ffff077224 */ /* 0x000fe400030e06ff */
[----:B------:R-:W-:Y:S02]  /*ddd0*/  @P1 IMAD.IADD R37, R75, 0x1, R27 ;  /* 0x000000014b251824 */ /* 0x000fe400078e021b */
[----:B------:R-:W-:-:S04]  /*dde0*/  IMAD.WIDE.U32 R76, R55, UR22, RZ ;  /* 0x00000016374c7c25 */ /* 0x000fc8000f8e00ff */
[----:B------:R-:W-:Y:S01]  /*ddf0*/  IMAD.WIDE.U32 R26, P6, R50, UR22, RZ ;  /* 0x00000016321a7c25 */ /* 0x000fe2000f8c00ff */
[----:B------:R-:W-:-:S03]  /*de00*/  IADD3 R75, P3, PT, R31, R76, RZ ;  /* 0x0000004c1f4b7210 */ /* 0x000fc60007f7e0ff */
[----:B------:R-:W-:Y:S02]  /*de10*/  IMAD.MOV.U32 R6, RZ, RZ, R5 ;  /* 0x000000ffff067224 */ /* 0x000fe400078e0005 */
[----:B------:R-:W-:Y:S01]  /*de20*/  IMAD.X R5, RZ, RZ, RZ, P6 ;  /* 0x000000ffff057224 */ /* 0x000fe200030e06ff */
[----:B------:R-:W-:Y:S01]  /*de30*/  IADD3 R76, P6, PT, R77, R26, RZ ;  /* 0x0000001a4d4c7210 */ /* 0x000fe20007fde0ff */
[----:B------:R-:W-:Y:S02]  /*de40*/  IMAD.MOV.U32 R4, RZ, RZ, R27 ;  /* 0x000000ffff047224 */ /* 0x000fe400078e001b */
[----:B------:R-:W-:Y:S01]  /*de50*/  IMAD.WIDE.U32.X R26, RZ, R70, R72, P4 ;  /* 0x00000046ff1a7225 */ /* 0x000fe200020e0448 */
[----:B------:R-:W-:-:S03]  /*de60*/  IADD3.X R13, P3, PT, R13, R76, RZ, P3, !PT ;  /* 0x0000004c0d0d7210 */ /* 0x000fc60001f7e4ff */
[----:B------:R-:W-:-:S04]  /*de70*/  IMAD.WIDE.U32.X R6, RZ, R48, R6, P5 ;  /* 0x00000030ff067225 */ /* 0x000fc800028e0406 */
[----:B------:R-:W-:-:S04]  /*de80*/  IMAD.WIDE.U32.X R4, RZ, R50, R4, P6 ;  /* 0x00000032ff047225 */ /* 0x000fc800030e0404 */
[----:B------:R-:W-:Y:S01]  /*de90*/  IMAD.WIDE.U32 R72, P4, R69, UR21, RZ ;  /* 0x0000001545487c25 */ /* 0x000fe2000f8800ff */
[----:B------:R-:W-:-:S03]  /*dea0*/  IADD3.X R71, P2, P3, R4, R6, R26, P3, P2 ;  /* 0x0000000604477210 */ /* 0x000fc60001b4441a */
[----:B------:R-:W-:Y:S01]  /*deb0*/  IMAD.MOV.U32 R26, RZ, RZ, R73 ;  /* 0x000000ffff1a7224 */ /* 0x000fe200078e0049 */
[----:B------:R-:W-:Y:S01]  /*dec0*/  IADD3.X R31, PT, PT, R5, R7, R27, P2, P3 ;  /* 0x00000007051f7210 */ /* 0x000fe200017e641b */
[----:B------:R-:W-:-:S04]  /*ded0*/  IMAD.WIDE.U32 R4, R68, UR21, RZ ;  /* 0x0000001544047c25 */ /* 0x000fc8000f8e00ff */
[----:B------:R-:W-:Y:S01]  /*dee0*/  IMAD.WIDE.U32 R6, R66, UR20, RZ ;  /* 0x0000001442067c25 */ /* 0x000fe2000f8e00ff */
[----:B------:R-:W-:Y:S02]  /*def0*/  IADD3 R75, P2, PT, R75, R4, RZ ;  /* 0x000000044b4b7210 */ /* 0x000fe40007f5e0ff */
[----:B------:R-:W-:Y:S01]  /*df00*/  IADD3 R22, P5, PT, R5, R72, RZ ;  /* 0x0000004805167210 */ /* 0x000fe20007fbe0ff */
[----:B------:R-:W-:-:S03]  /*df10*/  IMAD.WIDE.U32 R4, P6, R45, UR20, RZ ;  /* 0x000000142d047c25 */ /* 0x000fc6000f8c00ff */
[----:B------:R-:W-:Y:S01]  /*df20*/  IADD3.X R22, P2, PT, R13, R22, RZ, P2, !PT ;  /* 0x000000160d167210 */ /* 0x000fe2000175e4ff */
[----:B------:R-:W-:Y:S01]  /*df30*/  IMAD.X R27, RZ, RZ, RZ, P4 ;  /* 0x000000ffff1b7224 */ /* 0x000fe200020e06ff */
[----:B------:R-:W-:Y:S01]  /*df40*/  IADD3 R13, P3, PT, R75, R6, RZ ;  /* 0x000000064b0d7210 */ /* 0x000fe20007f7e0ff */
[----:B------:R-:W-:Y:S01]  /*df50*/  IMAD.MOV.U32 R6, RZ, RZ, R5 ;  /* 0x000000ffff067224 */ /* 0x000fe200078e0005 */
[----:B------:R-:W-:Y:S01]  /*df60*/  IADD3 R7, P4, PT, R7, R4, RZ ;  /* 0x0000000407077210 */ /* 0x000fe20007f9e0ff */
[----:B------:R-:W-:-:S03]  /*df70*/  IMAD.WIDE.U32.X R26, RZ, R69, R26, P5 ;  /* 0x00000045ff1a7225 */ /* 0x000fc600028e041a */
[----:B------:R-:W-:Y:S01]  /*df80*/  IADD3.X R4, P3, PT, R22, R7, RZ, P3, !PT ;  /* 0x0000000716047210 */ /* 0x000fe20001f7e4ff */
        /* <DEDUP_REMOVED lines=14> */
[----:B------:R-:W-:Y:S01]  /*e070*/  IMAD.WIDE.U32 R4, P6, R61, UR26, RZ ;  /* 0x0000001a3d047c25 */ /* 0x000fe2000f8c00ff */
[----:B------:R-:W-:-:S03]  /*e080*/  IADD3 R13, P3, PT, R13, R26, RZ ;  /* 0x0000001a0d0d7210 */ /* 0x000fc60007f7e0ff */
[----:B------:R-:W-:Y:S01]  /*e090*/  IMAD.MOV.U32 R72, RZ, RZ, R7 ;  /* 0x000000ffff487224 */ /* 0x000fe200078e0007 */
[----:B------:R-:W-:Y:S01]  /*e0a0*/  IADD3 R27, P4, PT, R27, R4, RZ ;  /* 0x000000041b1b7210 */ /* 0x000fe20007f9e0ff */
[----:B------:R-:W-:Y:S02]  /*e0b0*/  IMAD.X R7, RZ, RZ, RZ, P6 ;  /* 0x000000ffff077224 */ /* 0x000fe400030e06ff */
[----:B------:R-:W-:Y:S01]  /*e0c0*/  IMAD.WIDE.U32.X R72, RZ, R43, R72, P5 ;  /* 0x0000002bff487225 */ /* 0x000fe200028e0448 */
[----:B------:R-:W-:-:S03]  /*e0d0*/  IADD3.X R4, P3, PT, R6, R27, RZ, P3, !PT ;  /* 0x0000001b06047210 */ /* 0x000fc60001f7e4ff */
        /* <DEDUP_REMOVED lines=74> */
[----:B------:R-:W-:-:S04]  /*e580*/  IMAD.WIDE.U32.X R6, RZ, R52, R6, P4 ;  /* 0x00000034ff067225 */ /* 0x000fc800020e0406 */
[----:B------:R-:W-:Y:S01]  /*e590*/  @P0 IMAD.MOV.U32 R5, RZ, RZ, RZ ;  /* 0x000000ffff050224 */ /* 0x000fe200078e00ff */
[----:B------:R-:W-:-:S03]  /*e5a0*/  IADD3.X R71, P2, P3, R6, R72, R71, P3, P2 ;  /* 0x0000004806477210 */ /* 0x000fc60001b44447 */
[----:B------:R-:W-:Y:S01]  /*e5b0*/  @P0 IMAD.IADD R41, R3, 0x1, R5 ;  /* 0x0000000103290824 */ /* 0x000fe200078e0205 */
[----:B------:R-:W-:Y:S01]  /*e5c0*/  IADD3.X R31, PT, PT, R7, R73, R31, P2, P3 ;  /* 0x00000049071f7210 */ /* 0x000fe200017e641f */
[----:B------:R-:W-:Y:S01]  /*e5d0*/  IMAD.WIDE.U32 R6, P3, R49, UR17, RZ ;  /* 0x0000001131067c25 */ /* 0x000fe2000f8600ff */
[----:B------:R-:W-:-:S03]  /*e5e0*/  IADD3 R26, P2, PT, R13, R26, RZ ;  /* 0x0000001a0d1a7210 */ /* 0x000fc60007f5e0ff */
[----:B------:R-:W-:Y:S01]  /*e5f0*/  IMAD.X R73, RZ, RZ, RZ, P3 ;  /* 0x000000ffff497224 */ /* 0x000fe200018e06ff */
[----:B------:R-:W-:Y:S01]  /*e600*/  IADD3 R27, P4, PT, R27, R6, RZ ;  /* 0x000000061b1b7210 */ /* 0x000fe20007f9e0ff */
[----:B------:R-:W-:Y:S02]  /*e610*/  IMAD.MOV.U32 R72, RZ, RZ, R7 ;  /* 0x000000ffff487224 */ /* 0x000fe400078e0007 */
[----:B------:R-:W-:Y:S01]  /*e620*/  IMAD.WIDE.U32 R6, P6, R70, UR17, RZ ;  /* 0x0000001146067c25 */ /* 0x000fe2000f8c00ff */
[----:B------:R-:W-:-:S03]  /*e630*/  IADD3.X R27, P2, PT, R4, R27, RZ, P2, !PT ;  /* 0x0000001b041b7210 */ /* 0x000fc6000175e4ff */
[----:B------:R-:W-:-:S04]  /*e640*/  IMAD.WIDE.U32.X R72, RZ, R49, R72, P4 ;  /* 0x00000031ff487225 */ /* 0x000fc800020e0448 */
[----:B------:R-:W-:Y:S01]  /*e650*/  IMAD.WIDE.U32 R4, R30, UR16, RZ ;  /* 0x000000101e047c25 */ /* 0x000fe2000f8e00ff */
[----:B------:R-:W-:-:S03]  /*e660*/  IADD3.X R13, P2, PT, R71, R72, RZ, P2, !PT ;  /* 0x00000048470d7210 */ /* 0x000fc6000175e4ff */
[----:B------:R-:W-:Y:S01]  /*e670*/  IMAD.WIDE.U32 R2, P3, R48, UR16, RZ ;  /* 0x0000001030027c25 */ /* 0x000fe2000f8600ff */
[----:B------:R-:W-:-:S03]  /*e680*/  ISETP.GE.U32.AND P0, PT, R13, RZ, PT ;  /* 0x000000ff0d00720c */ /* 0x000fc60003f06070 */
[----:B------:R-:W-:Y:S01]  /*e690*/  IMAD.X R71, R31, 0x1, R73, P2 ;  /* 0x000000011f477824 */ /* 0x000fe200010e0649 */
[----:B------:R-:W-:Y:S01]  /*e6a0*/  IADD3 R5, P4, PT, R5, R2, RZ ;  /* 0x0000000205057210 */ /* 0x000fe20007f9e0ff */
[----:B------:R-:W-:-:S03]  /*e6b0*/  IMAD.WIDE.U32 R72, R34, UR17, RZ ;  /* 0x0000001122487c25 */ /* 0x000fc6000f8e00ff */
[----:B------:R-:W-:Y:S01]  /*e6c0*/  ISETP.GE.U32.AND.EX P0, PT, R71, 0x1, PT, P0 ;  /* 0x000000014700780c */ /* 0x000fe20003f06100 */
[----:B------:R-:W-:Y:S01]  /*e6d0*/  IMAD.WIDE.U32 R26, R13, -0x1, R26 ;  /* 0xffffffff0d1a7825 */ /* 0x000fe200078e001a */
[----:B------:R-:W-:Y:S02]  /*e6e0*/  IADD3 R22, P5, PT, R73, R6, RZ ;  /* 0x0000000649167210 */ /* 0x000fe40007fbe0ff */
[----:B------:R-:W-:Y:S01]  /*e6f0*/  IADD3 R73, P1, PT, R72, R4, RZ ;  /* 0x0000000448497210 */ /* 0x000fe20007f3e0ff */
[----:B------:R-:W-:Y:S02]  /*e700*/  IMAD.IADD R31, R27, 0x1, -R71 ;  /* 0x000000011b1f7824 */ /* 0x000fe400078e0a47 */
[----:B------:R-:W-:Y:S01]  /*e710*/  IMAD.MOV.U32 R40, RZ, RZ, R26 ;  /* 0x000000ffff287224 */ /* 0x000fe200078e001a */
[----:B------:R-:W-:Y:S01]  /*e720*/  IADD3 R13, P2, PT, R73, R74, RZ ;  /* 0x0000004a490d7210 */ /* 0x000fe20007f5e0ff */
[----:B------:R-:W-:Y:S01]  /*e730*/  IMAD.MOV.U32 R4, RZ, RZ, R3 ;  /* 0x000000ffff047224 */ /* 0x000fe200078e0003 */
[----:B------:R-:W-:Y:S01]  /*e740*/  IADD3.X R22, P1, PT, R22, R5, RZ, P1, !PT ;  /* 0x0000000516167210 */ /* 0x000fe20000f3e4ff */
[----:B------:R-:W-:-:S02]  /*e750*/  IMAD.X R73, RZ, RZ, RZ, P6 ;  /* 0x000000ffff497224 */ /* 0x000fc400030e06ff */
[----:B------:R-:W-:Y:S02]  /*e760*/  @P0 IMAD.MOV.U32 R2, RZ, RZ, R40 ;  /* 0x000000ffff020224 */ /* 0x000fe400078e0028 */
[----:B------:R-:W-:Y:S02]  /*e770*/  @P0 IMAD.MOV.U32 R3, RZ, RZ, R31 ;  /* 0x000000ffff030224 */ /* 0x000fe400078e001f */
[----:B------:R-:W-:Y:S02]  /*e780*/  IMAD.MOV.U32 R72, RZ, RZ, R7 ;  /* 0x000000ffff487224 */ /* 0x000fe400078e0007 */
        /* <DEDUP_REMOVED lines=13> */
[----:B------:R-:W-:-:S04]  /*e860*/  IADD3.X R73, P1, P2, R2, R4, R26, P2, P1 ;  /* 0x0000000402497210 */ /* 0x000fc8000122241a */
[----:B------:R-:W-:Y:S01]  /*e870*/  IADD3.X R71, PT, PT, R3, R5, R27, P1, P2 ;  /* 0x0000000503477210 */ /* 0x000fe20000fe441b */
[----:B------:R-:W-:-:S04]  /*e880*/  IMAD.WIDE.U32 R4, R68, UR22, RZ ;  /* 0x0000001644047c25 */ /* 0x000fc8000f8e00ff */
[----:B------:R-:W-:Y:S01]  /*e890*/  IMAD.WIDE.U32 R2, P3, R69, UR22, RZ ;  /* 0x0000001645027c25 */ /* 0x000fe2000f8600ff */
[----:B------:R-:W-:-:S03]  /*e8a0*/  IADD3 R13, P1, PT, R13, R4, RZ ;  /* 0x000000040d0d7210 */ /* 0x000fc60007f3e0ff */
[----:B------:R-:W-:Y:S01]  /*e8b0*/  IMAD.WIDE.U32 R26, R66, UR21, RZ ;  /* 0x00000015421a7c25 */ /* 0x000fe2000f8e00ff */
[----:B------:R-:W-:-:S03]  /*e8c0*/  IADD3 R7, P4, PT, R5, R2, RZ ;  /* 0x0000000205077210 */ /* 0x000fc60007f9e0ff */
[----:B------:R-:W-:Y:S01]  /*e8d0*/  IMAD.WIDE.U32 R4, P5, R45, UR21, RZ ;  /* 0x000000152d047c25 */ /* 0x000fe2000f8a00ff */
[----:B------:R-:W-:Y:S02]  /*e8e0*/  IADD3 R13, P2, PT, R13, R26, RZ ;  /* 0x0000001a0d0d7210 */ /* 0x000fe40007f5e0ff */
[----:B------:R-:W-:Y:S01]  /*e8f0*/  IADD3.X R7, P1, PT, R22, R7, RZ, P1, !PT ;  /* 0x0000000716077210 */ /* 0x000fe20000f3e4ff */
[----:B------:R-:W-:Y:S01]  /*e900*/  IMAD.MOV.U32 R2, RZ, RZ, R5 ;  /* 0x000000ffff027224 */ /* 0x000fe200078e0005 */
[----:B------:R-:W-:Y:S01]  /*e910*/  IADD3 R26, P6, PT, R27, R4, RZ ;  /* 0x000000041b1a7210 */ /* 0x000fe20007fde0ff */
[----:B------:R-:W-:-:S03]  /*e920*/  IMAD.X R27, RZ, RZ, RZ, P3 ;  /* 0x000000ffff1b7224 */ /* 0x000fc600018e06ff */
[----:B------:R-:W-:Y:S01]  /*e930*/  IADD3.X R7, P2, PT, R7, R26, RZ, P2, !PT ;  /* 0x0000001a07077210 */ /* 0x000fe2000175e4ff */
[----:B------:R-:W-:Y:S02]  /*e940*/  IMAD.MOV.U32 R26, RZ, RZ, R3 ;  /* 0x000000ffff1a7224 */ /* 0x000fe400078e0003 */
[----:B------:R-:W-:Y:S02]  /*e950*/  IMAD.X R3, RZ, RZ, RZ, P5 ;  /* 0x000000ffff037224 */ /* 0x000fe400028e06ff */
[----:B------:R-:W-:-:S04]  /*e960*/  IMAD.WIDE.U32.X R4, RZ, R69, R26, P4 ;  /* 0x00000045ff047225 */ /* 0x000fc800020e041a */
[----:B------:R-:W-:-:S04]  /*e970*/  IMAD.WIDE.U32.X R2, RZ, R45, R2, P6 ;  /* 0x0000002dff027225 */ /* 0x000fc800030e0402 */
[----:B------:R-:W-:Y:S01]  /*e980*/  IMAD.WIDE.U32 R26, R47, UR27, RZ ;  /* 0x0000001b2f1a7c25 */ /* 0x000fe2000f8e00ff */
[----:B------:R-:W-:-:S04]  /*e990*/  IADD3.X R73, P1, P2, R2, R4, R73, P2, P1 ;  /* 0x0000000402497210 */ /* 0x000fc80001222449 */
[----:B------:R-:W-:Y:S01]  /*e9a0*/  IADD3.X R71, PT, PT, R3, R5, R71, P1, P2 ;  /* 0x0000000503477210 */ /* 0x000fe20000fe4447 */
[----:B------:R-:W-:-:S04]  /*e9b0*/  IMAD.WIDE.U32 R4, R42, UR20, RZ ;  /* 0x000000142a047c25 */ /* 0x000fc8000f8e00ff */
[----:B------:R-:W-:Y:S01]  /*e9c0*/  IMAD.WIDE.U32 R2, P3, R43, UR20, RZ ;  /* 0x000000142b027c25 */ /* 0x000fe2000f8600ff */
[----:B------:R-:W-:Y:S02]  /*e9d0*/  IADD3 R13, P1, PT, R13, R4, RZ ;  /* 0x000000040d0d7210 */ /* 0x000fe40007f3e0ff */
[----:B------:R-:W-:Y:S01]  /*e9e0*/  IADD3 R2, P4, PT, R5, R2, RZ ;  /* 0x0000000205027210 */ /* 0x000fe20007f9e0ff */
[----:B------:R-:W-:-:S03]  /*e9f0*/  IMAD.WIDE.U32 R4, P5, R61, UR27, RZ ;  /* 0x0000001b3d047c25 */ /* 0x000fc6000f8a00ff */
[----:B------:R-:W-:Y:S02]  /*ea00*/  IADD3.X R2, P1, PT, R7, R2, RZ, P1, !PT ;  /* 0x0000000207027210 */ /* 0x000fe40000f3e4ff */
[----:B------:R-:W-:Y:S01]  /*ea10*/  IADD3 R7, P2, PT, R13, R26, RZ ;  /* 0x0000001a0d077210 */ /* 0x000fe20007f5e0ff */
        /* <DEDUP_REMOVED lines=68> */
[----:B------:R-:W-:Y:S02]  /*ee60*/  IADD3 R4, P4, PT, R5, R2, RZ ;  /* 0x0000000205047210 */ /* 0x000fe40007f9e0ff */
[----:B------:R-:W-:Y:S02]  /*ee70*/  IADD3 R13, P2, PT, R13, R26, RZ ;  /* 0x0000001a0d0d7210 */ /* 0x000fe40007f5e0ff */
[----:B------:R-:W-:Y:S01]  /*ee80*/  IADD3.X R7, P1, PT, R7, R4, RZ, P1, !PT ;  /* 0x0000000407077210 */ /* 0x000fe20000f3e4ff */
[----:B------:R-:W-:-:S04]  /*ee90*/  IMAD.WIDE.U32 R4, P5, R52, UR19, RZ ;  /* 0x0000001334047c25 */ /* 0x000fc8000f8a00ff */
        /* <DEDUP_REMOVED lines=9> */
[----:B------:R-:W-:-:S03]  /*ef30*/  IADD3.X R22, P1, P2, R2, R4, R73, P2, P1 ;  /* 0x0000000402167210 */ /* 0x000fc60001222449 */
[----:B------:R-:W-:Y:S01]  /*ef40*/  IMAD.WIDE.U32 R72, R34, UR18, RZ ;  /* 0x0000001222487c25 */ /* 0x000fe2000f8e00ff */
[----:B------:R-:W-:Y:S02]  /*ef50*/  IADD3.X R5, PT, PT, R3, R5, R71, P1, P2 ;  /* 0x0000000503057210 */ /* 0x000fe40000fe4447 */
[----:B------:R-:W-:Y:S01]  /*ef60*/  IADD3 R6, P0, PT, R13, R26, RZ ;  /* 0x0000001a0d067210 */ /* 0x000fe20007f1e0ff */
[----:B------:R-:W-:Y:S01]  /*ef70*/  IMAD.WIDE.U32 R2, P4, R49, UR18, RZ ;  /* 0x0000001231027c25 */ /* 0x000fe2000f8800ff */
[C---:B------:R-:W-:Y:S02]  /*ef80*/  IADD3 R13, P5, PT, R12.reuse, -0x1, RZ ;  /* 0xffffffff0c0d7810 */ /* 0x040fe40007fbe0ff */
[----:B------:R-:W-:Y:S02]  /*ef90*/  ISETP.GT.U32.AND P2, PT, R12, RZ, PT ;  /* 0x000000ff0c00720c */ /* 0x000fe40003f44070 */
[----:B------:R-:W-:Y:S01]  /*efa0*/  IADD3 R26, P3, PT, R27, R2, RZ ;  /* 0x000000021b1a7210 */ /* 0x000fe20007f7e0ff */
[----:B------:R-:W-:Y:S01]  /*efb0*/  IMAD.X R4, RZ, RZ, R9, P5 ;  /* 0x000000ffff047224 */ /* 0x000fe200028e0609 */
[----:B------:R-:W-:-:S02]  /*efc0*/  ISETP.GT.U32.AND.EX P2, PT, R9, -0x1, PT, P2 ;  /* 0xffffffff0900780c */ /* 0x000fc40003f44120 */
[C---:B------:R-:W-:Y:S02]  /*efd0*/  IADD3 R27, P5, PT, R38.reuse, -0x1, RZ ;  /* 0xffffffff261b7810 */ /* 0x040fe40007fbe0ff */
[----:B------:R-:W-:Y:S02]  /*efe0*/  ISETP.GT.U32.AND P1, PT, R38, RZ, PT ;  /* 0x000000ff2600720c */ /* 0x000fe40003f24070 */
[----:B------:R-:W-:Y:S01]  /*eff0*/  SEL R9, R4, R9, P2 ;  /* 0x0000000904097207 */ /* 0x000fe20001000000 */
[----:B------:R-:W-:Y:S01]  /*f000*/  IMAD.X R4, RZ, RZ, R39, P5 ;  /* 0x000000ffff047224 */ /* 0x000fe200028e0627 */
[----:B------:R-:W-:Y:S02]  /*f010*/  ISETP.GT.U32.AND.EX P1, PT, R39, -0x1, PT, P1 ;  /* 0xffffffff2700780c */ /* 0x000fe40003f24110 */
[C---:B------:R-:W-:Y:S02]  /*f020*/  IADD3 R71, P5, PT, R18.reuse, -0x1, RZ ;  /* 0xffffffff12477810 */ /* 0x040fe40007fbe0ff */
[----:B------:R-:W-:Y:S01]  /*f030*/  SEL R2, R13, R12, P2 ;  /* 0x0000000c0d027207 */ /* 0x000fe20001000000 */
[----:B------:R-:W-:Y:S01]  /*f040*/  IMAD.X R13, RZ, RZ, RZ, P4 ;  /* 0x000000ffff0d7224 */ /* 0x000fe200020e06ff */
[----:B------:R-:W-:Y:S01]  /*f050*/  ISETP.GT.U32.AND P2, PT, R18, RZ, PT ;  /* 0x000000ff1200720c */ /* 0x000fe20003f44070 */
[----:B------:R-:W-:Y:S01]  /*f060*/  IMAD.MOV.U32 R12, RZ, RZ, R3 ;  /* 0x000000ffff0c7224 */ /* 0x000fe200078e0003 */
[----:B------:R-:W-:Y:S01]  /*f070*/  SEL R27, R27, R38, P1 ;  /* 0x000000261b1b7207 */ /* 0x000fe20000800000 */
[----:B------:R-:W-:Y:S01]  /*f080*/  IMAD.X R38, RZ, RZ, R17, P5 ;  /* 0x000000ffff267224 */ /* 0x000fe200028e0611 */
[----:B------:R-:W-:Y:S01]  /*f090*/  SEL R4, R4, R39, P1 ;  /* 0x0000002704047207 */ /* 0x000fe20000800000 */
[----:B------:R-:W-:Y:S01]  /*f0a0*/  IMAD.WIDE.U32.X R12, RZ, R49, R12, P3 ;  /* 0x00000031ff0c7225 */ /* 0x000fe200018e040c */
[----:B------:R-:W-:-:S02]  /*f0b0*/  ISETP.GT.U32.AND.EX P2, PT, R17, -0x1, PT, P2 ;  /* 0xffffffff1100780c */ /* 0x000fc40003f44120 */
[C---:B------:R-:W-:Y:S02]  /*f0c0*/  ISETP.GT.U32.AND P1, PT, R10.reuse, RZ, PT ;  /* 0x000000ff0a00720c */ /* 0x040fe40003f24070 */
[----:B------:R-:W-:Y:S02]  /*f0d0*/  IADD3 R3, P4, PT, R10, -0x1, RZ ;  /* 0xffffffff0a037810 */ /* 0x000fe40007f9e0ff */
[----:B------:R-:W-:Y:S02]  /*f0e0*/  IADD3.X R7, P0, PT, R7, R26, RZ, P0, !PT ;  /* 0x0000001a07077210 */ /* 0x000fe4000071e4ff */
[----:B------:R-:W-:Y:S02]  /*f0f0*/  SEL R18, R71, R18, P2 ;  /* 0x0000001247127207 */ /* 0x000fe40001000000 */
[----:B------:R-:W-:Y:S02]  /*f100*/  ISETP.GT.U32.AND.EX P1, PT, R21, -0x1, PT, P1 ;  /* 0xffffffff1500780c */ /* 0x000fe40003f24110 */
[----:B------:R-:W-:-:S02]  /*f110*/  SEL R17, R38, R17, P2 ;  /* 0x0000001126117207 */ /* 0x000fc40001000000 */
[----:B------:R-:W-:Y:S02]  /*f120*/  ISETP.GT.U32.AND P2, PT, R20, RZ, PT ;  /* 0x000000ff1400720c */ /* 0x000fe40003f44070 */
[----:B------:R-:W-:Y:S01]  /*f130*/  IADD3.X R39, P3, PT, R22, R12, RZ, P0, !PT ;  /* 0x0000000c16277210 */ /* 0x000fe2000077e4ff */
[----:B------:R-:W-:Y:S01]  /*f140*/  IMAD.X R12, RZ, RZ, R21, P4 ;  /* 0x000000ffff0c7224 */ /* 0x000fe200020e0615 */
[----:B------:R-:W-:Y:S02]  /*f150*/  SEL R10, R3, R10, P1 ;  /* 0x0000000a030a7207 */ /* 0x000fe40000800000 */
[----:B------:R-:W-:Y:S01]  /*f160*/  IADD3 R3, P5, PT, R20, -0x1, RZ ;  /* 0xffffffff14037810 */ /* 0x000fe20007fbe0ff */
[----:B------:R-:W-:Y:S01]  /*f170*/  IMAD.X R5, R5, 0x1, R13, P3 ;  /* 0x0000000105057824 */ /* 0x000fe200018e060d */
[----:B------:R-:W-:Y:S02]  /*f180*/  ISETP.GT.U32.AND.EX P0, PT, R33, -0x1, PT, P2 ;  /* 0xffffffff2100780c */ /* 0x000fe40003f04120 */
[----:B------:R-:W-:-:S02]  /*f190*/  SEL R12, R12, R21, P1 ;  /* 0x000000150c0c7207 */ /* 0x000fc40000800000 */
[----:B------:R-:W-:Y:S01]  /*f1a0*/  SEL R21, R3, R20, P0 ;  /* 0x0000001403157207 */ /* 0x000fe20000000000 */
[----:B------:R-:W-:Y:S01]  /*f1b0*/  IMAD.X R20, RZ, RZ, R33, P5 ;  /* 0x000000ffff147224 */ /* 0x000fe200028e0621 */
[C---:B------:R-:W-:Y:S02]  /*f1c0*/  ISETP.GT.U32.AND P1, PT, R8.reuse, RZ, PT ;  /* 0x000000ff0800720c */ /* 0x040fe40003f24070 */
[C---:B------:R-:W-:Y:S01]  /*f1d0*/  ISETP.GE.U32.AND P2, PT, R39.reuse, RZ, PT ;  /* 0x000000ff2700720c */ /* 0x040fe20003f46070 */
[----:B------:R-:W-:Y:S01]  /*f1e0*/  IMAD.WIDE.U32 R38, R39, -0x1, R6 ;  /* 0xffffffff27267825 */ /* 0x000fe200078e0006 */
[----:B------:R-:W-:Y:S02]  /*f1f0*/  IADD3 R3, P3, PT, R8, -0x1, RZ ;  /* 0xffffffff08037810 */ /* 0x000fe40007f7e0ff */
[----:B------:R-:W-:Y:S01]  /*f200*/  SEL R20, R20, R33, P0 ;  /* 0x0000002114147207 */ /* 0x000fe20000000000 */
[----:B------:R-:W-:Y:S01]  /*f210*/  IMAD.IADD R71, R39, 0x1, -R5 ;  /* 0x0000000127477824 */ /* 0x000fe200078e0a05 */
[----:B------:R-:W-:Y:S01]  /*f220*/  ISETP.GT.U32.AND.EX P1, PT, R25, -0x1, PT, P1 ;  /* 0xffffffff1900780c */ /* 0x000fe20003f24110 */
[----:B------:R-:W-:Y:S01]  /*f230*/  IMAD.X R22, RZ, RZ, R25, P3 ;  /* 0x000000ffff167224 */ /* 0x000fe200018e0619 */
[----:B------:R-:W-:-:S02]  /*f240*/  ISETP.GE.U32.AND.EX P0, PT, R5, 0x1, PT, P2 ;  /* 0x000000010500780c */ /* 0x000fc40003f06120 */
[C---:B------:R-:W-:Y:S02]  /*f250*/  ISETP.GT.U32.AND P2, PT, R24.reuse, RZ, PT ;  /* 0x000000ff1800720c */ /* 0x040fe40003f44070 */
[----:B------:R-:W-:Y:S01]  /*f260*/  SEL R7, R3, R8, P1 ;  /* 0x0000000803077207 */ /* 0x000fe20000800000 */
[----:B------:R-:W-:Y:S01]  /*f270*/  IMAD.MOV.U32 R8, RZ, RZ, R38 ;  /* 0x000000ffff087224 */ /* 0x000fe200078e0026 */
[----:B------:R-:W-:Y:S02]  /*f280*/  IADD3 R3, P3, PT, R24, -0x1, RZ ;  /* 0xffffffff18037810 */ /* 0x000fe40007f7e0ff */
[----:B------:R-:W-:Y:S02]  /*f290*/  ISETP.GT.U32.AND.EX P2, PT, R23, -0x1, PT, P2 ;  /* 0xffffffff1700780c */ /* 0x000fe40003f44120 */
[----:B------:R-:W-:Y:S02]  /*f2a0*/  SEL R22, R22, R25, P1 ;  /* 0x0000001916167207 */ /* 0x000fe40000800000 */
[----:B------:R-:W-:Y:S01]  /*f2b0*/  SEL R25, R3, R24, P2 ;  /* 0x0000001803197207 */ /* 0x000fe20001000000 */
[----:B------:R-:W-:Y:S01]  /*f2c0*/  IMAD.X R24, RZ, RZ, R23, P3 ;  /* 0x000000ffff187224 */ /* 0x000fe200018e0617 */
[C---:B------:R-:W-:Y:S01]  /*f2d0*/  IADD3 R3, P4, PT, R28.reuse, -0x1, RZ ;  /* 0xffffffff1c037810 */ /* 0x040fe20007f9e0ff */
[----:B------:R-:W-:Y:S01]  /*f2e0*/  @P0 IMAD.MOV.U32 R38, RZ, RZ, R8 ;  /* 0x000000ffff260224 */ /* 0x000fe200078e0008 */
[----:B------:R-:W-:Y:S01]  /*f2f0*/  ISETP.GT.U32.AND P1, PT, R28, RZ, PT ;  /* 0x000000ff1c00720c */ /* 0x000fe20003f24070 */
[----:B------:R-:W-:Y:S01]  /*f300*/  @P0 IMAD.MOV.U32 R39, RZ, RZ, R71 ;  /* 0x000000ffff270224 */ /* 0x000fe200078e0047 */
[----:B------:R-:W-:Y:S01]  /*f310*/  SEL R24, R24, R23, P2 ;  /* 0x0000001718187207 */ /* 0x000fe20001000000 */
[----:B------:R-:W-:Y:S01]  /*f320*/  IMAD.X R26, RZ, RZ, R15, P4 ;  /* 0x000000ffff1a7224 */ /* 0x000fe200020e060f */
[----:B------:R-:W-:Y:S01]  /*f330*/  ISETP.GT.U32.AND.EX P1, PT, R15, -0x1, PT, P1 ;  /* 0xffffffff0f00780c */ /* 0x000fe20003f24110 */
[----:B------:R-:W-:Y:S01]  /*f340*/  @P0 IMAD.WIDE.U32 R38, R5, -0x1, R38 ;  /* 0xffffffff05260825 */ /* 0x000fe200078e0026 */
[----:B------:R-:W-:-:S02]  /*f350*/  ISETP.GT.U32.AND P2, PT, R14, RZ, PT ;  /* 0x000000ff0e00720c */ /* 0x000fc40003f44070 */
[----:B------:R-:W-:Y:S01]  /*f360*/  SEL R28, R3, R28, P1 ;  /* 0x0000001c031c7207 */ /* 0x000fe20000800000 */
[----:B------:R-:W-:Y:S01]  /*f370*/  @P0 IMAD.MOV.U32 R3, RZ, RZ, RZ ;  /* 0x000000ffff030224 */ /* 0x000fe200078e00ff */
[----:B------:R-:W-:Y:S01]  /*f380*/  IADD3 R33, P3, PT, R14, -0x1, RZ ;  /* 0xffffffff0e217810 */ /* 0x000fe20007f7e0ff */
[----:B------:R-:W-:Y:S01]  /*f390*/  @P0 IMAD.MOV.U32 R8, RZ, RZ, R38 ;  /* 0x000000ffff080224 */ /* 0x000fe200078e0026 */
[----:B------:R-:W-:Y:S01]  /*f3a0*/  SEL R26, R26, R15, P1 ;  /* 0x0000000f1a1a7207 */ /* 0x000fe20000800000 */
[----:B------:R-:W-:Y:S01]  /*f3b0*/  @P0 IMAD.IADD R71, R39, 0x1, R3 ;  /* 0x0000000127470824 */ /* 0x000fe200078e0203 */
[----:B------:R-:W-:Y:S01]  /*f3c0*/  ISETP.GT.U32.AND.EX P1, PT, R29, -0x1, PT, P2 ;  /* 0xffffffff1d00780c */ /* 0x000fe20003f24120 */
[----:B------:R-:W-:Y:S01]  /*f3d0*/  IMAD.X R6, RZ, RZ, R29, P3 ;  /* 0x000000ffff067224 */ /* 0x000fe200018e061d */
[----:B------:R-:W-:Y:S01]  /*f3e0*/  IADD3 R5, P6, PT, R36, -0x1, RZ ;  /* 0xffffffff24057810 */ /* 0x000fe20007fde0ff */
[----:B------:R-:W-:Y:S01]  /*f3f0*/  IMAD.WIDE.U32 R38, R30, UR17, RZ ;  /* 0x000000111e267c25 */ /* 0x000fe2000f8e00ff */
[----:B------:R-:W-:-:S02]  /*f400*/  SEL R33, R33, R14, P1 ;  /* 0x0000000e21217207 */ /* 0x000fc40000800000 */
[----:B------:R-:W-:Y:S01]  /*f410*/  ISETP.GT.U32.AND P0, PT, R32, RZ, PT ;  /* 0x000000ff2000720c */ /* 0x000fe20003f04070 */
[----:B------:R-:W-:Y:S01]  /*f420*/  IMAD.WIDE.U32 R14, P2, R70, UR18, RZ ;  /* 0x00000012460e7c25 */ /* 0x000fe2000f8400ff */
[----:B------:R-:W-:Y:S02]  /*f430*/  IADD3 R3, P5, PT, R32, -0x1, RZ ;  /* 0xffffffff20037810 */ /* 0x000fe40007fbe0ff */
[----:B------:R-:W-:Y:S02]  /*f440*/  ISETP.GT.U32.AND P4, PT, R36, RZ, PT ;  /* 0x000000ff2400720c */ /* 0x000fe40003f84070 */
[----:B------:R-:W-:Y:S01]  /*f450*/  SEL R29, R6, R29, P1 ;  /* 0x0000001d061d7207 */ /* 0x000fe20000800000 */
[----:B------:R-:W-:Y:S01]  /*f460*/  IMAD.X R74, RZ, RZ, R67, P5 ;  /* 0x000000ffff4a7224 */ /* 0x000fe200028e0643 */
[----:B------:R-:W-:Y:S01]  /*f470*/  IADD3 R6, P3, PT, R73, R14, RZ ;  /* 0x0000000e49067210 */ /* 0x000fe20007f7e0ff */
[----:B------:R-:W-:Y:S01]  /*f480*/  IMAD.X R14, RZ, RZ, R37, P6 ;  /* 0x000000ffff0e7224 */ /* 0x000fe200030e0625 */
[----:B------:R-:W-:Y:S01]  /*f490*/  ISETP.GT.U32.AND.EX P1, PT, R67, -0x1, PT, P0 ;  /* 0xffffffff4300780c */ /* 0x000fe20003f24100 */
[----:B------:R-:W-:Y:S01]  /*f4a0*/  IMAD.X R73, RZ, RZ, RZ, P2 ;  /* 0x000000ffff497224 */ /* 0x000fe200010e06ff */
[----:B------:R-:W-:-:S02]  /*f4b0*/  ISETP.GT.U32.AND.EX P4, PT, R37, -0x1, PT, P4 ;  /* 0xffffffff2500780c */ /* 0x000fc40003f84140 */
[----:B------:R-:W-:Y:S02]  /*f4c0*/  SEL R3, R3, R32, P1 ;  /* 0x0000002003037207 */ /* 0x000fe40000800000 */
[----:B------:R-:W-:Y:S02]  /*f4d0*/  SEL R32, R5, R36, P4 ;  /* 0x0000002405207207 */ /* 0x000fe40002000000 */
[----:B------:R-:W-:Y:S01]  /*f4e0*/  SEL R14, R14, R37, P4 ;  /* 0x000000250e0e7207 */ /* 0x000fe20002000000 */
[----:B------:R-:W-:Y:S01]  /*f4f0*/  IMAD.WIDE.U32 R36, P5, R48, UR17, RZ ;  /* 0x0000001130247c25 */ /* 0x000fe2000f8a00ff */
[----:B------:R-:W-:Y:S02]  /*f500*/  SEL R5, R74, R67, P1 ;  /* 0x000000434a057207 */ /* 0x000fe40000800000 */
[C---:B------:R-:W-:Y:S01]  /*f510*/  IADD3 R13, P4, PT, R16.reuse, -0x1, RZ ;  /* 0xffffffff100d7810 */ /* 0x040fe20007f9e0ff */
[----:B------:R-:W-:Y:S01]  /*f520*/  IMAD.WIDE.U32 R74, R55, UR17, RZ ;  /* 0x00000011374a7c25 */ /* 0x000fe2000f8e00ff */
[----:B------:R-:W-:-:S02]  /*f530*/  ISETP.GT.U32.AND P1, PT, R16, RZ, PT ;  /* 0x000000ff1000720c */ /* 0x000fc40003f24070 */
[----:B------:R-:W-:Y:S01]  /*f540*/  IADD3 R23, P0, PT, R72, R38, RZ ;  /* 0x0000002648177210 */ /* 0x000fe20007f1e0ff */
[----:B------:R-:W-:Y:S01]  /*f550*/  IMAD.X R38, RZ, RZ, R41, P4 ;  /* 0x000000ffff267224 */ /* 0x000fe200020e0629 */
[----:B------:R-:W-:Y:S01]  /*f560*/  ISETP.GT.U32.AND.EX P1, PT, R41, -0x1, PT, P1 ;  /* 0xffffffff2900780c */ /* 0x000fe20003f24110 */
[----:B------:R-:W-:Y:S01]  /*f570*/  IMAD.MOV.U32 R72, RZ, RZ, R15 ;  /* 0x000000ffff487224 */ /* 0x000fe200078e000f */
[----:B------:R-:W-:Y:S02]  /*f580*/  ISETP.GT.U32.AND P6, PT, R40, RZ, PT ;  /* 0x000000ff2800720c */ /* 0x000fe40003fc4070 */
[----:B------:R-:W-:Y:S02]  /*f590*/  SEL R16, R13, R16, P1 ;  /* 0x000000100d107207 */ /* 0x000fe40000800000 */
[----:B------:R-:W-:Y:S01]  /*f5a0*/  SEL R13, R38, R41, P1 ;  /* 0x00000029260d7207 */ /* 0x000fe20000800000 */
[----:B------:R-:W-:Y:S01]  /*f5b0*/  IMAD.MOV.U32 R38, RZ, RZ, R37 ;  /* 0x000000ffff267224 */ /* 0x000fe200078e0025 */
[----:B------:R-:W-:-:S02]  /*f5c0*/  IADD3 R41, P2, PT, R40, -0x1, RZ ;  /* 0xffffffff28297810 */ /* 0x000fc40007f5e0ff */
[----:B------:R-:W-:Y:S01]  /*f5d0*/  IADD3 R67, P4, PT, R39, R36, RZ ;  /* 0x0000002427437210 */ /* 0x000fe20007f9e0ff */
[----:B------:R-:W-:Y:S01]  /*f5e0*/  IMAD.X R39, RZ, RZ, RZ, P5 ;  /* 0x000000ffff277224 */ /* 0x000fe200028e06ff */
[----:B------:R-:W-:Y:S01]  /*f5f0*/  ISETP.GT.U32.AND.EX P1, PT, R31, -0x1, PT, P6 ;  /* 0xffffffff1f00780c */ /* 0x000fe20003f24160 */
[----:B------:R-:W-:Y:S01]  /*f600*/  IMAD.X R36, RZ, RZ, R31, P2 ;  /* 0x000000ffff247224 */ /* 0x000fe200010e061f */
[C---:B------:R-:W-:Y:S01]  /*f610*/  ISETP.GT.U32.AND P2, PT, R8.reuse, RZ, PT ;  /* 0x000000ff0800720c */ /* 0x040fe20003f44070 */
[----:B------:R-:W-:Y:S01]  /*f620*/  IMAD.WIDE.U32.X R38, RZ, R48, R38, P4 ;  /* 0x00000030ff267225 */ /* 0x000fe200020e0426 */
[----:B------:R-:W-:Y:S02]  /*f630*/  IADD3 R15, P5, PT, R8, -0x1, RZ ;  /* 0xffffffff080f7810 */ /* 0x000fe40007fbe0ff */
[----:B------:R-:W-:Y:S01]  /*f640*/  SEL R31, R36, R31, P1 ;  /* 0x0000001f241f7207 */ /* 0x000fe20000800000 */
[----:B------:R-:W-:Y:S01]  /*f650*/  IMAD.WIDE.U32 R36, R55, UR16, RZ ;  /* 0x0000001037247c25 */ /* 0x000fe2000f8e00ff */
[----:B------:R-:W-:-:S02]  /*f660*/  IADD3.X R67, P0, PT, R6, R67, RZ, P0, !PT ;  /* 0x0000004306437210 */ /* 0x000fc4000071e4ff */
[----:B------:R-:W-:Y:S01]  /*f670*/  SEL R6, R41, R40, P1 ;  /* 0x0000002829067207 */ /* 0x000fe20000800000 */
[----:B------:R-:W-:Y:S01]  /*f680*/  IMAD.WIDE.U32 R40, P6, R50, UR16, RZ ;  /* 0x0000001032287c25 */ /* 0x000fe2000f8c00ff */
[----:B------:R-:W-:Y:S02]  /*f690*/  ISETP.GT.U32.AND.EX P1, PT, R71, -0x1, PT, P2 ;  /* 0xffffffff4700780c */ /* 0x000fe40003f24120 */
[----:B------:R-:W-:Y:S01]  /*f6a0*/  IADD3 R23, P2, PT, R23, R36, RZ ;  /* 0x0000002417177210 */ /* 0x000fe20007f5e0ff */
[----:B------:R-:W-:Y:S01]  /*f6b0*/  IMAD.X R36, RZ, RZ, R71, P5 ;  /* 0x000000ffff247224 */ /* 0x000fe200028e0647 */
[----:B------:R-:W-:Y:S02]  /*f6c0*/  SEL R8, R15, R8, P1 ;  /* 0x000000080f087207 */ /* 0x000fe40000800000 */
[----:B------:R-:W-:Y:S01]  /*f6d0*/  IADD3 R40, P5, PT, R37, R40, RZ ;  /* 0x0000002825287210 */ /* 0x000fe20007fbe0ff */
[----:B------:R-:W-:Y:S01]  /*f6e0*/  IMAD.X R37, RZ, RZ, RZ, P6 ;  /* 0x000000ffff257224 */ /* 0x000fe200030e06ff */
[----:B------:R-:W-:Y:S01]  /*f6f0*/  SEL R15, R36, R71, P1 ;  /* 0x00000047240f7207 */ /* 0x000fe20000800000 */
[----:B------:R-:W-:Y:S01]  /*f700*/  IMAD.MOV.U32 R36, RZ, RZ, R41 ;  /* 0x000000ffff247224 */ /* 0x000fe200078e0029 */
[----:B------:R-:W-:Y:S01]  /*f710*/  IADD3.X R67, P2, PT, R67, R40, RZ, P2, !PT ;  /* 0x0000002843437210 */ /* 0x000fe2000175e4ff */
[----:B------:R-:W-:-:S04]  /*f720*/  IMAD.WIDE.U32.X R40, RZ, R70, R72, P3 ;  /* 0x00000046ff287225 */ /* 0x000fc800018e0448 */
[----:B------:R-:W-:-:S03]  /*f730*/  IMAD.WIDE.U32.X R36, RZ, R50, R36, P5 ;  /* 0x00000032ff247225 */ /* 0x000fc600028e0424 */
[----:B------:R-:W-:-:S04]  /*f740*/  IADD3.X R73, P0, P2, R36, R38, R40, P2, P0 ;  /* 0x0000002624497210 */ /* 0x000fc80001200428 */
[----:B------:R-:W-:Y:S01]  /*f750*/  IADD3.X R71, PT, PT, R37, R39, R41, P0, P2 ;  /* 0x0000002725477210 */ /* 0x000fe200007e4429 */
[----:B------:R-:W-:-:S04]  /*f760*/  IMAD.WIDE.U32 R36, R68, UR23, RZ ;  /* 0x0000001744247c25 */ /* 0x000fc8000f8e00ff */
[----:B------:R-:W-:Y:S01]  /*f770*/  IMAD.WIDE.U32 R40, P2, R69, UR23, RZ ;  /* 0x0000001745287c25 */ /* 0x000fe2000f8400ff */
[----:B------:R-:W-:-:S03]  /*f780*/  IADD3 R23, P0, PT, R23, R36, RZ ;  /* 0x0000002417177210 */ /* 0x000fc60007f1e0ff */
[----:B------:R-:W-:Y:S01]  /*f790*/  IMAD.WIDE.U32 R38, P4, R45, UR22, RZ ;  /* 0x000000162d267c25 */ /* 0x000fe2000f8800ff */
[----:B------:R-:W-:-:S03]  /*f7a0*/  IADD3 R40, P3, PT, R37, R40, RZ ;  /* 0x0000002825287210 */ /* 0x000fc60007f7e0ff */
[----:B------:R-:W-:Y:S01]  /*f7b0*/  IMAD.WIDE.U32 R36, R66, UR22, RZ ;  /* 0x0000001642247c25 */ /* 0x000fe2000f8e00ff */
[----:B------:R-:W-:Y:S02]  /*f7c0*/  IADD3.X R40, P0, PT, R67, R40, RZ, P0, !PT ;  /* 0x0000002843287210 */ /* 0x000fe4000071e4ff */
[----:B------:R-:W-:Y:S01]  /*f7d0*/  IADD3 R67, P1, PT, R23, R36, RZ ;  /* 0x0000002417437210 */ /* 0x000fe20007f3e0ff */
[----:B------:R-:W-:Y:S01]  /*f7e0*/  IMAD.MOV.U32 R36, RZ, RZ, R41 ;  /* 0x000000ffff247224 */ /* 0x000fe200078e0029 */
[----:B------:R-:W-:Y:S01]  /*f7f0*/  IADD3 R23, P5, PT, R37, R38, RZ ;  /* 0x0000002625177210 */ /* 0x000fe20007fbe0ff */
[----:B------:R-:W-:Y:S02]  /*f800*/  IMAD.X R37, RZ, RZ, RZ, P2 ;  /* 0x000000ffff257224 */ /* 0x000fe400010e06ff */
[----:B------:R-:W-:Y:S01]  /*f810*/  IMAD.X R41, RZ, RZ, RZ, P4 ;  /* 0x000000ffff297224 */ /* 0x000fe200020e06ff */
[----:B------:R-:W-:Y:S01]  /*f820*/  IADD3.X R23, P1, PT, R40, R23, RZ, P1, !PT ;  /* 0x0000001728177210 */ /* 0x000fe20000f3e4ff */
[----:B------:R-:W-:-:S02]  /*f830*/  IMAD.MOV.U32 R40, RZ, RZ, R39 ;  /* 0x000000ffff287224 */ /* 0x000fc400078e0027 */
        /* <DEDUP_REMOVED lines=99> */
[----:B------:R-:W-:Y:S02]  /*fe70*/  IMAD.MOV.U32 R72, RZ, RZ, R37 ;  /* 0x000000ffff487224 */ /* 0x000fe400078e0025 */
[----:B------:R-:W-:Y:S01]  /*fe80*/  IMAD.WIDE.U32 R36, P1, R70, UR19, RZ ;  /* 0x0000001346247c25 */ /* 0x000fe2000f8200ff */
[----:B------:R-:W-:-:S03]  /*fe90*/  IADD3.X R41, P0, PT, R38, R41, RZ, P0, !PT ;  /* 0x0000002926297210 */ /* 0x000fc6000071e4ff */
[----:B------:R-:W-:-:S03]  /*fea0*/  IMAD.WIDE.U32.X R72, RZ, R49, R72, P2 ;  /* 0x00000031ff487225 */ /* 0x000fc600010e0448 */
[----:B------:R-:W-:Y:S01]  /*feb0*/  IADD3.X R67, P0, PT, R39, R72, RZ, P0, !PT ;  /* 0x0000004827437210 */ /* 0x000fe2000071e4ff */
[----:B------:R-:W-:-:S04]  /*fec0*/  IMAD.WIDE.U32 R38, R34, UR19, RZ ;  /* 0x0000001322267c25 */ /* 0x000fc8000f8e00ff */
[----:B------:R-:W-:Y:S01]  /*fed0*/  IMAD.X R23, R71, 0x1, R73, P0 ;  /* 0x0000000147177824 */ /* 0x000fe200000e0649 */
[C---:B------:R-:W-:Y:S01]  /*fee0*/  ISETP.GE.U32.AND P0, PT, R67.reuse, RZ, PT ;  /* 0x000000ff4300720c */ /* 0x040fe20003f06070 */
[----:B------:R-:W-:-:S03]  /*fef0*/  IMAD.WIDE.U32 R72, R67, -0x1, R40 ;  /* 0xffffffff43487825 */ /* 0x000fc600078e0028 */
[----:B------:R-:W-:Y:S01]  /*ff00*/  ISETP.GE.U32.AND.EX P0, PT, R23, 0x1, PT, P0 ;  /* 0x000000011700780c */ /* 0x000fe20003f06100 */
[----:B------:R-:W-:Y:S01]  /*ff10*/  IMAD.X R41, RZ, RZ, RZ, P1 ;  /* 0x000000ffff297224 */ /* 0x000fe200008e06ff */
[----:B------:R-:W-:Y:S01]  /*ff20*/  IADD3 R34, P1, PT, R39, R36, RZ ;  /* 0x0000002427227210 */ /* 0x000fe20007f3e0ff */
[----:B------:R-:W-:Y:S02]  /*ff30*/  IMAD.MOV.U32 R40, RZ, RZ, R37 ;  /* 0x000000ffff287224 */ /* 0x000fe400078e0025 */
[----:B------:R-:W-:Y:S02]  /*ff40*/  IMAD.IADD R67, R73, 0x1, -R23 ;  /* 0x0000000149437824 */ /* 0x000fe400078e0a17 */
[----:B------:R-:W-:-:S04]  /*ff50*/  IMAD.WIDE.U32.X R40, RZ, R70, R40, P1 ;  /* 0x00000046ff287225 */ /* 0x000fc800008e0428 */
[----:B------:R-:W-:-:S04]  /*ff60*/  IMAD.WIDE.U32 R70, R30, UR18, RZ ;  /* 0x000000121e467c25 */ /* 0x000fc8000f8e00ff */
[----:B------:R-:W-:Y:S01]  /*ff70*/  IMAD.WIDE.U32 R36, P2, R48, UR18, RZ ;  /* 0x0000001230247c25 */ /* 0x000fe2000f8400ff */
[----:B------:R-:W-:-:S03]  /*ff80*/  IADD3 R30, P1, PT, R38, R70, RZ ;  /* 0x00000046261e7210 */ /* 0x000fc60007f3e0ff */
[----:B------:R-:W-:Y:S01]  /*ff90*/  @P0 IMAD.MOV.U32 R38, RZ, RZ, R72 ;  /* 0x000000ffff260224 */ /* 0x000fe200078e0048 */
[----:B------:R-:W-:Y:S01]  /*ffa0*/  IADD3 R73, P3, PT, R71, R36, RZ ;  /* 0x0000002447497210 */ /* 0x000fe20007f7e0ff */
[----:B------:R-:W-:-:S03]  /*ffb0*/  @P0 IMAD.MOV.U32 R39, RZ, RZ, R67 ;  /* 0x000000ffff270224 */ /* 0x000fc600078e0043 */
[----:B------:R-:W-:Y:S01]  /*ffc0*/  IADD3.X R34, P1, PT, R34, R73, RZ, P1, !PT ;  /* 0x0000004922227210 */ /* 0x000fe20000f3e4ff */
[----:B------:R-:W-:-:S04]  /*ffd0*/  @P0 IMAD.WIDE.U32 R70, R23, -0x1, R38 ;  /* 0xffffffff17460825 */ /* 0x000fc800078e0026 */
[----:B------:R-:W-:Y:S02]  /*ffe0*/  IMAD.X R39, RZ, RZ, RZ, P2 ;  /* 0x000000ffff277224 */ /* 0x000fe400010e06ff */
[----:B------:R-:W-:Y:S02]  /*fff0*/  IMAD.MOV.U32 R38, RZ, RZ, R37 ;  /* 0x000000ffff267224 */ /* 0x000fe400078e0025 */
[----:B------:R-:W-:Y:S02]  /*10000*/  @P0 IMAD.MOV.U32 R23, RZ, RZ, RZ ;  /* 0x000000ffff170224 */ /* 0x000fe400078e00ff */
[----:B------:R-:W-:-:S04]  /*10010*/  IMAD.WIDE.U32 R36, P2, R50, UR17, RZ ;  /* 0x0000001132247c25 */ /* 0x000fc8000f8400ff */
[----:B------:R-:W-:Y:S01]  /*10020*/  @P0 IMAD.IADD R67, R71, 0x1, R23 ;  /* 0x0000000147430824 */ /* 0x000fe200078e0217 */
[----:B------:R-:W-:Y:S01]  /*10030*/  IADD3 R23, P4, PT, R75, R36, RZ ;  /* 0x000000244b177210 */ /* 0x000fe20007f9e0ff */
[----:B------:R-:W-:Y:S01]  /*10040*/  IMAD.WIDE.U32.X R38, RZ, R48, R38, P3 ;  /* 0x00000030ff267225 */ /* 0x000fe200018e0426 */
[----:B------:R-:W-:-:S03]  /*10050*/  IADD3 R30, P3, PT, R30, R74, RZ ;  /* 0x0000004a1e1e7210 */ /* 0x000fc60007f7e0ff */
[----:B------:R-:W-:Y:S01]  /*10060*/  IMAD.X R75, RZ, RZ, RZ, P2 ;  /* 0x000000ffff4b7224 */ /* 0x000fe200010e06ff */
[----:B------:R-:W-:Y:S01]  /*10070*/  IADD3.X R34, P3, PT, R34, R23, RZ, P3, !PT ;  /* 0x0000001722227210 */ /* 0x000fe20001f7e4ff */
[----:B------:R-:W-:Y:S02]  /*10080*/  IMAD.MOV.U32 R74, RZ, RZ, R37 ;  /* 0x000000ffff4a7224 */ /* 0x000fe400078e0025 */
[----:B------:R-:W-:-:S04]  /*10090*/  IMAD.WIDE.U32 R36, R68, UR16, RZ ;  /* 0x0000001044247c25 */ /* 0x000fc8000f8e00ff */
[----:B------:R-:W-:Y:S01]  /*100a0*/  IMAD.WIDE.U32.X R74, RZ, R50, R74, P4 ;  /* 0x00000032ff4a7225 */ /* 0x000fe200020e044a */
[----:B------:R-:W-:-:S03]  /*100b0*/  IADD3 R23, P2, PT, R30, R36, RZ ;  /* 0x000000241e177210 */ /* 0x000fc60007f5e0ff */
[----:B------:R-:W-:-:S04]  /*100c0*/  IMAD.WIDE.U32 R76, P4, R69, UR16, RZ ;  /* 0x00000010454c7c25 */ /* 0x000fc8000f8800ff */
[----:B------:R-:W-:Y:S01]  /*100d0*/  IMAD.MOV.U32 R36, RZ, RZ, R77 ;  /* 0x000000ffff247224 */ /* 0x000fe200078e004d */
[----:B------:R-:W-:Y:S01]  /*100e0*/  IADD3 R55, P5, PT, R37, R76, RZ ;  /* 0x0000004c25377210 */ /* 0x000fe20007fbe0ff */
[----:B------:R-:W-:Y:S02]  /*100f0*/  IMAD.X R37, RZ, RZ, RZ, P4 ;  /* 0x000000ffff257224 */ /* 0x000fe400020e06ff */
[----:B------:R-:W-:Y:S01]  /*10100*/  IMAD.WIDE.U32 R78, P4, R45, UR23, RZ ;  /* 0x000000172d4e7c25 */ /* 0x000fe2000f8800ff */
[----:B------:R-:W-:-:S03]  /*10110*/  IADD3.X R30, P2, PT, R34, R55, RZ, P2, !PT ;  /* 0x00000037221e7210 */ /* 0x000fc6000175e4ff */
[----:B------:R-:W-:Y:S01]  /*10120*/  IMAD.X R77, RZ, RZ, RZ, P4 ;  /* 0x000000ffff4d7224 */ /* 0x000fe200020e06ff */
[----:B------:R-:W-:Y:S01]  /*10130*/  IADD3 R55, P6, PT, R81, R78, RZ ;  /* 0x0000004e51377210 */ /* 0x000fe20007fde0ff */
[----:B------:R-:W-:Y:S01]  /*10140*/  IMAD.MOV.U32 R76, RZ, RZ, R79 ;  /* 0x000000ffff4c7224 */ /* 0x000fe200078e004f */
[----:B------:R-:W-:Y:S01]  /*10150*/  IADD3 R23, P4, PT, R23, R80, RZ ;  /* 0x0000005017177210 */ /* 0x000fe20007f9e0ff */
[----:B------:R-:W-:-:S03]  /*10160*/  IMAD.WIDE.U32.X R36, RZ, R69, R36, P5 ;  /* 0x00000045ff247225 */ /* 0x000fc600028e0424 */
[----:B------:R-:W-:Y:S01]  /*10170*/  IADD3.X R30, P4, PT, R30, R55, RZ, P4, !PT ;  /* 0x000000371e1e7210 */ /* 0x000fe2000279e4ff */
[----:B------:R-:W-:Y:S01]  /*10180*/  IMAD.WIDE.U32.X R76, RZ, R45, R76, P6 ;  /* 0x0000002dff4c7225 */ /* 0x000fe200030e044c */
[----:B------:R-:W-:-:S03]  /*10190*/  IADD3.X R45, P1, P3, R74, R38, R40, P3, P1 ;  /* 0x000000264a2d7210 */ /* 0x000fc60001b22428 */
[----:B------:R-:W-:Y:S01]  /*101a0*/  IMAD.WIDE.U32 R80, R59, UR27, RZ ;  /* 0x0000001b3b507c25 */ /* 0x000fe2000f8e00ff */
[----:B------:R-:W-:Y:S02]  /*101b0*/  IADD3.X R75, PT, PT, R75, R39, R41, P1, P3 ;  /* 0x000000274b4b7210 */ /* 0x000fe40000fe6429 */
[----:B------:R-:W-:Y:S01]  /*101c0*/  IADD3.X R34, P2, P4, R76, R36, R45, P4, P2 ;  /* 0x000000244c227210 */ /* 0x000fe2000244442d */
[----:B------:R-:W-:-:S03]  /*101d0*/  IMAD.WIDE.U32 R38, P1, R43, UR22, RZ ;  /* 0x000000162b267c25 */ /* 0x000fc6000f8200ff */
[----:B------:R-:W-:Y:S01]  /*101e0*/  IADD3.X R45, PT, PT, R77, R37, R75, P2, P4 ;  /* 0x000000254d2d7210 */ /* 0x000fe200017e844b */
[----:B------:R-:W-:-:S04]  /*101f0*/  IMAD.WIDE.U32 R40, R42, UR22, RZ ;  /* 0x000000162a287c25 */ /* 0x000fc8000f8e00ff */
[----:B------:R-:W-:Y:S01]  /*10200*/  IMAD.X R69, RZ, RZ, RZ, P1 ;  /* 0x000000ffff457224 */ /* 0x000fe200008e06ff */
[----:B------:R-:W-:Y:S01]  /*10210*/  IADD3 R41, P1, PT, R41, R38, RZ ;  /* 0x0000002629297210 */ /* 0x000fe20007f3e0ff */
[----:B------:R-:W-:Y:S02]  /*10220*/  IMAD.MOV.U32 R68, RZ, RZ, R39 ;  /* 0x000000ffff447224 */ /* 0x000fe400078e0027 */
[----:B------:R-:W-:-:S04]  /*10230*/  IMAD.WIDE.U32 R36, P2, R61, UR21, RZ ;  /* 0x000000153d247c25 */ /* 0x000fc8000f8400ff */
[----:B------:R-:W-:-:S04]  /*10240*/  IMAD.WIDE.U32 R76, R47, UR21, RZ ;  /* 0x000000152f4c7c25 */ /* 0x000fc8000f8e00ff */
[----:B------:R-:W-:Y:S01]  /*10250*/  IMAD.WIDE.U32.X R68, RZ, R43, R68, P1 ;  /* 0x0000002bff447225 */ /* 0x000fe200008e0444 */
[----:B------:R-:W-:-:S03]  /*10260*/  IADD3 R23, P1, PT, R23, R40, RZ ;  /* 0x0000002817177210 */ /* 0x000fc60007f3e0ff */
        /* <DEDUP_REMOVED lines=8> */
[----:B------:R-:W-:-:S04]  /*102f0*/  IMAD.WIDE.U32 R76, P5, R35, UR27, RZ ;  /* 0x0000001b234c7c25 */ /* 0x000fc8000f8a00ff */
[----:B------:R-:W-:Y:S02]  /*10300*/  IMAD.MOV.U32 R78, RZ, RZ, R39 ;  /* 0x000000ffff4e7224 */ /* 0x000fe400078e0027 */
[----:B------:R-:W-:Y:S01]  /*10310*/  IMAD.WIDE.U32.X R74, RZ, R61, R74, P2 ;  /* 0x0000003dff4a7225 */ /* 0x000fe200010e044a */
[----:B------:R-:W-:-:S03]  /*10320*/  IADD3 R47, P2, PT, R47, R42, RZ ;  /* 0x0000002a2f2f7210 */ /* 0x000fc60007f5e0ff */
[----:B------:R-:W-:Y:S01]  /*10330*/  IMAD.X R39, RZ, RZ, RZ, P5 ;  /* 0x000000ffff277224 */ /* 0x000fe200028e06ff */
[----:B------:R-:W-:Y:S01]  /*10340*/  IADD3 R37, P5, PT, R81, R76, RZ ;  /* 0x0000004c51257210 */ /* 0x000fe20007fbe0ff */
[----:B------:R-:W-:-:S04]  /*10350*/  IMAD.WIDE.U32.X R78, RZ, R65, R78, P4 ;  /* 0x00000041ff4e7225 */ /* 0x000fc800020e044e */
[----:B------:R-:W-:-:S04]  /*10360*/  IMAD.WIDE.U32 R42, P4, R64, UR26, RZ ;  /* 0x0000001a402a7c25 */ /* 0x000fc8000f8800ff */
[----:B------:R-:W-:Y:S02]  /*10370*/  IMAD.MOV.U32 R38, RZ, RZ, R77 ;  /* 0x000000ffff267224 */ /* 0x000fe400078e004d */
[----:B------:R-:W-:-:S04]  /*10380*/  IMAD.WIDE.U32 R76, R58, UR26, RZ ;  /* 0x0000001a3a4c7c25 */ /* 0x000fc8000f8e00ff */
[----:B------:R-:W-:-:S04]  /*10390*/  IMAD.WIDE.U32.X R38, RZ, R35, R38, P5 ;  /* 0x00000023ff267225 */ /* 0x000fc800028e0426 */
[----:B------:R-:W-:Y:S01]  /*103a0*/  IMAD.X R59, RZ, RZ, RZ, P4 ;  /* 0x000000ffff3b7224 */ /* 0x000fe200020e06ff */
[----:B------:R-:W-:Y:S01]  /*103b0*/  IADD3.X R35, P4, PT, R30, R41, RZ, P1, !PT ;  /* 0x000000291e237210 */ /* 0x000fe20000f9e4ff */
[----:B------:R-:W-:Y:S01]  /*103c0*/  IMAD.MOV.U32 R58, RZ, RZ, R43 ;  /* 0x000000ffff3a7224 */ /* 0x000fe200078e002b */
[----:B------:R-:W-:Y:S01]  /*103d0*/  IADD3 R30, P6, PT, R77, R42, RZ ;  /* 0x0000002a4d1e7210 */ /* 0x000fe20007fde0ff */
[----:B------:R-:W-:Y:S01]  /*103e0*/  IMAD.WIDE.U32 R40, P5, R44, UR25, RZ ;  /* 0x000000192c287c25 */ /* 0x000fe2000f8a00ff */
[----:B------:R-:W-:Y:S02]  /*103f0*/  IADD3.X R48, P3, PT, R35, R36, RZ, P3, !PT ;  /* 0x0000002423307210 */ /* 0x000fe40001f7e4ff */
[----:B------:R-:W-:Y:S01]  /*10400*/  IADD3 R47, P1, PT, R47, R80, RZ ;  /* 0x000000502f2f7210 */ /* 0x000fe20007f3e0ff */
[----:B------:R-:W-:Y:S01]  /*10410*/  IMAD.WIDE.U32 R42, R56, UR25, RZ ;  /* 0x00000019382a7c25 */ /* 0x000fe2000f8e00ff */
[----:B------:R-:W-:-:S03]  /*10420*/  IADD3.X R48, P2, PT, R48, R23, RZ, P2, !PT ;  /* 0x0000001730307210 */ /* 0x000fc6000175e4ff */
[----:B------:R-:W-:Y:S01]  /*10430*/  IMAD.X R65, RZ, RZ, RZ, P5 ;  /* 0x000000ffff417224 */ /* 0x000fe200028e06ff */
[----:B------:R-:W-:Y:S01]  /*10440*/  IADD3 R36, P5, PT, R43, R40, RZ ;  /* 0x000000282b247210 */ /* 0x000fe20007fbe0ff */
[----:B------:R-:W-:Y:S01]  /*10450*/  IMAD.WIDE.U32.X R58, RZ, R64, R58, P6 ;  /* 0x00000040ff3a7225 */ /* 0x000fe200030e043a */
[----:B------:R-:W-:-:S03]  /*10460*/  IADD3.X R37, P1, PT, R48, R37, RZ, P1, !PT ;  /* 0x0000002530257210 */ /* 0x000fc60000f3e4ff */
[----:B------:R-:W-:Y:S02]  /*10470*/  IMAD.MOV.U32 R64, RZ, RZ, R41 ;  /* 0x000000ffff407224 */ /* 0x000fe400078e0029 */
[----:B------:R-:W-:-:S04]  /*10480*/  IMAD.WIDE.U32 R60, R60, UR24, RZ ;  /* 0x000000183c3c7c25 */ /* 0x000fc8000f8e00ff */
[----:B------:R-:W-:Y:S01]  /*10490*/  IMAD.WIDE.U32.X R64, RZ, R44, R64, P5 ;  /* 0x0000002cff407225 */ /* 0x000fe200028e0440 */
[----:B------:R-:W-:Y:S02]  /*104a0*/  IADD3.X R43, P4, P5, R74, R68, R34, P3, P4 ;  /* 0x000000444a2b7210 */ /* 0x000fe40001d88422 */
[----:B------:R-:W-:Y:S01]  /*104b0*/  IADD3 R47, P3, PT, R47, R76, RZ ;  /* 0x0000004c2f2f7210 */ /* 0x000fe20007f7e0ff */
[----:B------:R-:W-:Y:S01]  /*104c0*/  IMAD.WIDE.U32 R34, P6, R19, UR24, RZ ;  /* 0x0000001813227c25 */ /* 0x000fe2000f8c00ff */
[----:B------:R-:W-:Y:S02]  /*104d0*/  IADD3.X R75, PT, PT, R75, R69, R45, P4, P5 ;  /* 0x000000454b4b7210 */ /* 0x000fe400027ea42d */
[----:B------:R-:W-:Y:S01]  /*104e0*/  IADD3.X R43, P1, P2, R38, R78, R43, P1, P2 ;  /* 0x0000004e262b7210 */ /* 0x000fe20000a2442b */
[----:B------:R-:W-:-:S03]  /*104f0*/  IMAD.WIDE.U32 R40, P4, R62, UR31, RZ ;  /* 0x0000001f3e287c25 */ /* 0x000fc6000f8800ff */
[----:B------:R-:W-:Y:S01]  /*10500*/  IADD3.X R75, PT, PT, R39, R79, R75, P1, P2 ;  /* 0x0000004f274b7210 */ /* 0x000fe20000fe444b */
[----:B------:R-:W-:-:S04]  /*10510*/  IMAD.WIDE.U32 R54, R54, UR31, RZ ;  /* 0x0000001f36367c25 */ /* 0x000fc8000f8e00ff */
[----:B------:R-:W-:Y:S01]  /*10520*/  IMAD.X R69, RZ, RZ, RZ, P4 ;  /* 0x000000ffff457224 */ /* 0x000fe200020e06ff */
[----:B------:R-:W-:Y:S01]  /*10530*/  IADD3 R23, P4, PT, R61, R34, RZ ;  /* 0x000000223d177210 */ /* 0x000fe20007f9e0ff */
[----:B------:R-:W-:Y:S01]  /*10540*/  IMAD.X R45, RZ, RZ, RZ, P6 ;  /* 0x000000ffff2d7224 */ /* 0x000fe200030e06ff */
[----:B------:R-:W-:Y:S01]  /*10550*/  IADD3 R40, P5, PT, R55, R40, RZ ;  /* 0x0000002837287210 */ /* 0x000fe20007fbe0ff */
[----:B------:R-:W-:Y:S02]  /*10560*/  IMAD.MOV.U32 R44, RZ, RZ, R35 ;  /* 0x000000ffff2c7224 */ /* 0x000fe400078e0023 */
[----:B------:R-:W-:Y:S01]  /*10570*/  IMAD.MOV.U32 R68, RZ, RZ, R41 ;  /* 0x000000ffff447224 */ /* 0x000fe200078e0029 */
[----:B------:R-:W-:Y:S01]  /*10580*/  IADD3.X R41, P3, PT, R37, R30, RZ, P3, !PT ;  /* 0x0000001e25297210 */ /* 0x000fe20001f7e4ff */
[----:B------:R-:W-:Y:S01]  /*10590*/  IMAD.WIDE.U32.X R44, RZ, R19, R44, P4 ;  /* 0x00000013ff2c7225 */ /* 0x000fe200020e042c */
[----:B------:R-:W-:-:S03]  /*105a0*/  IADD3 R55, P4, PT, R47, R42, RZ ;  /* 0x0000002a2f377210 */ /* 0x000fc60007f9e0ff */
[----:B------:R-:W-:Y:S01]  /*105b0*/  IMAD.WIDE.U32 R34, P6, R57, UR30, RZ ;  /* 0x0000001e39227c25 */ /* 0x000fe2000f8c00ff */
[----:B------:R-:W-:-:S03]  /*105c0*/  IADD3.X R30, P4, PT, R41, R36, RZ, P4, !PT ;  /* 0x00000024291e7210 */ /* 0x000fc6000279e4ff */
[----:B------:R-:W-:-:S04]  /*105d0*/  IMAD.WIDE.U32 R46, R46, UR30, RZ ;  /* 0x0000001e2e2e7c25 */ /* 0x000fc8000f8e00ff */
[----:B------:R-:W-:Y:S01]  /*105e0*/  IMAD.WIDE.U32.X R62, RZ, R62, R68, P5 ;  /* 0x0000003eff3e7225 */ /* 0x000fe200028e0444 */
[----:B------:R-:W-:Y:S02]  /*105f0*/  IADD3 R55, P5, PT, R55, R60, RZ ;  /* 0x0000003c37377210 */ /* 0x000fe40007fbe0ff */
[----:B------:R-:W-:Y:S01]  /*10600*/  IADD3 R19, P2, PT, R47, R34, RZ ;  /* 0x000000222f137210 */ /* 0x000fe20007f5e0ff */
[----:B------:R-:W-:Y:S01]  /*10610*/  IMAD.X R37, RZ, RZ, RZ, P6 ;  /* 0x000000ffff257224 */ /* 0x000fe200030e06ff */
[----:B------:R-:W-:Y:S01]  /*10620*/  IADD3 R55, P1, PT, R55, R54, RZ ;  /* 0x0000003637377210 */ /* 0x000fe20007f3e0ff */
[----:B------:R-:W-:Y:S01]  /*10630*/  IMAD.MOV.U32 R36, RZ, RZ, R35 ;  /* 0x000000ffff247224 */ /* 0x000fe200078e0023 */
[----:B------:R-:W-:Y:S01]  /*10640*/  IADD3.X R23, P5, PT, R30, R23, RZ, P5, !PT ;  /* 0x000000171e177210 */ /* 0x000fe20002fbe4ff */
[----:B------:R-:W-:-:S03]  /*10650*/  IMAD.WIDE.U32 R38, P6, R52, UR29, RZ ;  /* 0x0000001d34267c25 */ /* 0x000fc6000f8c00ff */
[----:B------:R-:W-:Y:S01]  /*10660*/  IADD3.X R30, P1, PT, R23, R40, RZ, P1, !PT ;  /* 0x00000028171e7210 */ /* 0x000fe20000f3e4ff */
[----:B------:R-:W-:Y:S01]  /*10670*/  IMAD.WIDE.U32.X R36, RZ, R57, R36, P2 ;  /* 0x00000039ff247225 */ /* 0x000fe200010e0424 */
[----:B------:R-:W-:Y:S02]  /*10680*/  IADD3 R55, P2, PT, R55, R46, RZ ;  /* 0x0000002e37377210 */ /* 0x000fe40007f5e0ff */
[----:B------:R-:W-:Y:S01]  /*10690*/  IADD3.X R23, P3, P4, R64, R58, R43, P4, P3 ;  /* 0x0000003a40177210 */ /* 0x000fe2000246642b */
[----:B------:R-:W-:Y:S01]  /*106a0*/  IMAD.X R41, RZ, RZ, RZ, P6 ;  /* 0x000000ffff297224 */ /* 0x000fe200030e06ff */
[----:B------:R-:W-:Y:S01]  /*106b0*/  IADD3.X R19, P2, PT, R30, R19, RZ, P2, !PT ;  /* 0x000000131e137210 */ /* 0x000fe2000175e4ff */
[----:B------:R-:W-:Y:S01]  /*106c0*/  IMAD.WIDE.U32 R34, P6, R49, UR28, RZ ;  /* 0x0000001c31227c25 */ /* 0x000fe2000f8c00ff */
[----:B------:R-:W-:-:S03]  /*106d0*/  IADD3.X R75, PT, PT, R65, R59, R75, P3, P4 ;  /* 0x0000003b414b7210 */ /* 0x000fc60001fe844b */
[----:B------:R-:W-:-:S04]  /*106e0*/  IMAD.WIDE.U32 R46, R51, UR29, RZ ;  /* 0x0000001d332e7c25 */ /* 0x000fc8000f8e00ff */
[----:B------:R-:W-:Y:S01]  /*106f0*/  IMAD.X R43, RZ, RZ, RZ, P6 ;  /* 0x000000ffff2b7224 */ /* 0x000fe200030e06ff */
[----:B------:R-:W-:Y:S01]  /*10700*/  IADD3 R38, P6, PT, R47, R38, RZ ;  /* 0x000000262f267210 */ /* 0x000fe20007fde0ff */
[----:B------:R-:W-:Y:S01]  /*10710*/  IMAD.WIDE.U32 R50, R53, UR28, RZ ;  /* 0x0000001c35327c25 */ /* 0x000fe2000f8e00ff */
[----:B------:R-:W-:-:S03]  /*10720*/  IADD3 R47, P3, PT, R55, R46, RZ ;  /* 0x0000002e372f7210 */ /* 0x000fc60007f7e0ff */
[----:B------:R-:W-:Y:S01]  /*10730*/  IMAD.MOV.U32 R40, RZ, RZ, R39 ;  /* 0x000000ffff287224 */ /* 0x000fe200078e0027 */
[----:B------:R-:W-:Y:S01]  /*10740*/  IADD3 R30, P4, PT, R51, R34, RZ ;  /* 0x00000022331e7210 */ /* 0x000fe20007f9e0ff */
[----:B------:R-:W-:Y:S01]  /*10750*/  IMAD.MOV.U32 R42, RZ, RZ, R35 ;  /* 0x000000ffff2a7224 */ /* 0x000fe200078e0023 */
[----:B------:R-:W-:Y:S01]  /*10760*/  IADD3.X R35, P1, P5, R62, R44, R23, P1, P5 ;  /* 0x0000002c3e237210 */ /* 0x000fe20000d2a417 */
[----:B------:R-:W-:Y:S01]  /*10770*/  IMAD.WIDE.U32.X R40, RZ, R52, R40, P6 ;  /* 0x00000034ff287225 */ /* 0x000fe200030e0428 */
[----:B------:R-:W-:Y:S02]  /*10780*/  IADD3.X R23, P6, PT, R19, R38, RZ, P3, !PT ;  /* 0x0000002613177210 */ /* 0x000fe40001fde4ff */
[----:B------:R-:W-:Y:S01]  /*10790*/  IADD3 R50, P3, PT, R47, R50, RZ ;  /* 0x000000322f327210 */ /* 0x000fe20007f7e0ff */
[----:B------:R-:W-:Y:S01]  /*107a0*/  IMAD.WIDE.U32.X R42, RZ, R49, R42, P4 ;  /* 0x00000031ff2a7225 */ /* 0x000fe200020e042a */
[----:B------:R-:W-:Y:S02]  /*107b0*/  IADD3.X R45, PT, PT, R63, R45, R75, P1, P5 ;  /* 0x0000002d3f2d7210 */ /* 0x000fe40000fea44b */
[----:B------:R-:W-:Y:S01]  /*107c0*/  IADD3.X R19, P2, P6, R40, R36, R35, P6, P2 ;  /* 0x0000002428137210 */ /* 0x000fe20003644423 */
[----:B------:R-:W-:Y:S01]  /*107d0*/  @P0 IMAD.MOV.U32 R72, RZ, RZ, R70 ;  /* 0x000000ffff480224 */ /* 0x000fe200078e0046 */
[----:B------:R-:W-:-:S02]  /*107e0*/  IADD3.X R51, P3, PT, R23, R30, RZ, P3, !PT ;  /* 0x0000001e17337210 */ /* 0x000fc40001f7e4ff */
[----:B------:R-:W-:Y:S02]  /*107f0*/  IADD3.X R37, PT, PT, R41, R37, R45, P2, P6 ;  /* 0x0000002529257210 */ /* 0x000fe400017ec42d */
[----:B------:R-:W-:Y:S02]  /*10800*/  IADD3.X R19, P3, PT, R19, R42, RZ, P3, !PT ;  /* 0x0000002a13137210 */ /* 0x000fe40001f7e4ff */
[----:B------:R-:W-:Y:S02]  /*10810*/  ISETP.GT.U32.AND P0, PT, R72, RZ, PT ;  /* 0x000000ff4800720c */ /* 0x000fe40003f04070 */
[----:B------:R-:W-:Y:S01]  /*10820*/  ISETP.GE.U32.AND P1, PT, R19, RZ, PT ;  /* 0x000000ff1300720c */ /* 0x000fe20003f26070 */
[----:B------:R-:W-:Y:S01]  /*10830*/  IMAD.X R37, R37, 0x1, R43, P3 ;  /* 0x0000000125257824 */ /* 0x000fe200018e062b */
[----:B------:R-:W-:Y:S01]  /*10840*/  ISETP.GT.U32.AND.EX P0, PT, R67, -0x1, PT, P0 ;  /* 0xffffffff4300780c */ /* 0x000fe20003f04100 */
[----:B------:R-:W-:-:S03]  /*10850*/  IMAD.WIDE.U32 R50, R19, -0x1, R50 ;  /* 0xffffffff13327825 */ /* 0x000fc600078e0032 */
[----:B------:R-:W-:Y:S01]  /*10860*/  ISETP.GE.U32.AND.EX P1, PT, R37, 0x1, PT, P1 ;  /* 0x000000012500780c */ /* 0x000fe20003f26110 */
[----:B------:R-:W-:-:S12]  /*10870*/  IMAD.IADD R51, R51, 0x1, -R37 ;  /* 0x0000000133337824 */ /* 0x000fd800078e0a25 */
[----:B------:R-:W-:Y:S02]  /*10880*/  @P1 IMAD.MOV.U32 R34, RZ, RZ, R50 ;  /* 0x000000ffff221224 */ /* 0x000fe400078e0032 */
[----:B------:R-:W-:Y:S02]  /*10890*/  @P1 IMAD.MOV.U32 R35, RZ, RZ, R51 ;  /* 0x000000ffff231224 */ /* 0x000fe400078e0033 */
[----:B------:R-:W-:Y:S02]  /*108a0*/  @P1 IMAD.MOV.U32 R19, RZ, RZ, RZ ;  /* 0x000000ffff131224 */ /* 0x000fe400078e00ff */
[----:B------:R-:W-:-:S04]  /*108b0*/  @P1 IMAD.WIDE.U32 R34, R37, -0x1, R34 ;  /* 0xffffffff25221825 */ /* 0x000fc800078e0022 */
[----:B------:R-:W-:Y:S02]  /*108c0*/  @P1 IMAD.MOV.U32 R50, RZ, RZ, R34 ;  /* 0x000000ffff321224 */ /* 0x000fe400078e0022 */
[----:B------:R-:W-:-:S03]  /*108d0*/  @P1 IMAD.IADD R51, R35, 0x1, R19 ;  /* 0x0000000123331824 */ /* 0x000fc600078e0213 */
[C---:B------:R-:W-:Y:S02]  /*108e0*/  ISETP.GT.U32.AND P1, PT, R50.reuse, RZ, PT ;  /* 0x000000ff3200720c */ /* 0x040fe40003f24070 */
[----:B------:R-:W-:Y:S02]  /*108f0*/  IADD3 R23, P2, PT, R50, -0x1, RZ ;  /* 0xffffffff32177810 */ /* 0x000fe40007f5e0ff */
[----:B------:R-:W-:-:S03]  /*10900*/  ISETP.GT.U32.AND.EX P1, PT, R51, -0x1, PT, P1 ;  /* 0xffffffff3300780c */ /* 0x000fc60003f24110 */
[----:B------:R-:W-:Y:S01]  /*10910*/  IMAD.X R34, RZ, RZ, R51, P2 ;  /* 0x000000ffff227224 */ /* 0x000fe200010e0633 */
[----:B------:R-:W-:Y:S02]  /*10920*/  SEL R23, R23, R50, P1 ;  /* 0x0000003217177207 */ /* 0x000fe40000800000 */
[----:B------:R-:W-:Y:S02]  /*10930*/  IADD3 R35, P2, PT, R72, -0x1, RZ ;  /* 0xffffffff48237810 */ /* 0x000fe40007f5e0ff */
[----:B------:R-:W-:Y:S02]  /*10940*/  SEL R34, R34, R51, P1 ;  /* 0x0000003322227207 */ /* 0x000fe40000800000 */
[C---:B------:R-:W-:Y:S01]  /*10950*/  IADD3 R30, P3, PT, R23.reuse, -0x1, RZ ;  /* 0xffffffff171e7810 */ /* 0x040fe20007f7e0ff */
[----:B------:R-:W-:Y:S01]  /*10960*/  IMAD.X R36, RZ, RZ, R67, P2 ;  /* 0x000000ffff247224 */ /* 0x000fe200010e0643 */
[----:B------:R-:W-:Y:S02]  /*10970*/  ISETP.GT.U32.AND P1, PT, R23, RZ, PT ;  /* 0x000000ff1700720c */ /* 0x000fe40003f24070 */
[----:B------:R-:W-:Y:S01]  /*10980*/  SEL R72, R35, R72, P0 ;  /* 0x0000004823487207 */ /* 0x000fe20000000000 */
[----:B------:R-:W-:Y:S01]  /*10990*/  IMAD.X R19, RZ, RZ, R34, P3 ;  /* 0x000000ffff137224 */ /* 0x000fe200018e0622 */
[----:B------:R-:W-:-:S02]  /*109a0*/  ISETP.GT.U32.AND.EX P1, PT, R34, -0x1, PT, P1 ;  /* 0xffffffff2200780c */ /* 0x000fc40003f24110 */
[----:B------:R-:W-:Y:S02]  /*109b0*/  SEL R67, R36, R67, P0 ;  /* 0x0000004324437207 */ /* 0x000fe40000000000 */
[----:B------:R-:W-:Y:S02]  /*109c0*/  SEL R19, R19, R34, P1 ;  /* 0x0000002213137207 */ /* 0x000fe40000800000 */
[----:B------:R-:W-:Y:S02]  /*109d0*/  SEL R30, R30, R23, P1 ;  /* 0x000000171e1e7207 */ /* 0x000fe40000800000 */
[C---:B------:R-:W-:Y:S02]  /*109e0*/  IADD3 R34, P3, PT, R27.reuse, -0x1, RZ ;  /* 0xffffffff1b227810 */ /* 0x040fe40007f7e0ff */
[C---:B------:R-:W-:Y:S02]  /*109f0*/  IADD3 R23, P2, PT, R2.reuse, -0x1, RZ ;  /* 0xffffffff02177810 */ /* 0x040fe40007f5e0ff */
[----:B------:R-:W-:Y:S01]  /*10a00*/  ISETP.GT.U32.AND P1, PT, R27, RZ, PT ;  /* 0x000000ff1b00720c */ /* 0x000fe20003f24070 */
[----:B------:R-:W-:Y:S01]  /*10a10*/  IMAD.X R35, RZ, RZ, R4, P3 ;  /* 0x000000ffff237224 */ /* 0x000fe200018e0604 */
[----:B------:R-:W-:Y:S01]  /*10a20*/  ISETP.GT.U32.AND P0, PT, R2, RZ, PT ;  /* 0x000000ff0200720c */ /* 0x000fe20003f04070 */
[----:B------:R-:W-:Y:S01]  /*10a30*/  IMAD.X R38, RZ, RZ, R9, P2 ;  /* 0x000000ffff267224 */ /* 0x000fe200010e0609 */
[----:B------:R-:W-:-:S02]  /*10a40*/  ISETP.GT.U32.AND.EX P1, PT, R4, -0x1, PT, P1 ;  /* 0xffffffff0400780c */ /* 0x000fc40003f24110 */
[----:B------:R-:W-:Y:S02]  /*10a50*/  ISETP.GT.U32.AND.EX P0, PT, R9, -0x1, PT, P0 ;  /* 0xffffffff0900780c */ /* 0x000fe40003f04100 */
[----:B------:R-:W-:Y:S02]  /*10a60*/  SEL R39, R34, R27, P1 ;  /* 0x0000001b22277207 */ /* 0x000fe40000800000 */
[----:B------:R-:W-:Y:S02]  /*10a70*/  SEL R35, R35, R4, P1 ;  /* 0x0000000423237207 */ /* 0x000fe40000800000 */
[----:B------:R-:W-:Y:S02]  /*10a80*/  IADD3 R37, P2, PT, R18, -0x1, RZ ;  /* 0xffffffff12257810 */ /* 0x000fe40007f5e0ff */
[----:B------:R-:W-:Y:S02]  /*10a90*/  SEL R36, R23, R2, P0 ;  /* 0x0000000217247207 */ /* 0x000fe40000000000 */
[----:B------:R-:W-:Y:S01]  /*10aa0*/  SEL R38, R38, R9, P0 ;  /* 0x0000000926267207 */ /* 0x000fe20000000000 */
[----:B------:R-:W-:Y:S01]  /*10ab0*/  IMAD.X R2, RZ, RZ, R17, P2 ;  /* 0x000000ffff027224 */ /* 0x000fe200010e0611 */
[----:B------:R-:W-:-:S02]  /*10ac0*/  ISETP.GT.U32.AND P1, PT, R10, RZ, PT ;  /* 0x000000ff0a00720c */ /* 0x000fc40003f24070 */
[----:B------:R-:W-:Y:S02]  /*10ad0*/  ISETP.GT.U32.AND P0, PT, R18, RZ, PT ;  /* 0x000000ff1200720c */ /* 0x000fe40003f04070 */
[----:B------:R-:W-:Y:S02]  /*10ae0*/  IADD3 R9, P3, PT, R10, -0x1, RZ ;  /* 0xffffffff0a097810 */ /* 0x000fe40007f7e0ff */
[----:B------:R-:W-:Y:S02]  /*10af0*/  ISETP.GT.U32.AND.EX P1, PT, R12, -0x1, PT, P1 ;  /* 0xffffffff0c00780c */ /* 0x000fe40003f24110 */
[----:B------:R-:W-:Y:S01]  /*10b00*/  ISETP.GT.U32.AND.EX P0, PT, R17, -0x1, PT, P0 ;  /* 0xffffffff1100780c */ /* 0x000fe20003f04100 */
[----:B------:R-:W-:Y:S01]  /*10b10*/  IMAD.X R23, RZ, RZ, R12, P3 ;  /* 0x000000ffff177224 */ /* 0x000fe200018e060c */
[----:B------:R-:W-:Y:S02]  /*10b20*/  SEL R34, R9, R10, P1 ;  /* 0x0000000a09227207 */ /* 0x000fe40000800000 */
[----:B------:R-:W-:-:S02]  /*10b30*/  SEL R37, R37, R18, P0 ;  /* 0x0000001225257207 */ /* 0x000fc40000000000 */
[----:B------:R-:W-:Y:S02]  /*10b40*/  SEL R27, R2, R17, P0 ;  /* 0x00000011021b7207 */ /* 0x000fe40000000000 */
[C---:B------:R-:W-:Y:S02]  /*10b50*/  IADD3 R10, P2, PT, R21.reuse, -0x1, RZ ;  /* 0xffffffff150a7810 */ /* 0x040fe40007f5e0ff */
[----:B------:R-:W-:Y:S02]  /*10b60*/  ISETP.GT.U32.AND P0, PT, R21, RZ, PT ;  /* 0x000000ff1500720c */ /* 0x000fe40003f04070 */
[----:B------:R-:W-:Y:S01]  /*10b70*/  SEL R4, R23, R12, P1 ;  /* 0x0000000c17047207 */ /* 0x000fe20000800000 */
[----:B------:R-:W-:Y:S01]  /*10b80*/  IMAD.X R17, RZ, RZ, R20, P2 ;  /* 0x000000ffff117224 */ /* 0x000fe200010e0614 */
[C---:B------:R-:W-:Y:S02]  /*10b90*/  ISETP.GT.U32.AND P1, PT, R7.reuse, RZ, PT ;  /* 0x000000ff0700720c */ /* 0x040fe40003f24070 */
[----:B------:R-:W-:-:S02]  /*10ba0*/  IADD3 R2, P3, PT, R7, -0x1, RZ ;  /* 0xffffffff07027810 */ /* 0x000fc40007f7e0ff */
[----:B------:R-:W-:Y:S02]  /*10bb0*/  ISETP.GT.U32.AND.EX P0, PT, R20, -0x1, PT, P0 ;  /* 0xffffffff1400780c */ /* 0x000fe40003f04100 */
[----:B------:R-:W-:Y:S01]  /*10bc0*/  ISETP.GT.U32.AND.EX P1, PT, R22, -0x1, PT, P1 ;  /* 0xffffffff1600780c */ /* 0x000fe20003f24110 */
[----:B------:R-:W-:Y:S01]  /*10bd0*/  IMAD.X R9, RZ, RZ, R22, P3 ;  /* 0x000000ffff097224 */ /* 0x000fe200018e0616 */
[----:B------:R-:W-:Y:S02]  /*10be0*/  SEL R23, R10, R21, P0 ;  /* 0x000000150a177207 */ /* 0x000fe40000000000 */
[----:B------:R-:W-:Y:S02]  /*10bf0*/  SEL R21, R17, R20, P0 ;  /* 0x0000001411157207 */ /* 0x000fe40000000000 */
[----:B------:R-:W-:Y:S02]  /*10c00*/  SEL R20, R2, R7, P1 ;  /* 0x0000000702147207 */ /* 0x000fe40000800000 */
[----:B------:R-:W-:-:S02]  /*10c10*/  IADD3 R2, P2, PT, R25, -0x1, RZ ;  /* 0xffffffff19027810 */ /* 0x000fc40007f5e0ff */
[----:B------:R-:W-:Y:S02]  /*10c20*/  ISETP.GT.U32.AND P0, PT, R25, RZ, PT ;  /* 0x000000ff1900720c */ /* 0x000fe40003f04070 */
[C---:B------:R-:W-:Y:S01]  /*10c30*/  IADD3 R7, P3, PT, R28.reuse, -0x1, RZ ;  /* 0xffffffff1c077810 */ /* 0x040fe20007f7e0ff */
[----:B------:R-:W-:Y:S01]  /*10c40*/  IMAD.X R17, RZ, RZ, R24, P2 ;  /* 0x000000ffff117224 */ /* 0x000fe200010e0618 */
[----:B------:R-:W-:Y:S02]  /*10c50*/  SEL R10, R9, R22, P1 ;  /* 0x00000016090a7207 */ /* 0x000fe40000800000 */
[----:B------:R-:W-:Y:S01]  /*10c60*/  ISETP.GT.U32.AND P1, PT, R28, RZ, PT ;  /* 0x000000ff1c00720c */ /* 0x000fe20003f24070 */
[----:B------:R-:W-:Y:S01]  /*10c70*/  IMAD.X R9, RZ, RZ, R26, P3 ;  /* 0x000000ffff097224 */ /* 0x000fe200018e061a */
[----:B------:R-:W-:Y:S02]  /*10c80*/  ISETP.GT.U32.AND.EX P0, PT, R24, -0x1, PT, P0 ;  /* 0xffffffff1800780c */ /* 0x000fe40003f04100 */
[----:B------:R-:W-:-:S02]  /*10c90*/  ISETP.GT.U32.AND.EX P1, PT, R26, -0x1, PT, P1 ;  /* 0xffffffff1a00780c */ /* 0x000fc40003f24110 */
[----:B------:R-:W-:Y:S02]  /*10ca0*/  SEL R25, R2, R25, P0 ;  /* 0x0000001902197207 */ /* 0x000fe40000000000 */
[----:B------:R-:W-:Y:S02]  /*10cb0*/  SEL R24, R17, R24, P0 ;  /* 0x0000001811187207 */ /* 0x000fe40000000000 */
[----:B------:R-:W-:Y:S02]  /*10cc0*/  ISETP.GT.U32.AND P0, PT, R33, RZ, PT ;  /* 0x000000ff2100720c */ /* 0x000fe40003f04070 */
[----:B------:R-:W-:Y:S02]  /*10cd0*/  IADD3 R12, P3, PT, R3, -0x1, RZ ;  /* 0xffffffff030c7810 */ /* 0x000fe40007f7e0ff */
[----:B------:R-:W-:Y:S02]  /*10ce0*/  SEL R28, R7, R28, P1 ;  /* 0x0000001c071c7207 */ /* 0x000fe40000800000 */
[----:B------:R-:W-:Y:S01]  /*10cf0*/  SEL R26, R9, R26, P1 ;  /* 0x0000001a091a7207 */ /* 0x000fe20000800000 */
[----:B------:R-:W-:Y:S01]  /*10d00*/  IMAD.X R18, RZ, RZ, R5, P3 ;  /* 0x000000ffff127224 */ /* 0x000fe200018e0605 */
[----:B------:R-:W-:-:S02]  /*10d10*/  ISETP.GT.U32.AND P1, PT, R3, RZ, PT ;  /* 0x000000ff0300720c */ /* 0x000fc40003f24070 */
[----:B------:R-:W-:Y:S02]  /*10d20*/  IADD3 R2, P2, PT, R33, -0x1, RZ ;  /* 0xffffffff21027810 */ /* 0x000fe40007f5e0ff */
[----:B------:R-:W-:Y:S02]  /*10d30*/  ISETP.GT.U32.AND.EX P0, PT, R29, -0x1, PT, P0 ;  /* 0xffffffff1d00780c */ /* 0x000fe40003f04100 */
[----:B------:R-:W-:Y:S01]  /*10d40*/  ISETP.GT.U32.AND.EX P1, PT, R5, -0x1, PT, P1 ;  /* 0xffffffff0500780c */ /* 0x000fe20003f24110 */
[----:B------:R-:W-:Y:S01]  /*10d50*/  IMAD.X R22, RZ, RZ, R29, P2 ;  /* 0x000000ffff167224 */ /* 0x000fe200010e061d */
[----:B------:R-:W-:Y:S02]  /*10d60*/  SEL R9, R2, R33, P0 ;  /* 0x0000002102097207 */ /* 0x000fe40000000000 */
[----:B------:R-:W-:Y:S02]  /*10d70*/  IADD3 R33, P2, PT, R32, -0x1, RZ ;  /* 0xffffffff20217810 */ /* 0x000fe40007f5e0ff */
[----:B------:R-:W-:-:S02]  /*10d80*/  SEL R17, R12, R3, P1 ;  /* 0x000000030c117207 */ /* 0x000fc40000800000 */
[----:B------:R-:W-:Y:S01]  /*10d90*/  SEL R18, R18, R5, P1 ;  /* 0x0000000512127207 */ /* 0x000fe20000800000 */
[----:B------:R-:W-:Y:S01]  /*10da0*/  IMAD.X R5, RZ, RZ, R14, P2 ;  /* 0x000000ffff057224 */ /* 0x000fe200010e060e */
[----:B------:R-:W-:Y:S02]  /*10db0*/  ISETP.GT.U32.AND P1, PT, R32, RZ, PT ;  /* 0x000000ff2000720c */ /* 0x000fe40003f24070 */
[----:B------:R-:W-:Y:S02]  /*10dc0*/  IADD3 R3, P3, PT, R16, -0x1, RZ ;  /* 0xffffffff10037810 */ /* 0x000fe40007f7e0ff */
[----:B------:R-:W-:Y:S02]  /*10dd0*/  ISETP.GT.U32.AND.EX P1, PT, R14, -0x1, PT, P1 ;  /* 0xffffffff0e00780c */ /* 0x000fe40003f24110 */
[----:B------:R-:W-:Y:S01]  /*10de0*/  SEL R2, R22, R29, P0 ;  /* 0x0000001d16027207 */ /* 0x000fe20000000000 */
[----:B------:R-:W-:Y:S01]  /*10df0*/  IMAD.X R12, RZ, RZ, R13, P3 ;  /* 0x000000ffff0c7224 */ /* 0x000fe200018e060d */
[----:B------:R-:W-:-:S02]  /*10e00*/  ISETP.GT.U32.AND P0, PT, R16, RZ, PT ;  /* 0x000000ff1000720c */ /* 0x000fc40003f04070 */
[----:B------:R-:W-:Y:S02]  /*10e10*/  SEL R33, R33, R32, P1 ;  /* 0x0000002021217207 */ /* 0x000fe40000800000 */
[----:B------:R-:W-:Y:S02]  /*10e20*/  SEL R14, R5, R14, P1 ;  /* 0x0000000e050e7207 */ /* 0x000fe40000800000 */
[----:B------:R-:W-:Y:S02]  /*10e30*/  ISETP.GT.U32.AND P1, PT, R8, RZ, PT ;  /* 0x000000ff0800720c */ /* 0x000fe40003f24070 */
[C---:B------:R-:W-:Y:S02]  /*10e40*/  IADD3 R7, P5, PT, R6.reuse, -0x1, RZ ;  /* 0xffffffff06077810 */ /* 0x040fe40007fbe0ff */
[----:B------:R-:W-:Y:S02]  /*10e50*/  ISETP.GT.U32.AND.EX P0, PT, R13, -0x1, PT, P0 ;  /* 0xffffffff0d00780c */ /* 0x000fe40003f04100 */
[----:B------:R-:W-:Y:S01]  /*10e60*/  ISETP.GT.U32.AND P2, PT, R6, RZ, PT ;  /* 0x000000ff0600720c */ /* 0x000fe20003f44070 */
[----:B------:R-:W-:Y:S01]  /*10e70*/  IMAD.X R32, RZ, RZ, R31, P5 ;  /* 0x000000ffff207224 */ /* 0x000fe200028e061f */
[----:B------:R-:W-:-:S02]  /*10e80*/  IADD3 R5, P4, PT, R8, -0x1, RZ ;  /* 0xffffffff08057810 */ /* 0x000fc40007f9e0ff */
[----:B------:R-:W-:Y:S02]  /*10e90*/  ISETP.GT.U32.AND.EX P1, PT, R15, -0x1, PT, P1 ;  /* 0xffffffff0f00780c */ /* 0x000fe40003f24110 */
[----:B------:R-:W-:Y:S02]  /*10ea0*/  SEL R16, R3, R16, P0 ;  /* 0x0000001003107207 */ /* 0x000fe40000000000 */
[----:B------:R-:W-:Y:S02]  /*10eb0*/  SEL R29, R12, R13, P0 ;  /* 0x0000000d0c1d7207 */ /* 0x000fe40000000000 */
[----:B------:R-:W-:Y:S02]  /*10ec0*/  ISETP.GT.U32.AND.EX P2, PT, R31, -0x1, PT, P2 ;  /* 0xffffffff1f00780c */ /* 0x000fe40003f44120 */
[----:B------:R-:W-:Y:S02]  /*10ed0*/  ISETP.GT.U32.AND P0, PT, R72, RZ, PT ;  /* 0x000000ff4800720c */ /* 0x000fe40003f04070 */
[----:B------:R-:W-:Y:S01]  /*10ee0*/  SEL R5, R5, R8, P1 ;  /* 0x0000000805057207 */ /* 0x000fe20000800000 */
[----:B------:R-:W-:Y:S01]  /*10ef0*/  IMAD.X R8, RZ, RZ, R15, P4 ;  /* 0x000000ffff087224 */ /* 0x000fe200020e060f */
[----:B------:R-:W-:-:S02]  /*10f00*/  SEL R7, R7, R6, P2 ;  /* 0x0000000607077207 */ /* 0x000fc40001000000 */
[----:B------:R-:W-:Y:S02]  /*10f10*/  SEL R32, R32, R31, P2 ;  /* 0x0000001f20207207 */ /* 0x000fe40001000000 */
[----:B------:R-:W-:Y:S02]  /*10f20*/  IADD3 R3, P3, PT, R72, -0x1, RZ ;  /* 0xffffffff48037810 */ /* 0x000fe40007f7e0ff */
[----:B------:R-:W-:Y:S02]  /*10f30*/  ISETP.GT.U32.AND.EX P0, PT, R67, -0x1, PT, P0 ;  /* 0xffffffff4300780c */ /* 0x000fe40003f04100 */
[----:B------:R-:W-:Y:S01]  /*10f40*/  IADD3 R13, P2, PT, R36, UR8, RZ ;  /* 0x00000008240d7c10 */ /* 0x000fe2000ff5e0ff */
[----:B------:R-:W-:Y:S01]  /*10f50*/  IMAD.X R6, RZ, RZ, R67, P3 ;  /* 0x000000ffff067224 */ /* 0x000fe200018e0643 */
[----:B------:R-:W-:Y:S02]  /*10f60*/  SEL R8, R8, R15, P1 ;  /* 0x0000000f08087207 */ /* 0x000fe40000800000 */
[----:B------:R-:W-:-:S02]  /*10f70*/  SEL R72, R3, R72, P0 ;  /* 0x0000004803487207 */ /* 0x000fc40000000000 */
[----:B------:R-:W-:Y:S02]  /*10f80*/  ISETP.GT.U32.AND P1, PT, R13, RZ, PT ;  /* 0x000000ff0d00720c */ /* 0x000fe40003f24070 */
[----:B------:R-:W-:Y:S01]  /*10f90*/  IADD3.X R3, PT, PT, R38, UR9, RZ, P2, !PT ;  /* 0x0000000926037c10 */ /* 0x000fe200097fe4ff */
[----:B------:R-:W0:Y:S01]  /*10fa0*/  LDCU.64 UR8, c[0x3][UR7+-0x28] ;  /* 0x00fffb00070877ac */ /* 0x000e220008000a00 */
[----:B------:R-:W-:Y:S02]  /*10fb0*/  SEL R67, R6, R67, P0 ;  /* 0x0000004306437207 */ /* 0x000fe40000000000 */
[----:B------:R-:W-:Y:S02]  /*10fc0*/  ISETP.GT.U32.AND.EX P1, PT, R3, -0x1, PT, P1 ;  /* 0xffffffff0300780c */ /* 0x000fe40003f24110 */
[----:B------:R-:W-:Y:S02]  /*10fd0*/  IADD3 R46, P0, PT, R13, -0x1, RZ ;  /* 0xffffffff0d2e7810 */ /* 0x000fe40007f1e0ff */
[----:B------:R-:W-:-:S02]  /*10fe0*/  IADD3 R12, P2, PT, R39, UR14, RZ ;  /* 0x0000000e270c7c10 */ /* 0x000fc4000ff5e0ff */
[----:B------:R-:W-:Y:S01]  /*10ff0*/  ISETP.GE.U32.AND P4, PT, R13, R36, PT ;  /* 0x000000240d00720c */ /* 0x000fe20003f86070 */
[----:B------:R-:W-:Y:S01]  /*11000*/  IMAD.X R47, RZ, RZ, R3, P0 ;  /* 0x000000ffff2f7224 */ /* 0x000fe200000e0603 */
[----:B------:R-:W-:Y:S02]  /*11010*/  ISETP.GT.U32.AND P3, PT, R12, RZ, PT ;  /* 0x000000ff0c00720c */ /* 0x000fe40003f64070 */
[----:B------:R-:W-:Y:S01]  /*11020*/  IADD3.X R36, PT, PT, R35, UR15, RZ, P2, !PT ;  /* 0x0000000f23247c10 */ /* 0x000fe200097fe4ff */
[----:B------:R-:W1:Y:S01]  /*11030*/  LDCU.64 UR14, c[0x3][UR7+-0x20] ;  /* 0x00fffc00070e77ac */ /* 0x000e620008000a00 */
[----:B------:R-:W-:Y:S02]  /*11040*/  ISETP.GE.U32.AND.EX P4, PT, R3, R38, PT, P4 ;  /* 0x000000260300720c */ /* 0x000fe40003f86140 */
[----:B------:R-:W-:Y:S02]  /*11050*/  IADD3 R6, P0, PT, R33, UR34, RZ ;  /* 0x0000002221067c10 */ /* 0x000fe4000ff1e0ff */
[----:B------:R-:W-:-:S02]  /*11060*/  ISETP.GT.U32.AND.EX P3, PT, R36, -0x1, PT, P3 ;  /* 0xffffffff2400780c */ /* 0x000fc40003f64130 */
[----:B------:R-:W-:Y:S02]  /*11070*/  @!P1 SEL R47, R47, R3, !P4 ;  /* 0x000000032f2f9207 */ /* 0x000fe40006000000 */
[----:B------:R-:W-:Y:S01]  /*11080*/  IADD3.X R3, PT, PT, R14, UR35, RZ, P0, !PT ;  /* 0x000000230e037c10 */ /* 0x000fe200087fe4ff */
[----:B------:R-:W2:Y:S01]  /*11090*/  LDCU.64 UR34, c[0x3][UR7+0x18] ;  /* 0x00c00300072277ac */ /* 0x000ea20008000a00 */
[C---:B------:R-:W-:Y:S02]  /*110a0*/  IADD3 R48, P0, PT, R12.reuse, -0x1, RZ ;  /* 0xffffffff0c307810 */ /* 0x040fe40007f1e0ff */
[----:B------:R-:W-:Y:S02]  /*110b0*/  ISETP.GE.U32.AND P6, PT, R12, R39, PT ;  /* 0x000000270c00720c */ /* 0x000fe40003fc6070 */
[----:B------:R-:W-:Y:S01]  /*110c0*/  IADD3 R15, P5, PT, R37, UR32, RZ ;  /* 0x00000020250f7c10 */ /* 0x000fe2000ffbe0ff */
[----:B------:R-:W-:Y:S01]  /*110d0*/  IMAD.X R49, RZ, RZ, R36, P0 ;  /* 0x000000ffff317224 */ /* 0x000fe200000e0624 */
[----:B------:R-:W-:-:S02]  /*110e0*/  @!P1 SEL R46, R46, R13, !P4 ;  /* 0x0000000d2e2e9207 */ /* 0x000fc40006000000 */
[----:B------:R-:W-:Y:S02]  /*110f0*/  ISETP.GT.U32.AND P1, PT, R6, RZ, PT ;  /* 0x000000ff0600720c */ /* 0x000fe40003f24070 */
[----:B------:R-:W-:Y:S02]  /*11100*/  ISETP.GE.U32.AND.EX P6, PT, R36, R35, PT, P6 ;  /* 0x000000232400720c */ /* 0x000fe40003fc6160 */
[----:B------:R-:W-:Y:S02]  /*11110*/  ISETP.GT.U32.AND P0, PT, R15, RZ, PT ;  /* 0x000000ff0f00720c */ /* 0x000fe40003f04070 */
[----:B------:R-:W-:Y:S01]  /*11120*/  IADD3.X R22, PT, PT, R27, UR33, RZ, P5, !PT ;  /* 0x000000211b167c10 */ /* 0x000fe2000affe4ff */
[----:B------:R-:W3:Y:S01]  /*11130*/  LDCU.64 UR32, c[0x3][UR7+0x20] ;  /* 0x00c00400072077ac */ /* 0x000ee20008000a00 */
[----:B------:R-:W-:Y:S02]  /*11140*/  ISETP.GE.U32.AND P4, PT, R6, R33, PT ;  /* 0x000000210600720c */ /* 0x000fe40003f86070 */
[----:B------:R-:W-:-:S02]  /*11150*/  ISETP.GT.U32.AND.EX P1, PT, R3, -0x1, PT, P1 ;  /* 0xffffffff0300780c */ /* 0x000fc40003f24110 */
[----:B0-----:R-:W-:Y:S02]  /*11160*/  IADD3 R33, P5, PT, R34, UR8, RZ ;  /* 0x0000000822217c10 */ /* 0x001fe4000ffbe0ff */
[----:B------:R-:W-:Y:S02]  /*11170*/  @!P3 SEL R48, R48, R12, !P6 ;  /* 0x0000000c3030b207 */ /* 0x000fe40007000000 */
[----:B------:R-:W-:Y:S02]  /*11180*/  @!P3 SEL R49, R49, R36, !P6 ;  /* 0x000000243131b207 */ /* 0x000fe40007000000 */
[----:B------:R-:W-:Y:S02]  /*11190*/  ISETP.GT.U32.AND.EX P0, PT, R22, -0x1, PT, P0 ;  /* 0xffffffff1600780c */ /* 0x000fe40003f04100 */
[----:B------:R-:W-:Y:S02]  /*111a0*/  ISETP.GE.U32.AND.EX P4, PT, R3, R14, PT, P4 ;  /* 0x0000000e0300720c */ /* 0x000fe40003f86140 */
[----:B------:R-:W-:-:S02]  /*111b0*/  IADD3 R13, P6, PT, R6, -0x1, RZ ;  /* 0xffffffff060d7810 */ /* 0x000fc40007fde0ff */
[----:B------:R-:W-:Y:S01]  /*111c0*/  IADD3.X R14, PT, PT, R4, UR9, RZ, P5, !PT ;  /* 0x00000009040e7c10 */ /* 0x000fe2000affe4ff */
[----:B------:R-:W0:Y:S01]  /*111d0*/  LDCU.64 UR8, c[0x3][UR7+-0x18] ;  /* 0x00fffd00070877ac */ /* 0x000e220008000a00 */
[C---:B------:R-:W-:Y:S01]  /*111e0*/  IADD3 R36, P5, PT, R15.reuse, -0x1, RZ ;  /* 0xffffffff0f247810 */ /* 0x040fe20007fbe0ff */
[----:B------:R-:W-:Y:S01]  /*111f0*/  IMAD.X R12, RZ, RZ, R3, P6 ;  /* 0x000000ffff0c7224 */ /* 0x000fe200030e0603 */
[----:B------:R-:W-:Y:S02]  /*11200*/  ISETP.GE.U32.AND P2, PT, R15, R37, PT ;  /* 0x000000250f00720c */ /* 0x000fe40003f46070 */
[----:B------:R-:W-:Y:S01]  /*11210*/  ISETP.GT.U32.AND P6, PT, R33, RZ, PT ;  /* 0x000000ff2100720c */ /* 0x000fe20003fc4070 */
[----:B------:R-:W-:Y:S01]  /*11220*/  IMAD.X R37, RZ, RZ, R22, P5 ;  /* 0x000000ffff257224 */ /* 0x000fe200028e0616 */
[----:B------:R-:W-:Y:S02]  /*11230*/  ISETP.GE.U32.AND.EX P2, PT, R22, R27, PT, P2 ;  /* 0x0000001b1600720c */ /* 0x000fe40003f46120 */
[----:B------:R-:W-:-:S02]  /*11240*/  @!P1 SEL R13, R13, R6, !P4 ;  /* 0x000000060d0d9207 */ /* 0x000fc40006000000 */
[----:B------:R-:W-:Y:S02]  /*11250*/  @!P1 SEL R12, R12, R3, !P4 ;  /* 0x000000030c0c9207 */ /* 0x000fe40006000000 */
[----:B------:R-:W-:Y:S02]  /*11260*/  ISETP.GT.U32.AND.EX P1, PT, R14, -0x1, PT, P6 ;  /* 0xffffffff0e00780c */ /* 0x000fe40003f24160 */
[----:B------:R-:W-:Y:S02]  /*11270*/  @!P0 SEL R36, R36, R15, !P2 ;  /* 0x0000000f24248207 */ /* 0x000fe40005000000 */
[----:B------:R-:W-:Y:S02]  /*11280*/  @!P0 SEL R37, R37, R22, !P2 ;  /* 0x0000001625258207 */ /* 0x000fe40005000000 */
[----:B-1----:R-:W-:Y:S02]  /*11290*/  IADD3 R31, P5, PT, R23, UR14, RZ ;  /* 0x0000000e171f7c10 */ /* 0x002fe4000ffbe0ff */
[----:B------:R-:W-:-:S02]  /*112a0*/  IADD3 R22, P0, PT, R33, -0x1, RZ ;  /* 0xffffffff21167810 */ /* 0x000fc40007f1e0ff */
[----:B--2---:R-:W-:Y:S02]  /*112b0*/  IADD3 R15, P4, PT, R16, UR34, RZ ;  /* 0x00000022100f7c10 */ /* 0x004fe4000ff9e0ff */
[----:B------:R-:W-:Y:S02]  /*112c0*/  ISETP.GE.U32.AND P3, PT, R33, R34, PT ;  /* 0x000000222100720c */ /* 0x000fe40003f66070 */
[----:B------:R-:W-:Y:S01]  /*112d0*/  ISETP.GE.U32.AND P2, PT, R31, R23, PT ;  /* 0x000000171f00720c */ /* 0x000fe20003f46070 */
[----:B------:R-:W-:Y:S01]  /*112e0*/  IMAD.X R23, RZ, RZ, R14, P0 ;  /* 0x000000ffff177224 */ /* 0x000fe200000e060e */
[----:B------:R-:W-:Y:S02]  /*112f0*/  ISETP.GT.U32.AND P0, PT, R15, RZ, PT ;  /* 0x000000ff0f00720c */ /* 0x000fe40003f04070 */
[----:B------:R-:W-:Y:S01]  /*11300*/  IADD3.X R6, PT, PT, R29, UR35, RZ, P4, !PT ;  /* 0x000000231d067c10 */ /* 0x000fe2000a7fe4ff */
[----:B------:R-:W1:Y:S01]  /*11310*/  LDCU.64 UR34, c[0x3][UR7+0x30] ;  /* 0x00c00600072277ac */ /* 0x000e620008000a00 */
[----:B------:R-:W-:-:S02]  /*11320*/  ISETP.GE.U32.AND.EX P3, PT, R14, R4, PT, P3 ;  /* 0x000000040e00720c */ /* 0x000fc40003f66130 */
[----:B------:R-:W-:Y:S02]  /*11330*/  ISETP.GT.U32.AND.EX P0, PT, R6, -0x1, PT, P0 ;  /* 0xffffffff0600780c */ /* 0x000fe40003f04100 */
[----:B------:R-:W-:Y:S02]  /*11340*/  ISETP.GE.U32.AND P6, PT, R15, R16, PT ;  /* 0x000000100f00720c */ /* 0x000fe40003fc6070 */
[----:B------:R-:W-:Y:S02]  /*11350*/  @!P1 SEL R22, R22, R33, !P3 ;  /* 0x0000002116169207 */ /* 0x000fe40005800000 */
[----:B------:R-:W-:Y:S02]  /*11360*/  @!P1 SEL R23, R23, R14, !P3 ;  /* 0x0000000e17179207 */ /* 0x000fe40005800000 */
[----:B---3--:R-:W-:Y:S02]  /*11370*/  IADD3 R16, P3, PT, R7, UR32, RZ ;  /* 0x0000002007107c10 */ /* 0x008fe4000ff7e0ff */
[----:B------:R-:W-:-:S02]  /*11380*/  IADD3 R4, P1, PT, R15, -0x1, RZ ;  /* 0xffffffff0f047810 */ /* 0x000fc40007f3e0ff */
[----:B------:R-:W-:Y:S01]  /*11390*/  IADD3.X R27, PT, PT, R32, UR33, RZ, P3, !PT ;  /* 0x00000021201b7c10 */ /* 0x000fe20009ffe4ff */
[----:B------:R-:W2:Y:S01]  /*113a0*/  LDCU.64 UR32, c[0x3][UR7+-0x8] ;  /* 0x00ffff00072077ac */ /* 0x000ea20008000a00 */
[----:B------:R-:W-:Y:S01]  /*113b0*/  ISETP.GT.U32.AND P3, PT, R16, RZ, PT ;  /* 0x000000ff1000720c */ /* 0x000fe20003f64070 */
[----:B------:R-:W-:Y:S01]  /*113c0*/  IMAD.X R3, RZ, RZ, R6, P1 ;  /* 0x000000ffff037224 */ /* 0x000fe200008e0606 */
[----:B------:R-:W-:Y:S02]  /*113d0*/  IADD3 R14, P4, PT, R5, UR36, RZ ;  /* 0x00000024050e7c10 */ /* 0x000fe4000ff9e0ff */
[----:B------:R-:W-:Y:S02]  /*113e0*/  ISETP.GE.U32.AND.EX P6, PT, R6, R29, PT, P6 ;  /* 0x0000001d0600720c */ /* 0x000fe40003fc6160 */
[----:B------:R-:W-:Y:S02]  /*113f0*/  ISETP.GT.U32.AND.EX P3, PT, R27, -0x1, PT, P3 ;  /* 0xffffffff1b00780c */ /* 0x000fe40003f64130 */
[----:B------:R-:W-:-:S02]  /*11400*/  ISETP.GE.U32.AND P1, PT, R14, R5, PT ;  /* 0x000000050e00720c */ /* 0x000fc40003f26070 */
[----:B------:R-:W-:Y:S02]  /*11410*/  @!P0 SEL R4, R4, R15, !P6 ;  /* 0x0000000f04048207 */ /* 0x000fe40007000000 */
[----:B------:R-:W-:Y:S02]  /*11420*/  @!P0 SEL R3, R3, R6, !P6 ;  /* 0x0000000603038207 */ /* 0x000fe40007000000 */
[----:B------:R-:W-:Y:S02]  /*11430*/  ISETP.GT.U32.AND P0, PT, R14, RZ, PT ;  /* 0x000000ff0e00720c */ /* 0x000fe40003f04070 */
[----:B------:R-:W-:Y:S01]  /*11440*/  IADD3.X R5, PT, PT, R8, UR37, RZ, P4, !PT ;  /* 0x0000002508057c10 */ /* 0x000fe2000a7fe4ff */
[----:B------:R-:W3:Y:S01]  /*11450*/  LDCU.64 UR36, c[0x3][UR7+0x38] ;  /* 0x00c00700072477ac */ /* 0x000ee20008000a00 */
[C---:B------:R-:W-:Y:S02]  /*11460*/  IADD3 R15, P6, PT, R16.reuse, -0x1, RZ ;  /* 0xffffffff100f7810 */ /* 0x040fe40007fde0ff */
[----:B------:R-:W-:Y:S01]  /*11470*/  IADD3.X R34, PT, PT, R21, UR15, RZ, P5, !PT ;  /* 0x0000000f15227c10 */ /* 0x000fe2000affe4ff */
[----:B------:R-:W4:Y:S01]  /*11480*/  LDCU.64 UR14, c[0x3][UR7+-0x10] ;  /* 0x00fffe00070e77ac */ /* 0x000f220008000a00 */
[----:B------:R-:W-:Y:S01]  /*11490*/  ISETP.GE.U32.AND P5, PT, R16, R7, PT ;  /* 0x000000071000720c */ /* 0x000fe20003fa6070 */
[----:B------:R-:W-:Y:S01]  /*114a0*/  IMAD.X R6, RZ, RZ, R27, P6 ;  /* 0x000000ffff067224 */ /* 0x000fe200030e061b */
[----:B------:R-:W-:-:S02]  /*114b0*/  ISETP.GT.U32.AND.EX P0, PT, R5, -0x1, PT, P0 ;  /* 0xffffffff0500780c */ /* 0x000fc40003f04100 */
[----:B------:R-:W-:Y:S02]  /*114c0*/  ISETP.GE.U32.AND.EX P5, PT, R27, R32, PT, P5 ;  /* 0x000000201b00720c */ /* 0x000fe40003fa6150 */
[----:B------:R-:W-:Y:S02]  /*114d0*/  ISETP.GT.U32.AND P4, PT, R31, RZ, PT ;  /* 0x000000ff1f00720c */ /* 0x000fe40003f84070 */
[----:B------:R-:W-:Y:S02]  /*114e0*/  IADD3 R7, P6, PT, R14, -0x1, RZ ;  /* 0xffffffff0e077810 */ /* 0x000fe40007fde0ff */
[----:B------:R-:W-:Y:S02]  /*114f0*/  @!P3 SEL R15, R15, R16, !P5 ;  /* 0x000000100f0fb207 */ /* 0x000fe40006800000 */
[----:B------:R-:W-:Y:S02]  /*11500*/  @!P3 SEL R6, R6, R27, !P5 ;  /* 0x0000001b0606b207 */ /* 0x000fe40006800000 */
[----:B------:R-:W-:-:S02]  /*11510*/  ISETP.GT.U32.AND.EX P4, PT, R34, -0x1, PT, P4 ;  /* 0xffffffff2200780c */ /* 0x000fc40003f84140 */
[----:B------:R-:W-:Y:S01]  /*11520*/  ISETP.GE.U32.AND.EX P5, PT, R5, R8, PT, P1 ;  /* 0x000000080500720c */ /* 0x000fe20003fa6110 */
[----:B------:R-:W-:Y:S01]  /*11530*/  IMAD.X R8, RZ, RZ, R5, P6 ;  /* 0x000000ffff087224 */ /* 0x000fe200030e0605 */
[----:B0-----:R-:W-:Y:S02]  /*11540*/  IADD3 R27, P3, PT, R20, UR8, RZ ;  /* 0x00000008141b7c10 */ /* 0x001fe4000ff7e0ff */
[----:B------:R-:W-:Y:S02]  /*11550*/  IADD3 R38, P6, PT, R31, -0x1, RZ ;  /* 0xffffffff1f267810 */ /* 0x000fe40007fde0ff */
[----:B------:R-:W-:Y:S02]  /*11560*/  @!P0 SEL R7, R7, R14, !P5 ;  /* 0x0000000e07078207 */ /* 0x000fe40006800000 */
[----:B------:R-:W-:Y:S01]  /*11570*/  @!P0 SEL R8, R8, R5, !P5 ;  /* 0x0000000508088207 */ /* 0x000fe20006800000 */
[----:B------:R-:W-:Y:S01]  /*11580*/  IMAD.X R39, RZ, RZ, R34, P6 ;  /* 0x000000ffff277224 */ /* 0x000fe200030e0622 */
[----:B------:R-:W-:-:S02]  /*11590*/  ISETP.GT.U32.AND P0, PT, R27, RZ, PT ;  /* 0x000000ff1b00720c */ /* 0x000fc40003f04070 */
[----:B------:R-:W-:Y:S01]  /*115a0*/  IADD3.X R5, PT, PT, R10, UR9, RZ, P3, !PT ;  /* 0x000000090a057c10 */ /* 0x000fe20009ffe4ff */
[----:B------:R-:W0:Y:S01]  /*115b0*/  LDCU.64 UR8, c[0x3][UR7] ;  /* 0x00c00000070877ac */ /* 0x000e220008000a00 */
[----:B------:R-:W-:Y:S02]  /*115c0*/  ISETP.GE.U32.AND.EX P2, PT, R34, R21, PT, P2 ;  /* 0x000000152200720c */ /* 0x000fe40003f46120 */
[----:B------:R-:W-:Y:S02]  /*115d0*/  ISETP.GT.U32.AND.EX P0, PT, R5, -0x1, PT, P0 ;  /* 0xffffffff0500780c */ /* 0x000fe40003f04100 */
[----:B----4-:R-:W-:Y:S02]  /*115e0*/  IADD3 R14, P5, PT, R25, UR14, RZ ;  /* 0x0000000e190e7c10 */ /* 0x010fe4000ffbe0ff */
[----:B------:R-:W-:Y:S02]  /*115f0*/  @!P4 SEL R39, R39, R34, !P2 ;  /* 0x000000222727c207 */ /* 0x000fe40005000000 */
[----:B------:R-:W-:-:S02]  /*11600*/  IADD3 R34, P6, PT, R27, -0x1, RZ ;  /* 0xffffffff1b227810 */ /* 0x000fc40007fde0ff */
[----:B------:R-:W-:Y:S02]  /*11610*/  ISETP.GE.U32.AND P1, PT, R27, R20, PT ;  /* 0x000000141b00720c */ /* 0x000fe40003f26070 */
[----:B------:R-:W-:Y:S01]  /*11620*/  IADD3.X R16, PT, PT, R24, UR15, RZ, P5, !PT ;  /* 0x0000000f18107c10 */ /* 0x000fe2000affe4ff */
[----:B------:R-:W-:Y:S01]  /*11630*/  IMAD.X R35, RZ, RZ, R5, P6 ;  /* 0x000000ffff237224 */ /* 0x000fe200030e0605 */
[----:B------:R-:W-:Y:S01]  /*11640*/  ISETP.GT.U32.AND P5, PT, R14, RZ, PT ;  /* 0x000000ff0e00720c */ /* 0x000fe20003fa4070 */
[----:B------:R-:W4:Y:S01]  /*11650*/  LDCU.64 UR14, c[0x3][UR7+0x8] ;  /* 0x00c00100070e77ac */ /* 0x000f220008000a00 */
[----:B------:R-:W-:Y:S02]  /*11660*/  ISETP.GE.U32.AND.EX P1, PT, R5, R10, PT, P1 ;  /* 0x0000000a0500720c */ /* 0x000fe40003f26110 */
[----:B------:R-:W-:Y:S01]  /*11670*/  ISETP.GT.U32.AND.EX P5, PT, R16, -0x1, PT, P5 ;  /* 0xffffffff1000780c */ /* 0x000fe20003fa4150 */
[----:B------:R-:W-:Y:S01]  /*11680*/  UIADD3 UR7, UPT, UPT, UR7, 0x80, URZ ;  /* 0x0000008007077890 */ /* 0x000fe2000fffe0ff */
[----:B--2---:R-:W-:-:S02]  /*11690*/  IADD3 R21, P3, PT, R28, UR32, RZ ;  /* 0x000000201c157c10 */ /* 0x004fc4000ff7e0ff */
[----:B------:R-:W-:Y:S02]  /*116a0*/  @!P0 SEL R34, R34, R27, !P1 ;  /* 0x0000001b22228207 */ /* 0x000fe40004800000 */
[----:B------:R-:W-:Y:S02]  /*116b0*/  @!P0 SEL R35, R35, R5, !P1 ;  /* 0x0000000523238207 */ /* 0x000fe40004800000 */
[----:B------:R-:W-:Y:S02]  /*116c0*/  IADD3 R32, P1, PT, R14, -0x1, RZ ;  /* 0xffffffff0e207810 */ /* 0x000fe40007f3e0ff */
[----:B------:R-:W-:Y:S02]  /*116d0*/  @!P4 SEL R38, R38, R31, !P2 ;  /* 0x0000001f2626c207 */ /* 0x000fe40005000000 */
[----:B------:R-:W-:Y:S01]  /*116e0*/  ISETP.GE.U32.AND P4, PT, R14, R25, PT ;  /* 0x000000190e00720c */ /* 0x000fe20003f86070 */
[----:B------:R-:W-:Y:S01]  /*116f0*/  IMAD.X R33, RZ, RZ, R16, P1 ;  /* 0x000000ffff217224 */ /* 0x000fe200008e0610 */
[----:B------:R-:W-:-:S02]  /*11700*/  ISETP.GT.U32.AND P0, PT, R21, RZ, PT ;  /* 0x000000ff1500720c */ /* 0x000fc40003f04070 */
[----:B------:R-:W-:Y:S02]  /*11710*/  IADD3.X R10, PT, PT, R26, UR33, RZ, P3, !PT ;  /* 0x000000211a0a7c10 */ /* 0x000fe40009ffe4ff */
[----:B------:R-:W-:Y:S02]  /*11720*/  ISETP.GE.U32.AND.EX P4, PT, R16, R24, PT, P4 ;  /* 0x000000181000720c */ /* 0x000fe40003f86140 */
[----:B-1----:R-:W-:Y:S02]  /*11730*/  IADD3 R5, P3, PT, R72, UR34, RZ ;  /* 0x0000002248057c10 */ /* 0x002fe4000ff7e0ff */
[----:B------:R-:W-:Y:S02]  /*11740*/  ISETP.GT.U32.AND.EX P0, PT, R10, -0x1, PT, P0 ;  /* 0xffffffff0a00780c */ /* 0x000fe40003f04100 */
[----:B------:R-:W-:Y:S02]  /*11750*/  ISETP.GE.U32.AND P2, PT, R21, R28, PT ;  /* 0x0000001c1500720c */ /* 0x000fe40003f46070 */
[----:B------:R-:W-:-:S02]  /*11760*/  @!P5 SEL R32, R32, R14, !P4 ;  /* 0x0000000e2020d207 */ /* 0x000fc40006000000 */
[----:B------:R-:W-:Y:S02]  /*11770*/  @!P5 SEL R33, R33, R16, !P4 ;  /* 0x000000102121d207 */ /* 0x000fe40006000000 */
[----:B------:R-:W-:Y:S02]  /*11780*/  IADD3 R28, P6, PT, R21, -0x1, RZ ;  /* 0xffffffff151c7810 */ /* 0x000fe40007fde0ff */
[----:B------:R-:W-:Y:S02]  /*11790*/  IADD3.X R20, PT, PT, R67, UR35, RZ, P3, !PT ;  /* 0x0000002343147c10 */ /* 0x000fe40009ffe4ff */
[----:B------:R-:W-:Y:S01]  /*117a0*/  ISETP.GT.U32.AND P5, PT, R5, RZ, PT ;  /* 0x000000ff0500720c */ /* 0x000fe20003fa4070 */
[----:B------:R-:W-:Y:S01]  /*117b0*/  IMAD.X R29, RZ, RZ, R10, P6 ;  /* 0x000000ffff1d7224 */ /* 0x000fe200030e060a */
[----:B------:R-:W-:Y:S02]  /*117c0*/  ISETP.GE.U32.AND.EX P2, PT, R10, R26, PT, P2 ;  /* 0x0000001a0a00720c */ /* 0x000fe40003f46120 */
[----:B------:R-:W-:-:S02]  /*117d0*/  ISETP.GT.U32.AND.EX P5, PT, R20, -0x1, PT, P5 ;  /* 0xffffffff1400780c */ /* 0x000fc40003fa4150 */
[----:B0-----:R-:W-:Y:S02]  /*117e0*/  IADD3 R24, P4, PT, R9, UR8, RZ ;  /* 0x0000000809187c10 */ /* 0x001fe4000ff9e0ff */
[----:B---3--:R-:W-:Y:S02]  /*117f0*/  IADD3 R14, P6, PT, R30, UR36, RZ ;  /* 0x000000241e0e7c10 */ /* 0x008fe4000ffde0ff */
[----:B------:R-:W-:Y:S02]  /*11800*/  ISETP.GE.U32.AND P1, PT, R5, R72, PT ;  /* 0x000000480500720c */ /* 0x000fe40003f26070 */
[----:B------:R-:W-:Y:S02]  /*11810*/  @!P0 SEL R28, R28, R21, !P2 ;  /* 0x000000151c1c8207 */ /* 0x000fe40005000000 */
[----:B------:R-:W-:Y:S02]  /*11820*/  @!P0 SEL R29, R29, R10, !P2 ;  /* 0x0000000a1d1d8207 */ /* 0x000fe40005000000 */
[----:B------:R-:W-:-:S02]  /*11830*/  IADD3 R10, P2, PT, R5, -0x1, RZ ;  /* 0xffffffff050a7810 */ /* 0x000fc40007f5e0ff */
[----:B------:R-:W-:Y:S02]  /*11840*/  IADD3.X R25, PT, PT, R2, UR9, RZ, P4, !PT ;  /* 0x0000000902197c10 */ /* 0x000fe4000a7fe4ff */
[----:B------:R-:W-:Y:S02]  /*11850*/  ISETP.GT.U32.AND P4, PT, R14, RZ, PT ;  /* 0x000000ff0e00720c */ /* 0x000fe40003f84070 */
[----:B------:R-:W-:Y:S02]  /*11860*/  IADD3.X R16, PT, PT, R19, UR37, RZ, P6, !PT ;  /* 0x0000002513107c10 */ /* 0x000fe4000b7fe4ff */
[----:B----4-:R-:W-:Y:S02]  /*11870*/  IADD3 R21, P0, PT, R17, UR14, RZ ;  /* 0x0000000e11157c10 */ /* 0x010fe4000ff1e0ff */
[----:B------:R-:W-:Y:S02]  /*11880*/  ISETP.GE.U32.AND.EX P1, PT, R20, R67, PT, P1 ;  /* 0x000000431400720c */ /* 0x000fe40003f26110 */
[----:B------:R-:W-:Y:S01]  /*11890*/  ISETP.GE.U32.AND P3, PT, R24, R9, PT ;  /* 0x000000091800720c */ /* 0x000fe20003f66070 */
[----:B------:R-:W-:Y:S01]  /*118a0*/  IMAD.X R9, RZ, RZ, R20, P2 ;  /* 0x000000ffff097224 */ /* 0x000fe200010e0614 */
[----:B------:R-:W-:-:S02]  /*118b0*/  ISETP.GT.U32.AND.EX P4, PT, R16, -0x1, PT, P4 ;  /* 0xffffffff1000780c */ /* 0x000fc40003f84140 */
[----:B------:R-:W-:Y:S02]  /*118c0*/  ISETP.GE.U32.AND P6, PT, R21, R17, PT ;  /* 0x000000111500720c */ /* 0x000fe40003fc6070 */
[----:B------:R-:W-:Y:S02]  /*118d0*/  @!P5 SEL R10, R10, R5, !P1 ;  /* 0x000000050a0ad207 */ /* 0x000fe40004800000 */
[----:B------:R-:W-:Y:S02]  /*118e0*/  IADD3.X R17, PT, PT, R18, UR15, RZ, P0, !PT ;  /* 0x0000000f12117c10 */ /* 0x000fe400087fe4ff */
[C---:B------:R-:W-:Y:S02]  /*118f0*/  IADD3 R5, P0, PT, R14.reuse, -0x1, RZ ;  /* 0xffffffff0e057810 */ /* 0x040fe40007f1e0ff */
[----:B------:R-:W-:Y:S02]  /*11900*/  ISETP.GE.U32.AND P2, PT, R14, R30, PT ;  /* 0x0000001e0e00720c */ /* 0x000fe40003f46070 */
[----:B------:R-:W-:-:S02]  /*11910*/  @!P5 SEL R9, R9, R20, !P1 ;  /* 0x000000140909d207 */ /* 0x000fc40004800000 */
[----:B------:R-:W-:Y:S01]  /*11920*/  ISETP.GE.U32.AND.EX P5, PT, R25, R2, PT, P3 ;  /* 0x000000021900720c */ /* 0x000fe20003fa6130 */
[----:B------:R-:W-:Y:S01]  /*11930*/  IMAD.X R2, RZ, RZ, R16, P0 ;  /* 0x000000ffff027224 */ /* 0x000fe200000e0610 */
[----:B------:R-:W-:Y:S02]  /*11940*/  ISETP.GT.U32.AND P1, PT, R24, RZ, PT ;  /* 0x000000ff1800720c */ /* 0x000fe40003f24070 */
[----:B------:R-:W-:Y:S02]  /*11950*/  ISETP.GT.U32.AND P3, PT, R21, RZ, PT ;  /* 0x000000ff1500720c */ /* 0x000fe40003f64070 */
[----:B------:R-:W-:Y:S02]  /*11960*/  ISETP.GE.U32.AND.EX P2, PT, R16, R19, PT, P2 ;  /* 0x000000131000720c */ /* 0x000fe40003f46120 */
[----:B------:R-:W-:Y:S02]  /*11970*/  ISETP.GT.U32.AND.EX P1, PT, R25, -0x1, PT, P1 ;  /* 0xffffffff1900780c */ /* 0x000fe40003f24110 */
[----:B------:R-:W-:-:S02]  /*11980*/  ISETP.GT.U32.AND.EX P3, PT, R17, -0x1, PT, P3 ;  /* 0xffffffff1100780c */ /* 0x000fc40003f64130 */
[----:B------:R-:W-:Y:S02]  /*11990*/  @!P4 SEL R5, R5, R14, !P2 ;  /* 0x0000000e0505c207 */ /* 0x000fe40005000000 */
[----:B------:R-:W-:Y:S02]  /*119a0*/  @!P4 SEL R2, R2, R16, !P2 ;  /* 0x000000100202c207 */ /* 0x000fe40005000000 */
[----:B------:R-:W-:Y:S02]  /*119b0*/  IADD3 R26, P0, PT, R24, -0x1, RZ ;  /* 0xffffffff181a7810 */ /* 0x000fe40007f1e0ff */
[----:B------:R-:W-:Y:S02]  /*119c0*/  IADD3 R30, P2, PT, R21, -0x1, RZ ;  /* 0xffffffff151e7810 */ /* 0x000fe40007f5e0ff */
[----:B------:R-:W-:Y:S01]  /*119d0*/  ISETP.GE.U32.AND.EX P6, PT, R17, R18, PT, P6 ;  /* 0x000000121100720c */ /* 0x000fe20003fc6160 */
[----:B------:R-:W-:Y:S01]  /*119e0*/  IMAD.X R27, RZ, RZ, R25, P0 ;  /* 0x000000ffff1b7224 */ /* 0x000fe200000e0619 */
[----:B------:R-:W-:Y:S01]  /*119f0*/  @!P1 SEL R26, R26, R24, !P5 ;  /* 0x000000181a1a9207 */ /* 0x000fe20006800000 */
[----:B------:R-:W-:Y:S01]  /*11a00*/  IMAD.X R31, RZ, RZ, R17, P2 ;  /* 0x000000ffff1f7224 */ /* 0x000fe200010e0611 */
[----:B------:R-:W-:-:S02]  /*11a10*/  @!P3 SEL R30, R30, R21, !P6 ;  /* 0x000000151e1eb207 */ /* 0x000fc40007000000 */
[----:B------:R-:W-:Y:S02]  /*11a20*/  @!P1 SEL R27, R27, R25, !P5 ;  /* 0x000000191b1b9207 */ /* 0x000fe40006800000 */
[----:B------:R-:W-:Y:S01]  /*11a30*/  @!P3 SEL R31, R31, R17, !P6 ;  /* 0x000000111f1fb207 */ /* 0x000fe20007000000 */
[----:B------:R-:W-:Y:S06]  /*11a40*/  BRA.U UP0, `(.L_x_1) ;  /* 0xfffffee900d87547 */ /* 0x000fec000b83ffff */
[----:B------:R-:W0:Y:S01]  /*11a50*/  LDCU.64 UR8, c[0x0][0x388] ;  /* 0x00007100ff0877ac */ /* 0x000e220008000a00 */
[----:B------:R-:W-:Y:S02]  /*11a60*/  IMAD.U32 R16, RZ, RZ, UR5 ;  /* 0x00000005ff107e24 */ /* 0x000fe4000f8e00ff */
[----:B------:R-:W-:Y:S01]  /*11a70*/  IMAD.U32 R14, RZ, RZ, UR6 ;  /* 0x00000006ff0e7e24 */ /* 0x000fe2000f8e00ff */
[----:B------:R-:W-:-:S04]  /*11a80*/  UIADD3 UR7, UP0, UPT, UR5, 0xa, URZ ;  /* 0x0000000a05077890 */ /* 0x000fc8000ff1e0ff */
[----:B------:R-:W-:Y:S02]  /*11a90*/  UIADD3.X UR4, UPT, UPT, URZ, UR6, URZ, UP0, !UPT ;  /* 0x00000006ff047290 */ /* 0x000fe400087fe4ff */
[----:B0-----:R-:W-:-:S04]  /*11aa0*/  UISETP.GT.U32.AND UP0, UPT, UR7, UR8, UPT ;  /* 0x000000080700728c */ /* 0x001fc8000bf04070 */
[----:B------:R-:W-:-:S09]  /*11ab0*/  UISETP.GT.U32.AND.EX UP0, UPT, UR4, UR9, UPT, UP0 ;  /* 0x000000090400728c */ /* 0x000fd2000bf04100 */
[----:B------:R-:W-:Y:S05]  /*11ac0*/  BRA.U !UP0, `(.L_x_2) ;  /* 0xfffffee508f07547 */ /* 0x000fea000b83ffff */
.L_x_0:
[----:B------:R0:W-:Y:S01]  /*11ad0*/  STL.128 [R1], RZ ;  /* 0x000000ff01007387 */ /* 0x0001e20000100c00 */
[----:B------:R-:W-:Y:S01]  /*11ae0*/  UIADD3 UR11, UP0, UPT, -UR5, UR8, URZ ;  /* 0x00000008050b7290 */ /* 0x000fe2000ff1e1ff */
[----:B------:R-:W-:Y:S02]  /*11af0*/  IMAD.MOV.U32 R0, RZ, RZ, R5 ;  /* 0x000000ffff007224 */ /* 0x000fe400078e0005 */
[----:B------:R0:W-:Y:S01]  /*11b00*/  STL.128 [R1+0x10], RZ ;  /* 0x000010ff01007387 */ /* 0x0001e20000100c00 */
[----:B------:R-:W-:Y:S01]  /*11b10*/  UIADD3.X UR10, UPT, UPT, ~UR6, UR9, URZ, UP0, !UPT ;  /* 0x00000009060a7290 */ /* 0x000fe200087fe5ff */
[----:B------:R-:W-:Y:S01]  /*11b20*/  IMAD.MOV.U32 R24, RZ, RZ, R7 ;  /* 0x000000ffff187224 */ /* 0x000fe200078e0007 */
[----:B------:R-:W-:Y:S01]  /*11b30*/  UISETP.NE.U32.AND UP0, UPT, UR11, URZ, UPT ;  /* 0x000000ff0b00728c */ /* 0x000fe2000bf05070 */
[----:B------:R0:W-:Y:S01]  /*11b40*/  STL.128 [R1+0x20], RZ ;  /* 0x000020ff01007387 */ /* 0x0001e20000100c00 */
[----:B------:R-:W-:Y:S02]  /*11b50*/  IMAD.MOV.U32 R25, RZ, RZ, R15 ;  /* 0x000000ffff197224 */ /* 0x000fe400078e000f */
[----:B------:R-:W-:Y:S01]  /*11b60*/  UISETP.NE.AND.EX UP0, UPT, UR10, URZ, UPT, UP0 ;  /* 0x000000ff0a00728c */ /* 0x000fe2000bf05300 */
[----:B------:R0:W-:Y:S01]  /*11b70*/  STL.128 [R1+0x30], RZ ;  /* 0x000030ff01007387 */ /* 0x0001e20000100c00 */
[----:B------:R-:W-:-:S02]  /*11b80*/  IMAD.MOV.U32 R26, RZ, RZ, R6 ;  /* 0x000000ffff1a7224 */ /* 0x000fc400078e0006 */
[----:B------:R-:W-:Y:S01]  /*11b90*/  IMAD.MOV.U32 R27, RZ, RZ, R4 ;  /* 0x000000ffff1b7224 */ /* 0x000fe200078e0004 */
[----:B------:R0:W-:Y:S01]  /*11ba0*/  STL.128 [R1+0x40], RZ ;  /* 0x000040ff01007387 */ /* 0x0001e20000100c00 */
[----:B------:R-:W-:Y:S02]  /*11bb0*/  IMAD.MOV.U32 R44, RZ, RZ, R3 ;  /* 0x000000ffff2c7224 */ /* 0x000fe400078e0003 */
[----:B------:R-:W-:Y:S02]  /*11bc0*/  IMAD.MOV.U32 R45, RZ, RZ, R13 ;  /* 0x000000ffff2d7224 */ /* 0x000fe400078e000d */
[----:B------:R-:W-:Y:S01]  /*11bd0*/  IMAD.MOV.U32 R46, RZ, RZ, R12 ;  /* 0x000000ffff2e7224 */ /* 0x000fe200078e000c */
[----:B------:R-:W-:Y:S06]  /*11be0*/  BRA.U !UP0, `(.L_x_3) ;  /* 0x0000000d084c7547 */ /* 0x000fec000b800000 */
[----:B------:R-:W1:Y:S01]  /*11bf0*/  S2R R4, SR_TID.X ;  /* 0x0000000000047919 */ /* 0x000e620000002100 */
[----:B------:R-:W1:Y:S01]  /*11c00*/  S2UR UR7, SR_CTAID.X ;  /* 0x00000000000779c3 */ /* 0x000e620000002500 */
[----:B------:R-:W-:Y:S01]  /*11c10*/  UIADD3 UR4, UP0, UPT, UR5, -UR8, URZ ;  /* 0x8000000805047290 */ /* 0x000fe2000ff1e0ff */
[----:B------:R-:W-:Y:S01]  /*11c20*/  IMAD.MOV.U32 R50, RZ, RZ, RZ ;  /* 0x000000ffff327224 */ /* 0x000fe200078e00ff */
[----:B------:R-:W-:Y:S01]  /*11c30*/  ULOP3.LUT UR14, UR11, 0xf, URZ, 0xc0, !UPT ;  /* 0x0000000f0b0e7892 */ /* 0x000fe2000f8ec0ff */
[----:B------:R-:W-:-:S03]  /*11c40*/  IMAD.MOV.U32 R3, RZ, RZ, RZ ;  /* 0x000000ffff037224 */ /* 0x000fc600078e00ff */
[----:B------:R-:W-:Y:S01]  /*11c50*/  UISETP.NE.U32.AND UP1, UPT, UR14, URZ, UPT ;  /* 0x000000ff0e00728c */ /* 0x000fe2000bf25070 */
[----:B------:R-:W1:Y:S03]  /*11c60*/  LDC R47, c[0x0][0x360] ;  /* 0x0000d800ff2f7b82 */ /* 0x000e660000000800 */
[----:B------:R-:W-:-:S05]  /*11c70*/  UISETP.NE.AND.EX UP1, UPT, URZ, URZ, UPT, UP1 ;  /* 0x000000ffff00728c */ /* 0x000fca000bf25310 */
[----:B------:R-:W2:Y:S08]  /*11c80*/  LDC.64 R6, c[0x0][0x390] ;  /* 0x0000e400ff067b82 */ /* 0x000eb00000000a00 */
[----:B------:R-:W3:Y:S01]  /*11c90*/  LDC.64 R48, c[0x0][0x398] ;  /* 0x0000e600ff307b82 */ /* 0x000ee20000000a00 */
[----:B-1----:R-:W-:Y:S01]  /*11ca0*/  IMAD R47, R47, UR7, R4 ;  /* 0x000000072f2f7c24 */ /* 0x002fe2000f8e0204 */
[----:B------:R-:W-:-:S02]  /*11cb0*/  UIADD3.X UR7, UPT, UPT, UR6, ~UR9, URZ, UP0, !UPT ;  /* 0x8000000906077290 */ /* 0x000fc400087fe4ff */
[----:B------:R-:W-:-:S04]  /*11cc0*/  UISETP.GT.U32.AND UP0, UPT, UR4, -0x10, UPT ;  /* 0xfffffff00400788c */ /* 0x000fc8000bf04070 */
[----:B------:R-:W-:Y:S01]  /*11cd0*/  UISETP.GT.U32.AND.EX UP0, UPT, UR7, -0x1, UPT, UP0 ;  /* 0xffffffff0700788c */ /* 0x000fe2000bf04100 */
[----:B--2---:R-:W-:-:S04]  /*11ce0*/  IMAD.WIDE.U32 R52, R47, R6, RZ ;  /* 0x000000062f347225 */ /* 0x004fc800078e00ff */
[----:B------:R-:W-:-:S04]  /*11cf0*/  IMAD R47, R47, R7, R53 ;  /* 0x000000072f2f7224 */ /* 0x000fc800078e0235 */
[----:B---3--:R-:W-:Y:S05]  /*11d00*/  BRA.U UP0, `(.L_x_4) ;  /* 0x0000000500507547 */ /* 0x008fea000b800000 */
[----:B------:R-:W1:Y:S01]  /*11d10*/  LDCU.64 UR8, c[0x0][0x380] ;  /* 0x00007000ff0877ac */ /* 0x000e620008000a00 */
[----:B------:R-:W-:Y:S01]  /*11d20*/  IMAD R6, R48, UR6, RZ ;  /* 0x0000000630067c24 */ /* 0x000fe2000f8e02ff */
[C---:B------:R-:W-:Y:S01]  /*11d30*/  SHF.L.U64.HI R7, R52.reuse, 0x3, R47 ;  /* 0x0000000334077819 */ /* 0x040fe2000001022f */
[----:B------:R-:W-:Y:S01]  /*11d40*/  IMAD.SHL.U32 R3, R52, 0x8, RZ ;  /* 0x0000000834037824 */ /* 0x000fe200078e00ff */
[----:B------:R-:W-:Y:S01]  /*11d50*/  ULOP3.LUT UR7, UR11, 0xfffffff0, URZ, 0xc0, !UPT ;  /* 0xfffffff00b077892 */ /* 0x000fe2000f8ec0ff */
[C---:B------:R-:W-:Y:S01]  /*11d60*/  IMAD.WIDE.U32 R4, R48.reuse, UR5, RZ ;  /* 0x0000000530047c25 */ /* 0x040fe2000f8e00ff */
[----:B------:R-:W-:Y:S01]  /*11d70*/  SHF.L.U64.HI R56, R48, 0x7, R49 ;  /* 0x0000000730387819 */ /* 0x000fe20000010231 */
[----:B------:R-:W-:Y:S02]  /*11d80*/  UMOV UR4, UR10 ;  /* 0x0000000a00047c82 */ /* 0x000fe40008000000 */
[----:B------:R-:W-:Y:S01]  /*11d90*/  IMAD R13, R49, UR5, R6 ;  /* 0x00000005310d7c24 */ /* 0x000fe2000f8e0206 */
[----:B------:R-:W-:Y:S01]  /*11da0*/  LEA R58, P0, R4, R3, 0x3 ;  /* 0x00000003043a7211 */ /* 0x000fe200078018ff */
[----:B------:R-:W-:-:S04]  /*11db0*/  IMAD.WIDE.U32 R54, R48, 0x8, RZ ;  /* 0x0000000830367825 */ /* 0x000fc800078e00ff */
[----:B------:R-:W-:Y:S02]  /*11dc0*/  IMAD.IADD R3, R5, 0x1, R13 ;  /* 0x0000000105037824 */ /* 0x000fe400078e020d */
[----:B------:R-:W-:Y:S01]  /*11dd0*/  IMAD.SHL.U32 R59, R49, 0x8, RZ ;  /* 0x00000008313b7824 */ /* 0x000fe200078e00ff */
[----:B-1----:R-:W-:Y:S01]  /*11de0*/  IADD3 R58, P1, PT, R58, UR8, RZ ;  /* 0x000000083a3a7c10 */ /* 0x002fe2000ff3e0ff */
[----:B------:R-:W-:Y:S01]  /*11df0*/  VIADD R57, R1, 0x40 ;  /* 0x0000004001397836 */ /* 0x000fe20000000000 */
[----:B------:R-:W-:Y:S01]  /*11e00*/  LEA.HI.X R4, R4, R7, R3, 0x3, P0 ;  /* 0x0000000704047211 */ /* 0x000fe200000f1c03 */
[----:B------:R-:W-:Y:S02]  /*11e10*/  IMAD.U32 R3, RZ, RZ, UR10 ;  /* 0x0000000aff037e24 */ /* 0x000fe4000f8e00ff */
[----:B------:R-:W-:Y:S01]  /*11e20*/  IMAD.IADD R59, R55, 0x1, R59 ;  /* 0x00000001373b7824 */ /* 0x000fe200078e023b */
[----:B------:R-:W-:Y:S01]  /*11e30*/  IADD3.X R51, PT, PT, R4, UR9, RZ, P1, !PT ;  /* 0x0000000904337c10 */ /* 0x000fe20008ffe4ff */
[----:B------:R-:W-:-:S07]  /*11e40*/  IMAD.U32 R50, RZ, RZ, UR7 ;  /* 0x00000007ff327e24 */ /* 0x000fce000f8e00ff */
.L_x_5:
[-C--:B------:R-:W-:Y:S01]  /*11e50*/  IADD3 R6, P0, PT, R58, R54.reuse, RZ ;  /* 0x000000363a067210 */ /* 0x080fe20007f1e0ff */
[----:B------:R-:W-:Y:S02]  /*11e60*/  IMAD.MOV.U32 R4, RZ, RZ, R58 ;  /* 0x000000ffff047224 */ /* 0x000fe400078e003a */
[----:B------:R-:W-:Y:S02]  /*11e70*/  IMAD.MOV.U32 R5, RZ, RZ, R51 ;  /* 0x000000ffff057224 */ /* 0x000fe400078e0033 */
[----:B------:R-:W-:Y:S01]  /*11e80*/  IMAD.X R7, R51, 0x1, R59, P0 ;  /* 0x0000000133077824 */ /* 0x000fe200000e063b */
[----:B------:R-:W-:-:S03]  /*11e90*/  IADD3 R12, P0, PT, R6, R54, RZ ;  /* 0x00000036060c7210 */ /* 0x000fc60007f1e0ff */
[----:B------:R-:W2:Y:S02]  /*11ea0*/  LDG.E.64 R4, desc[UR12][R4.64] ;  /* 0x0000000c04047981 */ /* 0x000ea4000c1e1b00 */
[--C-:B------:R-:W-:Y:S01]  /*11eb0*/  IMAD.X R13, R7, 0x1, R59.reuse, P0 ;  /* 0x00000001070d7824 */ /* 0x100fe200000e063b */
[-C--:B------:R-:W-:Y:S01]  /*11ec0*/  IADD3 R14, P0, PT, R12, R54.reuse, RZ ;  /* 0x000000360c0e7210 */ /* 0x080fe20007f1e0ff */
[----:B------:R-:W2:Y:S04]  /*11ed0*/  LDG.E.64 R6, desc[UR12][R6.64] ;  /* 0x0000000c06067981 */ /* 0x000ea8000c1e1b00 */
[--C-:B------:R-:W-:Y:S01]  /*11ee0*/  IMAD.X R15, R13, 0x1, R59.reuse, P0 ;  /* 0x000000010d0f7824 */ /* 0x100fe200000e063b */
[-C--:B------:R-:W-:Y:S01]  /*11ef0*/  IADD3 R16, P0, PT, R14, R54.reuse, RZ ;  /* 0x000000360e107210 */ /* 0x080fe20007f1e0ff */
[----:B------:R-:W3:Y:S04]  /*11f00*/  LDG.E.64 R12, desc[UR12][R12.64] ;  /* 0x0000000c0c0c7981 */ /* 0x000ee8000c1e1b00 */
[--C-:B------:R-:W-:Y:S01]  /*11f10*/  IMAD.X R17, R15, 0x1, R59.reuse, P0 ;  /* 0x000000010f117824 */ /* 0x100fe200000e063b */
[-C--:B------:R-:W-:Y:S01]  /*11f20*/  IADD3 R18, P0, PT, R16, R54.reuse, RZ ;  /* 0x0000003610127210 */ /* 0x080fe20007f1e0ff */
[----:B------:R-:W3:Y:S04]  /*11f30*/  LDG.E.64 R14, desc[UR12][R14.64] ;  /* 0x0000000c0e0e7981 */ /* 0x000ee8000c1e1b00 */
[--C-:B------:R-:W-:Y:S01]  /*11f40*/  IMAD.X R19, R17, 0x1, R59.reuse, P0 ;  /* 0x0000000111137824 */ /* 0x100fe200000e063b */
[-C--:B------:R-:W-:Y:S01]  /*11f50*/  IADD3 R20, P0, PT, R18, R54.reuse, RZ ;  /* 0x0000003612147210 */ /* 0x080fe20007f1e0ff */
[----:B------:R-:W4:Y:S04]  /*11f60*/  LDG.E.64 R16, desc[UR12][R16.64] ;  /* 0x0000000c10107981 */ /* 0x000f28000c1e1b00 */
[--C-:B------:R-:W-:Y:S01]  /*11f70*/  IMAD.X R21, R19, 0x1, R59.reuse, P0 ;  /* 0x0000000113157824 */ /* 0x100fe200000e063b */
[-C--:B------:R-:W-:Y:S01]  /*11f80*/  IADD3 R22, P0, PT, R20, R54.reuse, RZ ;  /* 0x0000003614167210 */ /* 0x080fe20007f1e0ff */
[----:B------:R-:W4:Y:S04]  /*11f90*/  LDG.E.64 R18, desc[UR12][R18.64] ;  /* 0x0000000c12127981 */ /* 0x000f28000c1e1b00 */
[--C-:B------:R-:W-:Y:S01]  /*11fa0*/  IMAD.X R23, R21, 0x1, R59.reuse, P0 ;  /* 0x0000000115177824 */ /* 0x100fe200000e063b */
[-C--:B------:R-:W-:Y:S01]  /*11fb0*/  IADD3 R28, P0, PT, R22, R54.reuse, RZ ;  /* 0x00000036161c7210 */ /* 0x080fe20007f1e0ff */
[----:B------:R-:W5:Y:S04]  /*11fc0*/  LDG.E.64 R20, desc[UR12][R20.64] ;  /* 0x0000000c14147981 */ /* 0x000f68000c1e1b00 */
        /* <DEDUP_REMOVED lines=19> */
[----:B------:R-:W-:Y:S01]  /*12100*/  IADD3 R42, P0, PT, R40, R54, RZ ;  /* 0x00000036282a7210 */ /* 0x000fe20007f1e0ff */
[----:B------:R-:W5:Y:S04]  /*12110*/  LDG.E.64 R38, desc[UR12][R38.64] ;  /* 0x0000000c26267981 */ /* 0x000f68000c1e1b00 */
[----:B------:R-:W-:-:S02]  /*12120*/  IMAD.X R43, R41, 0x1, R59, P0 ;  /* 0x00000001292b7824 */ /* 0x000fc400000e063b */
[----:B------:R-:W5:Y:S04]  /*12130*/  LDG.E.64 R40, desc[UR12][R40.64] ;  /* 0x0000000c28287981 */ /* 0x000f68000c1e1b00 */
[----:B------:R-:W5:Y:S01]  /*12140*/  LDG.E.64 R42, desc[UR12][R42.64] ;  /* 0x0000000c2a2a7981 */ /* 0x000f62000c1e1b00 */
[----:B------:R-:W-:-:S04]  /*12150*/  UIADD3 UR7, UP0, UPT, UR7, -0x10, URZ ;  /* 0xfffffff007077890 */ /* 0x000fc8000ff1e0ff */
[----:B------:R-:W-:Y:S02]  /*12160*/  UIADD3.X UR4, UPT, UPT, UR4, -0x1, URZ, UP0, !UPT ;  /* 0xffffffff04047890 */ /* 0x000fe400087fe4ff */
[----:B------:R-:W-:-:S04]  /*12170*/  UISETP.NE.U32.AND UP0, UPT, UR7, URZ, UPT ;  /* 0x000000ff0700728c */ /* 0x000fc8000bf05070 */
[----:B------:R-:W-:Y:S01]  /*12180*/  UISETP.NE.AND.EX UP0, UPT, UR4, URZ, UPT, UP0 ;  /* 0x000000ff0400728c */ /* 0x000fe2000bf05300 */
[----:B------:R-:W-:-:S05]  /*12190*/  LEA R58, P0, R48, R58, 0x7 ;  /* 0x0000003a303a7211 */ /* 0x000fca00078038ff */
[----:B------:R-:W-:Y:S01]  /*121a0*/  IMAD.X R51, R51, 0x1, R56, P0 ;  /* 0x0000000133337824 */ /* 0x000fe200000e0638 */
[----:B--2---:R-:W-:Y:S04]  /*121b0*/  STL.128 [R57+-0x40], R4 ;  /* 0xffffc00439007387 */ /* 0x004fe80000100c00 */
[----:B---3--:R-:W-:Y:S04]  /*121c0*/  STL.128 [R57+-0x30], R12 ;  /* 0xffffd00c39007387 */ /* 0x008fe80000100c00 */
[----:B----4-:R-:W-:Y:S04]  /*121d0*/  STL.128 [R57+-0x20], R16 ;  /* 0xffffe01039007387 */ /* 0x010fe80000100c00 */
[----:B-----5:R-:W-:Y:S04]  /*121e0*/  STL.128 [R57+-0x10], R20 ;  /* 0xfffff01439007387 */ /* 0x020fe80000100c00 */
[----:B------:R-:W-:Y:S04]  /*121f0*/  STL.128 [R57], R28 ;  /* 0x0000001c39007387 */ /* 0x000fe80000100c00 */
[----:B------:R-:W-:Y:S04]  /*12200*/  STL.128 [R57+0x10], R32 ;  /* 0x0000102039007387 */ /* 0x000fe80000100c00 */
[----:B------:R-:W-:Y:S04]  /*12210*/  STL.128 [R57+0x20], R36 ;  /* 0x0000202439007387 */ /* 0x000fe80000100c00 */
[----:B------:R1:W-:Y:S02]  /*12220*/  STL.128 [R57+0x30], R40 ;  /* 0x0000302839007387 */ /* 0x0003e40000100c00 */
[----:B-1----:R-:W-:Y:S01]  /*12230*/  VIADD R57, R57, 0x80 ;  /* 0x0000008039397836 */ /* 0x002fe20000000000 */
[----:B------:R-:W-:Y:S06]  /*12240*/  BRA.U UP0, `(.L_x_5) ;  /* 0xfffffffd00007547 */ /* 0x000fec000b83ffff */
.L_x_4:
[----:B------:R-:W-:Y:S05]  /*12250*/  BRA.U !UP1, `(.L_x_3) ;  /* 0x0000000509b07547 */ /* 0x000fea000b800000 */
[----:B------:R-:W1:Y:S01]  /*12260*/  LDCU.64 UR8, c[0x0][0x380] ;  /* 0x00007000ff0877ac */ /* 0x000e620008000a00 */
[C---:B------:R-:W-:Y:S01]  /*12270*/  IMAD.SHL.U32 R28, R52.reuse, 0x8, RZ ;  /* 0x00000008341c7824 */ /* 0x040fe200078e00ff */
[----:B------:R-:W-:Y:S01]  /*12280*/  SHF.L.U64.HI R47, R52, 0x3, R47 ;  /* 0x00000003342f7819 */ /* 0x000fe2000001022f */
[----:B------:R-:W-:Y:S02]  /*12290*/  UISETP.GE.U32.AND UP0, UPT, UR14, 0x8, UPT ;  /* 0x000000080e00788c */ /* 0x000fe4000bf06070 */
[----:B------:R-:W-:Y:S02]  /*122a0*/  ULOP3.LUT UR4, UR11, 0x7, URZ, 0xc0, !UPT ;  /* 0x000000070b047892 */ /* 0x000fe4000f8ec0ff */
[----:B------:R-:W-:Y:S02]  /*122b0*/  UISETP.GE.U32.AND.EX UP0, UPT, URZ, URZ, UPT, UP0 ;  /* 0x000000ffff00728c */ /* 0x000fe4000bf06100 */
[----:B------:R-:W-:-:S04]  /*122c0*/  UISETP.NE.U32.AND UP1, UPT, UR4, URZ, UPT ;  /* 0x000000ff0400728c */ /* 0x000fc8000bf25070 */
[----:B------:R-:W-:Y:S01]  /*122d0*/  UISETP.NE.AND.EX UP1, UPT, URZ, URZ, UPT, UP1 ;  /* 0x000000ffff00728c */ /* 0x000fe2000bf25310 */
[----:B-1----:R-:W-:-:S04]  /*122e0*/  IADD3 R33, P0, PT, R28, UR8, RZ ;  /* 0x000000081c217c10 */ /* 0x002fc8000ff1e0ff */
[----:B------:R-:W-:Y:S01]  /*122f0*/  IADD3.X R35, PT, PT, R47, UR9, RZ, P0, !PT ;  /* 0x000000092f237c10 */ /* 0x000fe200087fe4ff */
[----:B------:R-:W-:Y:S08]  /*12300*/  BRA.U !UP0, `(.L_x_6) ;  /* 0x00000001089c7547 */ /* 0x000ff0000b800000 */
[----:B------:R-:W-:Y:S01]  /*12310*/  IADD3 R6, P0, PT, R50, UR5, RZ ;  /* 0x0000000532067c10 */ /* 0x000fe2000ff1e0ff */
[C---:B------:R-:W-:Y:S01]  /*12320*/  IMAD.SHL.U32 R29, R48.reuse, 0x8, RZ ;  /* 0x00000008301d7824 */ /* 0x040fe200078e00ff */
[----:B------:R-:W-:Y:S02]  /*12330*/  SHF.L.U64.HI R23, R48, 0x3, R49 ;  /* 0x0000000330177819 */ /* 0x000fe40000010231 */
[----:B------:R-:W-:-:S05]  /*12340*/  IADD3.X R5, PT, PT, R3, UR6, RZ, P0, !PT ;  /* 0x0000000603057c10 */ /* 0x000fca00087fe4ff */
[-C--:B------:R-:W-:Y:S02]  /*12350*/  IMAD R7, R5, R48.reuse, RZ ;  /* 0x0000003005077224 */ /* 0x080fe400078e02ff */
[----:B------:R-:W-:-:S04]  /*12360*/  IMAD.WIDE.U32 R4, R6, R48, RZ ;  /* 0x0000003006047225 */ /* 0x000fc800078e00ff */
[----:B------:R-:W-:Y:S01]  /*12370*/  IMAD R7, R6, R49, R7 ;  /* 0x0000003106077224 */ /* 0x000fe200078e0207 */
[----:B------:R-:W-:-:S03]  /*12380*/  LEA R20, P0, R4, R33, 0x3 ;  /* 0x0000002104147211 */ /* 0x000fc600078018ff */
[----:B------:R-:W-:Y:S01]  /*12390*/  IMAD.IADD R5, R5, 0x1, R7 ;  /* 0x0000000105057824 */ /* 0x000fe200078e0207 */
[----:B------:R-:W-:-:S04]  /*123a0*/  IADD3 R6, P1, PT, R20, R29, RZ ;  /* 0x0000001d14067210 */ /* 0x000fc80007f3e0ff */
[----:B------:R-:W-:Y:S02]  /*123b0*/  LEA.HI.X R21, R4, R35, R5, 0x3, P0 ;  /* 0x0000002304157211 */ /* 0x000fe400000f1c05 */
[----:B------:R-:W-:-:S03]  /*123c0*/  IADD3 R12, P0, PT, R6, R29, RZ ;  /* 0x0000001d060c7210 */ /* 0x000fc60007f1e0ff */
[--C-:B------:R-:W-:Y:S01]  /*123d0*/  IMAD.X R7, R21, 0x1, R23.reuse, P1 ;  /* 0x0000000115077824 */ /* 0x100fe200008e0617 */
[-C--:B------:R-:W-:Y:S01]  /*123e0*/  IADD3 R14, P1, PT, R12, R29.reuse, RZ ;  /* 0x0000001d0c0e7210 */ /* 0x080fe20007f3e0ff */
[----:B------:R-:W2:Y:S02]  /*123f0*/  LDG.E.64 R4, desc[UR12][R20.64] ;  /* 0x0000000c14047981 */ /* 0x000ea4000c1e1b00 */
[--C-:B------:R-:W-:Y:S01]  /*12400*/  IMAD.X R13, R7, 0x1, R23.reuse, P0 ;  /* 0x00000001070d7824 */ /* 0x100fe200000e0617 */
[-C--:B------:R-:W-:Y:S01]  /*12410*/  IADD3 R16, P0, PT, R14, R29.reuse, RZ ;  /* 0x0000001d0e107210 */ /* 0x080fe20007f1e0ff */
[----:B------:R-:W2:Y:S02]  /*12420*/  LDG.E.64 R6, desc[UR12][R6.64] ;  /* 0x0000000c06067981 */ /* 0x000ea4000c1e1b00 */
[--C-:B------:R-:W-:Y:S01]  /*12430*/  IMAD.X R15, R13, 0x1, R23.reuse, P1 ;  /* 0x000000010d0f7824 */ /* 0x100fe200008e0617 */
[-C--:B------:R-:W-:Y:S01]  /*12440*/  IADD3 R18, P1, PT, R16, R29.reuse, RZ ;  /* 0x0000001d10127210 */ /* 0x080fe20007f3e0ff */
[----:B------:R-:W3:Y:S02]  /*12450*/  LDG.E.64 R12, desc[UR12][R12.64] ;  /* 0x0000000c0c0c7981 */ /* 0x000ee4000c1e1b00 */
[--C-:B------:R-:W-:Y:S01]  /*12460*/  IMAD.X R17, R15, 0x1, R23.reuse, P0 ;  /* 0x000000010f117824 */ /* 0x100fe200000e0617 */
[-C--:B------:R-:W-:Y:S01]  /*12470*/  IADD3 R30, P0, PT, R18, R29.reuse, RZ ;  /* 0x0000001d121e7210 */ /* 0x080fe20007f1e0ff */
[----:B------:R-:W3:Y:S02]  /*12480*/  LDG.E.64 R14, desc[UR12][R14.64] ;  /* 0x0000000c0e0e7981 */ /* 0x000ee4000c1e1b00 */
[--C-:B------:R-:W-:Y:S01]  /*12490*/  IMAD.X R19, R17, 0x1, R23.reuse, P1 ;  /* 0x0000000111137824 */ /* 0x100fe200008e0617 */
[----:B------:R-:W-:Y:S01]  /*124a0*/  IADD3 R22, P1, PT, R30, R29, RZ ;  /* 0x0000001d1e167210 */ /* 0x000fe20007f3e0ff */
[----:B------:R-:W4:Y:S02]  /*124b0*/  LDG.E.64 R16, desc[UR12][R16.64] ;  /* 0x0000000c10107981 */ /* 0x000f24000c1e1b00 */
[----:B------:R-:W-:-:S02]  /*124c0*/  IMAD.X R31, R19, 0x1, R23, P0 ;  /* 0x00000001131f7824 */ /* 0x000fc400000e0617 */
[----:B------:R-:W4:Y:S02]  /*124d0*/  LDG.E.64 R18, desc[UR12][R18.64] ;  /* 0x0000000c12127981 */ /* 0x000f24000c1e1b00 */
[----:B------:R-:W-:Y:S02]  /*124e0*/  IMAD.X R23, R31, 0x1, R23, P1 ;  /* 0x000000011f177824 */ /* 0x000fe400008e0617 */
[----:B------:R-:W5:Y:S04]  /*124f0*/  LDG.E.64 R20, desc[UR12][R30.64] ;  /* 0x0000000c1e147981 */ /* 0x000f68000c1e1b00 */
[----:B------:R-:W5:Y:S01]  /*12500*/  LDG.E.64 R22, desc[UR12][R22.64] ;  /* 0x0000000c16167981 */ /* 0x000f62000c1e1b00 */
[C---:B------:R-:W-:Y:S01]  /*12510*/  IMAD.U32 R29, R50.reuse, 0x8, R1 ;  /* 0x00000008321d7824 */ /* 0x040fe200078e0001 */
[----:B------:R-:W-:-:S05]  /*12520*/  IADD3 R50, P0, PT, R50, 0x8, RZ ;  /* 0x0000000832327810 */ /* 0x000fca0007f1e0ff */
[----:B------:R-:W-:Y:S01]  /*12530*/  IMAD.X R3, RZ, RZ, R3, P0 ;  /* 0x000000ffff037224 */ /* 0x000fe200000e0603 */
[----:B--2---:R1:W-:Y:S04]  /*12540*/  STL.128 [R29], R4 ;  /* 0x000000041d007387 */ /* 0x0043e80000100c00 */
[----:B---3--:R1:W-:Y:S04]  /*12550*/  STL.128 [R29+0x10], R12 ;  /* 0x0000100c1d007387 */ /* 0x0083e80000100c00 */
[----:B----4-:R1:W-:Y:S04]  /*12560*/  STL.128 [R29+0x20], R16 ;  /* 0x000020101d007387 */ /* 0x0103e80000100c00 */
[----:B-----5:R1:W-:Y:S02]  /*12570*/  STL.128 [R29+0x30], R20 ;  /* 0x000030141d007387 */ /* 0x0203e40000100c00 */
.L_x_6:
[----:B------:R-:W-:Y:S05]  /*12580*/  BRA.U !UP1, `(.L_x_3) ;  /* 0x0000000109e47547 */ /* 0x000fea000b800000 */
[----:B------:R-:W-:Y:S02]  /*12590*/  UISETP.GE.U32.AND UP1, UPT, UR4, 0x4, UPT ;  /* 0x000000040400788c */ /* 0x000fe4000bf26070 */
[----:B------:R-:W-:Y:S02]  /*125a0*/  ULOP3.LUT UR7, UR11, 0x3, URZ, 0xc0, !UPT ;  /* 0x000000030b077892 */ /* 0x000fe4000f8ec0ff */
[----:B------:R-:W-:Y:S02]  /*125b0*/  UISETP.GE.U32.AND.EX UP1, UPT, URZ, URZ, UPT, UP1 ;  /* 0x000000ffff00728c */ /* 0x000fe4000bf26110 */
[----:B------:R-:W-:Y:S01]  /*125c0*/  UISETP.NE.U32.AND UP0, UPT, UR7, URZ, UPT ;  /* 0x000000ff0700728c */ /* 0x000fe2000bf05070 */
[----:B------:R-:W-:-:S03]  /*125d0*/  UMOV UR4, URZ ;  /* 0x000000ff00047c82 */ /* 0x000fc60008000000 */
[----:B------:R-:W-:-:S03]  /*125e0*/  UISETP.NE.AND.EX UP0, UPT, UR4, URZ, UPT, UP0 ;  /* 0x000000ff0400728c */ /* 0x000fc6000bf05300 */
[----:B------:R-:W-:Y:S08]  /*125f0*/  BRA.U !UP1, `(.L_x_7) ;  /* 0x0000000109647547 */ /* 0x000ff0000b800000 */
[----:B-1----:R-:W-:Y:S01]  /*12600*/  IADD3 R6, P0, PT, R50, UR5, RZ ;  /* 0x0000000532067c10 */ /* 0x002fe2000ff1e0ff */
[----:B------:R-:W-:-:S03]  /*12610*/  IMAD.SHL.U32 R15, R48, 0x8, RZ ;  /* 0x00000008300f7824 */ /* 0x000fc600078e00ff */
[----:B------:R-:W-:-:S05]  /*12620*/  IADD3.X R5, PT, PT, R3, UR6, RZ, P0, !PT ;  /* 0x0000000603057c10 */ /* 0x000fca00087fe4ff */
[-C--:B------:R-:W-:Y:S02]  /*12630*/  IMAD R7, R5, R48.reuse, RZ ;  /* 0x0000003005077224 */ /* 0x080fe400078e02ff */
[----:B------:R-:W-:-:S04]  /*12640*/  IMAD.WIDE.U32 R4, R6, R48, RZ ;  /* 0x0000003006047225 */ /* 0x000fc800078e00ff */
[----:B------:R-:W-:Y:S01]  /*12650*/  IMAD R7, R6, R49, R7 ;  /* 0x0000003106077224 */ /* 0x000fe200078e0207 */
[----:B------:R-:W-:-:S03]  /*12660*/  LEA R16, P0, R4, R33, 0x3 ;  /* 0x0000002104107211 */ /* 0x000fc600078018ff */
[----:B------:R-:W-:Y:S01]  /*12670*/  IMAD.IADD R7, R5, 0x1, R7 ;  /* 0x0000000105077824 */ /* 0x000fe200078e0207 */
[----:B------:R-:W-:Y:S02]  /*12680*/  SHF.L.U64.HI R5, R48, 0x3, R49 ;  /* 0x0000000330057819 */ /* 0x000fe40000010231 */
[----:B------:R-:W-:Y:S02]  /*12690*/  IADD3 R6, P1, PT, R16, R15, RZ ;  /* 0x0000000f10067210 */ /* 0x000fe40007f3e0ff */
[----:B------:R-:W-:Y:S02]  /*126a0*/  LEA.HI.X R17, R4, R35, R7, 0x3, P0 ;  /* 0x0000002304117211 */ /* 0x000fe400000f1c07 */
[----:B------:R-:W-:-:S03]  /*126b0*/  IADD3 R12, P0, PT, R6, R15, RZ ;  /* 0x0000000f060c7210 */ /* 0x000fc60007f1e0ff */
[----:B------:R-:W-:Y:S01]  /*126c0*/  IMAD.X R7, R17, 0x1, R5, P1 ;  /* 0x0000000111077824 */ /* 0x000fe200008e0605 */
[----:B------:R-:W-:-:S03]  /*126d0*/  IADD3 R14, P1, PT, R12, R15, RZ ;  /* 0x0000000f0c0e7210 */ /* 0x000fc60007f3e0ff */
[--C-:B------:R-:W-:Y:S02]  /*126e0*/  IMAD.X R13, R7, 0x1, R5.reuse, P0 ;  /* 0x00000001070d7824 */ /* 0x100fe400000e0605 */
[----:B------:R-:W2:Y:S02]  /*126f0*/  LDG.E.64 R6, desc[UR12][R6.64] ;  /* 0x0000000c06067981 */ /* 0x000ea4000c1e1b00 */
[----:B------:R-:W-:Y:S02]  /*12700*/  IMAD.X R15, R13, 0x1, R5, P1 ;  /* 0x000000010d0f7824 */ /* 0x000fe400008e0605 */
[----:B------:R-:W2:Y:S04]  /*12710*/  LDG.E.64 R4, desc[UR12][R16.64] ;  /* 0x0000000c10047981 */ /* 0x000ea8000c1e1b00 */
[----:B------:R-:W3:Y:S04]  /*12720*/  LDG.E.64 R12, desc[UR12][R12.64] ;  /* 0x0000000c0c0c7981 */ /* 0x000ee8000c1e1b00 */
[----:B------:R-:W3:Y:S01]  /*12730*/  LDG.E.64 R14, desc[UR12][R14.64] ;  /* 0x0000000c0e0e7981 */ /* 0x000ee2000c1e1b00 */
[C---:B------:R-:W-:Y:S01]  /*12740*/  IMAD.U32 R19, R50.reuse, 0x8, R1 ;  /* 0x0000000832137824 */ /* 0x040fe200078e0001 */
[----:B------:R-:W-:-:S05]  /*12750*/  IADD3 R50, P0, PT, R50, 0x4, RZ ;  /* 0x0000000432327810 */ /* 0x000fca0007f1e0ff */
[----:B------:R-:W-:Y:S01]  /*12760*/  IMAD.X R3, RZ, RZ, R3, P0 ;  /* 0x000000ffff037224 */ /* 0x000fe200000e0603 */
[----:B--2---:R2:W-:Y:S04]  /*12770*/  STL.128 [R19], R4 ;  /* 0x0000000413007387 */ /* 0x0045e80000100c00 */
[----:B---3--:R2:W-:Y:S03]  /*12780*/  STL.128 [R19+0x10], R12 ;  /* 0x0000100c13007387 */ /* 0x0085e60000100c00 */
.L_x_7:
[----:B------:R-:W-:Y:S05]  /*12790*/  BRA.U !UP0, `(.L_x_3) ;  /* 0x0000000108607547 */ /* 0x000fea000b800000 */
[----:B-12---:R-:W-:-:S04]  /*127a0*/  IADD3 R6, P0, PT, R50, UR5, RZ ;  /* 0x0000000532067c10 */ /* 0x006fc8000ff1e0ff */
[----:B------:R-:W-:Y:S01]  /*127b0*/  IADD3.X R3, PT, PT, R3, UR6, RZ, P0, !PT ;  /* 0x0000000603037c10 */ /* 0x000fe200087fe4ff */
[----:B------:R-:W-:-:S04]  /*127c0*/  IMAD.WIDE.U32 R4, R6, R48, RZ ;  /* 0x0000003006047225 */ /* 0x000fc800078e00ff */
[----:B------:R-:W-:-:S04]  /*127d0*/  IMAD R3, R3, R48, RZ ;  /* 0x0000003003037224 */ /* 0x000fc800078e02ff */
[----:B------:R-:W-:Y:S01]  /*127e0*/  IMAD R7, R6, R49, R3 ;  /* 0x0000003106077224 */ /* 0x000fe200078e0203 */
[----:B------:R-:W-:Y:S02]  /*127f0*/  LEA R3, P0, R4, R28, 0x3 ;  /* 0x0000001c04037211 */ /* 0x000fe400078018ff */
[----:B------:R-:W-:Y:S01]  /*12800*/  SHF.L.U64.HI R49, R48, 0x3, R49 ;  /* 0x0000000330317819 */ /* 0x000fe20000010231 */
[----:B------:R-:W-:Y:S01]  /*12810*/  IMAD.IADD R5, R5, 0x1, R7 ;  /* 0x0000000105057824 */ /* 0x000fe200078e0207 */
[----:B------:R-:W-:Y:S01]  /*12820*/  IADD3 R3, P1, PT, R3, UR8, RZ ;  /* 0x0000000803037c10 */ /* 0x000fe2000ff3e0ff */
[----:B------:R-:W-:-:S03]  /*12830*/  IMAD.U32 R7, R50, 0x8, R1 ;  /* 0x0000000832077824 */ /* 0x000fc600078e0001 */
[----:B------:R-:W-:-:S04]  /*12840*/  LEA.HI.X R4, R4, R47, R5, 0x3, P0 ;  /* 0x0000002f04047211 */ /* 0x000fc800000f1c05 */
[----:B------:R-:W-:-:S07]  /*12850*/  IADD3.X R6, PT, PT, R4, UR9, RZ, P1, !PT ;  /* 0x0000000904067c10 */ /* 0x000fce0008ffe4ff */
.L_x_8:
[----:B------:R-:W-:Y:S02]  /*12860*/  IMAD.MOV.U32 R4, RZ, RZ, R3 ;  /* 0x000000ffff047224 */ /* 0x000fe400078e0003 */
[----:B------:R-:W-:-:S06]  /*12870*/  IMAD.MOV.U32 R5, RZ, RZ, R6 ;  /* 0x000000ffff057224 */ /* 0x000fcc00078e0006 */
[----:B------:R-:W2:Y:S01]  /*12880*/  LDG.E.64 R4, desc[UR12][R4.64] ;  /* 0x0000000c04047981 */ /* 0x000ea2000c1e1b00 */
[----:B------:R-:W-:Y:S01]  /*12890*/  UIADD3 UR7, UP0, UPT, UR7, -0x1, URZ ;  /* 0xffffffff07077890 */ /* 0x000fe2000ff1e0ff */
[----:B------:R-:W-:-:S03]  /*128a0*/  LEA R3, P0, R48, R3, 0x3 ;  /* 0x0000000330037211 */ /* 0x000fc600078018ff */
[----:B------:R-:W-:Y:S02]  /*128b0*/  UIADD3.X UR4, UPT, UPT, UR4, -0x1, URZ, UP0, !UPT ;  /* 0xffffffff04047890 */ /* 0x000fe400087fe4ff */
[----:B------:R-:W-:Y:S01]  /*128c0*/  UISETP.NE.U32.AND UP0, UPT, UR7, URZ, UPT ;  /* 0x000000ff0700728c */ /* 0x000fe2000bf05070 */
[----:B------:R-:W-:-:S03]  /*128d0*/  IMAD.X R6, R6, 0x1, R49, P0 ;  /* 0x0000000106067824 */ /* 0x000fc600000e0631 */
[----:B------:R-:W-:Y:S01]  /*128e0*/  UISETP.NE.AND.EX UP0, UPT, UR4, URZ, UPT, UP0 ;  /* 0x000000ff0400728c */ /* 0x000fe2000bf05300 */
[----:B--2---:R1:W-:Y:S02]  /*128f0*/  STL.64 [R7], R4 ;  /* 0x0000000407007387 */ /* 0x0043e40000100a00 */
[----:B-1----:R-:W-:-:S06]  /*12900*/  VIADD R7, R7, 0x8 ;  /* 0x0000000807077836 */ /* 0x002fcc0000000000 */
[----:B------:R-:W-:Y:S05]  /*12910*/  BRA.U UP0, `(.L_x_8) ;  /* 0xfffffffd00d07547 */ /* 0x000fea000b83ffff */
.L_x_3:
[----:B-12---:R-:W-:Y:S02]  /*12920*/  IMAD.U32 R4, RZ, RZ, UR11 ;  /* 0x0000000bff047e24 */ /* 0x006fe4000f8e00ff */
[----:B------:R-:W-:Y:S02]  /*12930*/  IMAD.MOV.U32 R32, RZ, RZ, 0x1 ;  /* 0x00000001ff207424 */ /* 0x000fe400078e00ff */
[----:B------:R-:W-:Y:S01]  /*12940*/  IMAD.MOV.U32 R33, RZ, RZ, 0x0 ;  /* 0x00000000ff217424 */ /* 0x000fe200078e00ff */
[----:B------:R-:W1:Y:S01]  /*12950*/  S2UR UR5, SR_CgaCtaId ;  /* 0x00000000000579c3 */ /* 0x000e620000008800 */
[----:B------:R-:W-:Y:S01]  /*12960*/  IMAD.U32 R3, R4, 0x8, R1 ;  /* 0x0000000804037824 */ /* 0x000fe200078e0001 */
[----:B------:R-:W-:Y:S01]  /*12970*/  UMOV UR4, 0x400 ;  /* 0x0000040000047882 */ /* 0x000fe20000000000 */
[----:B------:R-:W2:Y:S03]  /*12980*/  LDCU.128 UR8, c[0x3][0x130] ;  /* 0x00c02600ff0877ac */ /* 0x000ea60008000c00 */
[----:B------:R3:W-:Y:S01]  /*12990*/  STL.64 [R3], R32 ;  /* 0x0000002003007387 */ /* 0x0007e20000100a00 */
[----:B------:R-:W4:Y:S03]  /*129a0*/  LDCU.128 UR16, c[0x3][0x120] ;  /* 0x00c02400ff1077ac */ /* 0x000f260008000c00 */
[----:B------:R-:W3:Y:S01]  /*129b0*/  LDL.128 R28, [R1+0x20] ;  /* 0x00002000011c7983 */ /* 0x000ee20000100c00 */
[----:B------:R-:W0:Y:S03]  /*129c0*/  LDCU.128 UR20, c[0x3][0x110] ;  /* 0x00c02200ff1477ac */ /* 0x000e260008000c00 */
[----:B------:R0:W5:Y:S01]  /*129d0*/  LDL.128 R4, [R1] ;  /* 0x0000000001047983 */ /* 0x0001620000100c00 */
[----:B------:R-:W0:Y:S03]  /*129e0*/  LDCU.128 UR24, c[0x3][0x100] ;  /* 0x00c02000ff1877ac */ /* 0x000e260008000c00 */
[----:B------:R0:W5:Y:S04]  /*129f0*/  LDL.128 R12, [R1+0x10] ;  /* 0x00001000010c7983 */ /* 0x0001680000100c00 */
[----:B------:R0:W5:Y:S04]  /*12a00*/  LDL.128 R16, [R1+0x30] ;  /* 0x0000300001107983 */ /* 0x0001680000100c00 */
[----:B------:R0:W5:Y:S01]  /*12a10*/  LDL.128 R20, [R1+0x40] ;  /* 0x0000400001147983 */ /* 0x0001620000100c00 */
[----:B-1----:R-:W-:Y:S01]  /*12a20*/  ULEA UR5, UR5, UR4, 0x18 ;  /* 0x0000000405057291 */ /* 0x002fe2000f8ec0ff */
[----:B------:R-:W-:-:S02]  /*12a30*/  UMOV UR34, 0x180 ;  /* 0x0000018000227882 */ /* 0x000fc40000000000 */
[----:B------:R-:W-:Y:S01]  /*12a40*/  UMOV UR4, URZ ;  /* 0x000000ff00047c82 */ /* 0x000fe20008000000 */
[----:B---3--:R-:W-:Y:S02]  /*12a50*/  IMAD.MOV.U32 R56, RZ, RZ, R30 ;  /* 0x000000ffff387224 */ /* 0x008fe400078e001e */
[----:B0-2-4-:R-:W-:-:S07]  /*12a60*/  IMAD.MOV.U32 R3, RZ, RZ, R31 ;  /* 0x000000ffff037224 */ /* 0x015fce00078e001f */
.L_x_9:
        /* <DEDUP_REMOVED lines=15> */
[----:B------:R-:W-:Y:S01]  /*12b60*/  IMAD.MOV.U32 R76, RZ, RZ, R49 ;  /* 0x000000ffff4c7224 */ /* 0x000fe200078e0031 */
[----:B------:R-:W-:Y:S01]  /*12b70*/  LOP3.LUT R11, R11, 0xffffffef, RZ, 0xc0, !PT ;  /* 0xffffffef0b0b7812 */ /* 0x000fe200078ec0ff */
[----:B------:R-:W-:Y:S01]  /*12b80*/  UISETP.NE.AND UP0, UPT, UR4, 0x5, UPT ;  /* 0x000000050400788c */ /* 0x000fe2000bf05270 */
[----:B------:R-:W-:-:S02]  /*12b90*/  IADD3 R37, P1, PT, R31, R40, RZ ;  /* 0x000000281f257210 */ /* 0x000fc40007f3e0ff */
[----:B------:R-:W-:Y:S02]  /*12ba0*/  @P0 LOP3.LUT R11, R11, 0x10, RZ, 0xfc, !PT ;  /* 0x000000100b0b0812 */ /* 0x000fe400078efcff */
[----:B------:R-:W-:Y:S02]  /*12bb0*/  ISETP.GT.U32.AND P2, PT, R34, RZ, PT ;  /* 0x000000ff2200720c */ /* 0x000fe40003f44070 */
[----:B------:R-:W-:Y:S02]  /*12bc0*/  LOP3.LUT R11, R11, 0xfffffff7, RZ, 0xc0, !PT ;  /* 0xfffffff70b0b7812 */ /* 0x000fe400078ec0ff */
[----:B------:R-:W-:Y:S02]  /*12bd0*/  ISETP.GT.U32.AND.EX P2, PT, R43, R4, PT, P2 ;  /* 0x000000042b00720c */ /* 0x000fe40003f44120 */
[----:B------:R-:W-:Y:S02]  /*12be0*/  @P3 LOP3.LUT R11, R11, 0x8, RZ, 0xfc, !PT ;  /* 0x000000080b0b3812 */ /* 0x000fe400078efcff */
[----:B------:R-:W-:-:S02]  /*12bf0*/  ISETP.GT.U32.AND P0, PT, R30, RZ, PT ;  /* 0x000000ff1e00720c */ /* 0x000fc40003f04070 */
[----:B------:R-:W-:Y:S02]  /*12c00*/  LOP3.LUT R11, R11, 0xffffefff, RZ, 0xc0, !PT ;  /* 0xffffefff0b0b7812 */ /* 0x000fe400078ec0ff */
[----:B------:R-:W-:Y:S02]  /*12c10*/  SEL R39, R34, RZ, P2 ;  /* 0x000000ff22277207 */ /* 0x000fe40001000000 */
[----:B------:R-:W-:Y:S02]  /*12c20*/  ISETP.GT.U32.AND.EX P0, PT, R37, R6, PT, P0 ;  /* 0x000000062500720c */ /* 0x000fe40003f04100 */
[----:B------:R-:W-:Y:S02]  /*12c30*/  @P1 LOP3.LUT R11, R11, 0x1000, RZ, 0xfc, !PT ;  /* 0x000010000b0b1812 */ /* 0x000fe400078efcff */
[----:B------:R-:W-:Y:S02]  /*12c40*/  IADD3 R35, PT, PT, R35, -R4, R32 ;  /* 0x8000000423237210 */ /* 0x000fe40007ffe020 */
[----:B------:R-:W-:Y:S01]  /*12c50*/  ISETP.GT.U32.AND P1, PT, R39, R34, PT ;  /* 0x000000222700720c */ /* 0x000fe20003f24070 */
[----:B------:R-:W-:Y:S01]  /*12c60*/  IMAD.WIDE.U32 R38, R29, R28, RZ ;  /* 0x0000001c1d267225 */ /* 0x000fe200078e00ff */
[----:B------:R-:W-:-:S02]  /*12c70*/  SEL R4, R43, R4, P2 ;  /* 0x000000042b047207 */ /* 0x000fc40001000000 */
[----:B------:R-:W-:Y:S02]  /*12c80*/  SEL R33, R30, RZ, P0 ;  /* 0x000000ff1e217207 */ /* 0x000fe40000000000 */
[----:B------:R-:W-:Y:S01]  /*12c90*/  ISETP.GT.U32.AND.EX P1, PT, R4, R35, PT, P1 ;  /* 0x000000230400720c */ /* 0x000fe20003f24110 */
[----:B------:R-:W-:Y:S01]  /*12ca0*/  IMAD.WIDE.U32 R38, P5, R28, R29, R38 ;  /* 0x0000001d1c267225 */ /* 0x000fe200078a0026 */
[----:B------:R-:W-:Y:S02]  /*12cb0*/  IADD3 R36, PT, PT, R31, -R6, R36 ;  /* 0x800000061f247210 */ /* 0x000fe40007ffe024 */
[----:B------:R-:W-:Y:S01]  /*12cc0*/  ISETP.GT.U32.AND P2, PT, R33, R30, PT ;  /* 0x0000001e2100720c */ /* 0x000fe20003f44070 */
[----:B------:R-:W-:Y:S01]  /*12cd0*/  IMAD.WIDE.U32 R32, R13, 0x1, RZ ;  /* 0x000000010d207825 */ /* 0x000fe200078e00ff */
[----:B------:R-:W-:Y:S02]  /*12ce0*/  SEL R4, R37, R6, P0 ;  /* 0x0000000625047207 */ /* 0x000fe40000000000 */
[----:B------:R-:W-:-:S02]  /*12cf0*/  SEL R67, RZ, 0xffffffff, !P1 ;  /* 0xffffffffff437807 */ /* 0x000fc40004800000 */
[----:B------:R-:W-:Y:S02]  /*12d00*/  ISETP.GT.U32.AND.EX P2, PT, R4, R36, PT, P2 ;  /* 0x000000240400720c */ /* 0x000fe40003f44120 */
[C---:B------:R-:W-:Y:S02]  /*12d10*/  IADD3 R65, P0, P1, R67.reuse, R34, -R35 ;  /* 0x0000002243417210 */ /* 0x040fe4000791e823 */
[----:B------:R-:W-:Y:S01]  /*12d20*/  SEL R69, RZ, 0xffffffff, !P2 ;  /* 0xffffffffff457807 */ /* 0x000fe20005000000 */
[C---:B------:R-:W-:Y:S01]  /*12d30*/  IMAD.WIDE.U32 R42, P2, R12.reuse, -0x2, R32 ;  /* 0xfffffffe0c2a7825 */ /* 0x040fe20007840020 */
[----:B------:R-:W-:Y:S02]  /*12d40*/  IADD3.X R67, PT, PT, R67, -0x1, R35, P0, P1 ;  /* 0xffffffff43437810 */ /* 0x000fe400007e2423 */
[----:B------:R-:W-:Y:S01]  /*12d50*/  IADD3 R71, P0, P1, R69, R30, -R36 ;  /* 0x0000001e45477210 */ /* 0x000fe2000791e824 */
[----:B------:R-:W-:Y:S01]  /*12d60*/  IMAD.WIDE.U32 R30, R12, 0x1, RZ ;  /* 0x000000010c1e7825 */ /* 0x000fe200078e00ff */
[----:B------:R-:W-:-:S02]  /*12d70*/  LOP3.LUT R11, R11, 0xfffff7ff, RZ, 0xc0, !PT ;  /* 0xfffff7ff0b0b7812 */ /* 0x000fc400078ec0ff */
[----:B------:R-:W-:Y:S02]  /*12d80*/  IADD3.X R69, PT, PT, R69, -0x1, R36, P0, P1 ;  /* 0xffffffff45457810 */ /* 0x000fe400007e2424 */
[----:B------:R-:W-:Y:S02]  /*12d90*/  ISETP.GT.U32.AND P0, PT, R30, RZ, PT ;  /* 0x000000ff1e00720c */ /* 0x000fe40003f04070 */
[C---:B------:R-:W-:Y:S02]  /*12da0*/  IADD3 R35, P1, PT, R31.reuse, R42, RZ ;  /* 0x0000002a1f237210 */ /* 0x040fe40007f3e0ff */
[-C--:B------:R-:W-:Y:S02]  /*12db0*/  IADD3 R32, PT, PT, R31, -R12.reuse, R32 ;  /* 0x8000000c1f207210 */ /* 0x080fe40007ffe020 */
[----:B------:R-:W-:Y:S02]  /*12dc0*/  ISETP.GT.U32.AND.EX P0, PT, R35, R12, PT, P0 ;  /* 0x0000000c2300720c */ /* 0x000fe40003f04100 */
[----:B------:R-:W-:-:S02]  /*12dd0*/  @P2 LOP3.LUT R11, R11, 0x800, RZ, 0xfc, !PT ;  /* 0x000008000b0b2812 */ /* 0x000fc400078efcff */
[----:B------:R-:W-:Y:S02]  /*12de0*/  SEL R33, R30, RZ, P0 ;  /* 0x000000ff1e217207 */ /* 0x000fe40000000000 */
[----:B------:R-:W-:Y:S01]  /*12df0*/  SEL R4, R35, R12, P0 ;  /* 0x0000000c23047207 */ /* 0x000fe20000000000 */
[----:B------:R-:W-:Y:S01]  /*12e00*/  IMAD.WIDE.U32 R34, R15, 0x1, RZ ;  /* 0x000000010f227825 */ /* 0x000fe200078e00ff */
[----:B------:R-:W-:Y:S02]  /*12e10*/  ISETP.GT.U32.AND P0, PT, R33, R30, PT ;  /* 0x0000001e2100720c */ /* 0x000fe40003f04070 */
[----:B------:R-:W-:Y:S02]  /*12e20*/  LOP3.LUT R11, R11, 0xfffffbff, RZ, 0xc0, !PT ;  /* 0xfffffbff0b0b7812 */ /* 0x000fe400078ec0ff */
[----:B------:R-:W-:Y:S01]  /*12e30*/  ISETP.GT.U32.AND.EX P0, PT, R4, R32, PT, P0 ;  /* 0x000000200400720c */ /* 0x000fe20003f04100 */
[----:B------:R-:W-:Y:S01]  /*12e40*/  IMAD.WIDE.U32 R54, P2, R14, -0x2, R34 ;  /* 0xfffffffe0e367825 */ /* 0x000fe20007840022 */
[----:B------:R-:W-:-:S02]  /*12e50*/  @P1 LOP3.LUT R11, R11, 0x400, RZ, 0xfc, !PT ;  /* 0x000004000b0b1812 */ /* 0x000fc400078efcff */
[----:B------:R-:W-:Y:S01]  /*12e60*/  SEL R31, RZ, 0xffffffff, !P0 ;  /* 0xffffffffff1f7807 */ /* 0x000fe20004000000 */
[----:B------:R-:W-:Y:S01]  /*12e70*/  IMAD.MOV.U32 R78, RZ, RZ, R55 ;  /* 0x000000ffff4e7224 */ /* 0x000fe200078e0037 */
[----:B------:R-:W-:Y:S02]  /*12e80*/  LOP3.LUT R11, R11, 0xfffffdff, RZ, 0xc0, !PT ;  /* 0xfffffdff0b0b7812 */ /* 0x000fe400078ec0ff */
[C-C-:B------:R-:W-:Y:S02]  /*12e90*/  IADD3 R59, P0, P1, R31.reuse, R30, -R32.reuse ;  /* 0x0000001e1f3b7210 */ /* 0x140fe4000791e820 */
[----:B------:R-:W-:Y:S02]  /*12ea0*/  P2R R6, PR, RZ, 0x20 ;  /* 0x00000020ff067803 */ /* 0x000fe40000000000 */
[----:B------:R-:W-:Y:S01]  /*12eb0*/  IADD3.X R31, PT, PT, R31, -0x1, R32, P0, P1 ;  /* 0xffffffff1f1f7810 */ /* 0x000fe200007e2420 */
[----:B------:R-:W-:Y:S01]  /*12ec0*/  IMAD.WIDE.U32 R32, R14, 0x1, RZ ;  /* 0x000000010e207825 */ /* 0x000fe200078e00ff */
[----:B------:R-:W-:-:S02]  /*12ed0*/  @P2 LOP3.LUT R11, R11, 0x200, RZ, 0xfc, !PT ;  /* 0x000002000b0b2812 */ /* 0x000fc400078efcff */
[C---:B------:R-:W-:Y:S02]  /*12ee0*/  ISETP.GT.U32.AND P0, PT, R32.reuse, RZ, PT ;  /* 0x000000ff2000720c */ /* 0x040fe40003f04070 */
[C---:B------:R-:W-:Y:S02]  /*12ef0*/  IADD3 R37, P1, PT, R33.reuse, R54, RZ ;  /* 0x0000003621257210 */ /* 0x040fe40007f3e0ff */
[-C--:B------:R-:W-:Y:S02]  /*12f00*/  IADD3 R30, PT, PT, R33, -R14.reuse, R34 ;  /* 0x8000000e211e7210 */ /* 0x080fe40007ffe022 */
[----:B------:R-:W-:Y:S02]  /*12f10*/  ISETP.GT.U32.AND.EX P0, PT, R37, R14, PT, P0 ;  /* 0x0000000e2500720c */ /* 0x000fe40003f04100 */
[----:B------:R-:W-:Y:S02]  /*12f20*/  LOP3.LUT R11, R11, 0xffffdfff, RZ, 0xc0, !PT ;  /* 0xffffdfff0b0b7812 */ /* 0x000fe400078ec0ff */
[----:B------:R-:W-:-:S02]  /*12f30*/  SEL R35, R32, RZ, P0 ;  /* 0x000000ff20237207 */ /* 0x000fc40000000000 */
[----:B------:R-:W-:Y:S02]  /*12f40*/  SEL R4, R37, R14, P0 ;  /* 0x0000000e25047207 */ /* 0x000fe40000000000 */
[----:B------:R-:W-:Y:S01]  /*12f50*/  ISETP.GT.U32.AND P0, PT, R35, R32, PT ;  /* 0x000000202300720c */ /* 0x000fe20003f04070 */
[----:B------:R-:W-:Y:S01]  /*12f60*/  IMAD.WIDE.U32 R34, R28, R28, RZ ;  /* 0x0000001c1c227225 */ /* 0x000fe200078e00ff */
[----:B------:R-:W-:Y:S02]  /*12f70*/  @P1 LOP3.LUT R11, R11, 0x2000, RZ, 0xfc, !PT ;  /* 0x000020000b0b1812 */ /* 0x000fe400078efcff */
[----:B------:R-:W-:Y:S02]  /*12f80*/  ISETP.GT.U32.AND.EX P0, PT, R4, R30, PT, P0 ;  /* 0x0000001e0400720c */ /* 0x000fe40003f04100 */
[----:B------:R-:W-:Y:S02]  /*12f90*/  IADD3 R37, P4, PT, R35, R38, RZ ;  /* 0x0000002623257210 */ /* 0x000fe40007f9e0ff */
[----:B------:R-:W-:-:S02]  /*12fa0*/  SEL R33, RZ, 0xffffffff, !P0 ;  /* 0xffffffffff217807 */ /* 0x000fc40004000000 */
[----:B------:R-:W-:Y:S02]  /*12fb0*/  LOP3.LUT R11, R11, 0xfffffffd, RZ, 0xc0, !PT ;  /* 0xfffffffd0b0b7812 */ /* 0x000fe400078ec0ff */
[----:B------:R-:W-:-:S04]  /*12fc0*/  IADD3 R4, P0, P1, R33, R32, -R30 ;  /* 0x0000002021047210 */ /* 0x000fc8000791e81e */
[----:B------:R-:W-:Y:S01]  /*12fd0*/  IADD3.X R30, PT, PT, R33, -0x1, R30, P0, P1 ;  /* 0xffffffff211e7810 */ /* 0x000fe200007e241e */
[C---:B------:R-:W-:Y:S01]  /*12fe0*/  IMAD.WIDE.U32 R32, R34.reuse, 0x1, RZ ;  /* 0x0000000122207825 */ /* 0x040fe200078e00ff */
[----:B------:R-:W-:-:S04]  /*12ff0*/  ISETP.GT.U32.AND P0, PT, R34, RZ, PT ;  /* 0x000000ff2200720c */ /* 0x000fc80003f04070 */
[----:B------:R-:W-:-:S04]  /*13000*/  ISETP.GT.U32.AND.EX P0, PT, R37, R34, PT, P0 ;  /* 0x000000222500720c */ /* 0x000fc80003f04100 */
[----:B------:R-:W-:Y:S02]  /*13010*/  SEL R35, R34, RZ, P0 ;  /* 0x000000ff22237207 */ /* 0x000fe40000000000 */
[-C--:B------:R-:W-:Y:S02]  /*13020*/  SEL R12, R37, R34.reuse, P0 ;  /* 0x00000022250c7207 */ /* 0x080fe40000000000 */
[----:B------:R-:W-:Y:S01]  /*13030*/  IADD3 R34, PT, PT, R33, R34, R37 ;  /* 0x0000002221227210 */ /* 0x000fe20007ffe025 */
[----:B------:R-:W-:Y:S01]  /*13040*/  IMAD.WIDE.U32 R36, R3, R56, RZ ;  /* 0x0000003803247225 */ /* 0x000fe200078e00ff */
[----:B------:R-:W-:-:S04]  /*13050*/  ISETP.GT.U32.AND P0, PT, R35, R32, PT ;  /* 0x000000202300720c */ /* 0x000fc80003f04070 */
[----:B------:R-:W-:Y:S01]  /*13060*/  ISETP.GT.U32.AND.EX P0, PT, R12, R34, PT, P0 ;  /* 0x000000220c00720c */ /* 0x000fe20003f04100 */
[----:B------:R-:W-:-:S03]  /*13070*/  IMAD.WIDE.U32 R36, P3, R56, R3, R36 ;  /* 0x0000000338247225 */ /* 0x000fc60007860024 */
[----:B------:R-:W-:-:S04]  /*13080*/  SEL R61, RZ, 0xffffffff, !P0 ;  /* 0xffffffffff3d7807 */ /* 0x000fc80004000000 */
[----:B------:R-:W-:-:S04]  /*13090*/  IADD3 R47, P0, P1, R61, R32, -R34 ;  /* 0x000000203d2f7210 */ /* 0x000fc8000791e822 */
[----:B------:R-:W-:Y:S01]  /*130a0*/  IADD3.X R61, PT, PT, R61, -0x1, R34, P0, P1 ;  /* 0xffffffff3d3d7810 */ /* 0x000fe200007e2422 */
[----:B------:R-:W-:-:S03]  /*130b0*/  IMAD.WIDE.U32 R34, R56, R56, RZ ;  /* 0x0000003838227225 */ /* 0x000fc600078e00ff */
[C---:B------:R-:W-:Y:S01]  /*130c0*/  ISETP.GT.U32.AND P0, PT, R34.reuse, RZ, PT ;  /* 0x000000ff2200720c */ /* 0x040fe20003f04070 */
[----:B------:R-:W-:Y:S01]  /*130d0*/  IMAD.WIDE.U32 R32, R34, 0x1, RZ ;  /* 0x0000000122207825 */ /* 0x000fe200078e00ff */
[----:B------:R-:W-:-:S04]  /*130e0*/  IADD3 R51, P2, PT, R35, R36, RZ ;  /* 0x0000002423337210 */ /* 0x000fc80007f5e0ff */
[----:B------:R-:W-:-:S04]  /*130f0*/  ISETP.GT.U32.AND.EX P0, PT, R51, R34, PT, P0 ;  /* 0x000000223300720c */ /* 0x000fc80003f04100 */
[----:B------:R-:W-:Y:S02]  /*13100*/  SEL R35, R34, RZ, P0 ;  /* 0x000000ff22237207 */ /* 0x000fe40000000000 */
[-C--:B------:R-:W-:Y:S02]  /*13110*/  SEL R12, R51, R34.reuse, P0 ;  /* 0x00000022330c7207 */ /* 0x080fe40000000000 */
[----:B------:R-:W-:Y:S01]  /*13120*/  IADD3 R34, PT, PT, R33, R34, R51 ;  /* 0x0000002221227210 */ /* 0x000fe20007ffe033 */
[----:B------:R-:W-:Y:S01]  /*13130*/  IMAD.WIDE.U32 R50, R16, R16, RZ ;  /* 0x0000001010327225 */ /* 0x000fe200078e00ff */
[----:B------:R-:W-:-:S04]  /*13140*/  ISETP.GT.U32.AND P0, PT, R35, R32, PT ;  /* 0x000000202300720c */ /* 0x000fc80003f04070 */
[----:B------:R-:W-:Y:S02]  /*13150*/  ISETP.GT.U32.AND.EX P0, PT, R12, R34, PT, P0 ;  /* 0x000000220c00720c */ /* 0x000fe40003f04100 */
[----:B------:R-:W-:Y:S02]  /*13160*/  ISETP.GT.U32.AND P6, PT, R50, RZ, PT ;  /* 0x000000ff3200720c */ /* 0x000fe40003fc4070 */
[----:B------:R-:W-:-:S04]  /*13170*/  SEL R73, RZ, 0xffffffff, !P0 ;  /* 0xffffffffff497807 */ /* 0x000fc80004000000 */
[----:B------:R-:W-:Y:S01]  /*13180*/  IADD3 R63, P0, P1, R73, R32, -R34 ;  /* 0x00000020493f7210 */ /* 0x000fe2000791e822 */
[----:B------:R-:W-:-:S03]  /*13190*/  IMAD.WIDE.U32 R32, R50, 0x1, RZ ;  /* 0x0000000132207825 */ /* 0x000fc600078e00ff */
[----:B------:R-:W-:Y:S01]  /*131a0*/  IADD3.X R73, PT, PT, R73, -0x1, R34, P0, P1 ;  /* 0xffffffff49497810 */ /* 0x000fe200007e2422 */
[----:B------:R-:W-:-:S04]  /*131b0*/  IMAD.WIDE.U32 R34, R17, R16, RZ ;  /* 0x0000001011227225 */ /* 0x000fc800078e00ff */
        /* <DEDUP_REMOVED lines=56> */
[----:B------:R-:W-:-:S13]  /*13540*/  IMAD.WIDE.U32 R36, P2, R12, R73, R36 ;  /* 0x000000490c247225 */ /* 0x000fda0007840024 */
[----:B------:R-:W-:Y:S02]  /*13550*/  @P2 LOP3.LUT R11, R11, 0x1, RZ, 0xfc, !PT ;  /* 0x000000010b0b2812 */ /* 0x000fe400078efcff */
        /* <DEDUP_REMOVED lines=57> */
[----:B------:R-:W-:-:S04]  /*138f0*/  ISETP.GT.U32.AND P5, PT, R61, R34, PT ;  /* 0x000000223d00720c */ /* 0x000fc80003fa4070 */
[----:B------:R-:W-:-:S04]  /*13900*/  ISETP.GT.U32.AND.EX P5, PT, R32, R48, PT, P5 ;  /* 0x000000302000720c */ /* 0x000fc80003fa4150 */
[----:B------:R-:W-:-:S04]  /*13910*/  SEL R35, RZ, 0xffffffff, !P5 ;  /* 0xffffffffff237807 */ /* 0x000fc80006800000 */
[----:B------:R-:W-:Y:S01]  /*13920*/  IADD3 R38, P5, P6, R35, R34, -R48 ;  /* 0x0000002223267210 */ /* 0x000fe20007ebe830 */
[----:B------:R-:W-:-:S03]  /*13930*/  IMAD.MOV.U32 R34, RZ, RZ, R37 ;  /* 0x000000ffff227224 */ /* 0x000fc600078e0025 */
[----:B------:R-:W-:Y:S02]  /*13940*/  IADD3.X R48, PT, PT, R35, -0x1, R48, P5, P6 ;  /* 0xffffffff23307810 */ /* 0x000fe40002fec430 */
[C---:B------:R-:W-:Y:S02]  /*13950*/  LOP3.LUT P6, RZ, R11.reuse, 0x1, RZ, 0xc0, !PT ;  /* 0x000000010bff7812 */ /* 0x040fe400078cc0ff */
[----:B------:R-:W-:-:S03]  /*13960*/  LOP3.LUT R11, R11, 0xfffffffe, RZ, 0xc0, !PT ;  /* 0xfffffffe0b0b7812 */ /* 0x000fc600078ec0ff */
        /* <DEDUP_REMOVED lines=48> */
[----:B------:R-:W-:Y:S01]  /*13c70*/  IMAD.WIDE.U32 R52, R19, R18, RZ ;  /* 0x0000001213347225 */ /* 0x000fe200078e00ff */
[----:B------:R-:W-:Y:S02]  /*13c80*/  ISETP.GT.U32.AND P0, PT, R51, R34, PT ;  /* 0x000000223300720c */ /* 0x000fe40003f04070 */
[----:B------:R-:W-:Y:S02]  /*13c90*/  @P5 LOP3.LUT R11, R11, 0x100, RZ, 0xfc, !PT ;  /* 0x000001000b0b5812 */ /* 0x000fe400078efcff */
[----:B------:R-:W-:-:S02]  /*13ca0*/  ISETP.GT.U32.AND.EX P0, PT, R12, R50, PT, P0 ;  /* 0x000000320c00720c */ /* 0x000fc40003f04100 */
[----:B------:R-:W-:Y:S02]  /*13cb0*/  LOP3.LUT R11, R11, 0xffffff7f, RZ, 0xc0, !PT ;  /* 0xffffff7f0b0b7812 */ /* 0x000fe400078ec0ff */
[----:B------:R-:W-:Y:S02]  /*13cc0*/  SEL R35, RZ, 0xffffffff, !P0 ;  /* 0xffffffffff237807 */ /* 0x000fe40004000000 */
[----:B------:R-:W-:Y:S02]  /*13cd0*/  @P1 LOP3.LUT R11, R11, 0x80, RZ, 0xfc, !PT ;  /* 0x000000800b0b1812 */ /* 0x000fe400078efcff */
        /* <DEDUP_REMOVED lines=27> */
[----:B------:R-:W-:Y:S01]  /*13e90*/  IADD3.X R47, PT, PT, R47, -0x1, R38, P3, P4 ;  /* 0xffffffff2f2f7810 */ /* 0x000fe20001fe8426 */
        /* <DEDUP_REMOVED lines=39> */
[----:B------:R-:W-:-:S04]  /*14110*/  ISETP.GT.U32.AND.EX P5, PT, R38, R58, PT, P5 ;  /* 0x0000003a2600720c */ /* 0x000fc80003fa4150 */
        /* <DEDUP_REMOVED lines=40> */
[----:B------:R-:W-:Y:S01]  /*143a0*/  SEL R63, R14, R77, !P3 ;  /* 0x0000004d0e3f7207 */ /* 0x000fe20005800000 */
[----:B------:R-:W-:Y:S01]  /*143b0*/  IMAD.X R77, RZ, RZ, RZ, P6 ;  /* 0x000000ffff4d7224 */ /* 0x000fe200030e06ff */
        /* <DEDUP_REMOVED lines=11> */
[----:B------:R-:W-:Y:S01]  /*14470*/  ISETP.GT.U32.AND P3, PT, R73, R52, PT ;  /* 0x000000344900720c */ /* 0x000fe20003f64070 */
[----:B------:R-:W-:Y:S01]  /*14480*/  IMAD.WIDE.U32 R72, R20, R20, RZ ;  /* 0x0000001414487225 */ /* 0x000fe200078e00ff */
[----:B------:R-:W-:-:S02]  /*14490*/  @P5 LOP3.LUT R11, R11, 0x20, RZ, 0xfc, !PT ;  /* 0x000000200b0b5812 */ /* 0x000fc400078efcff */
[----:B------:R-:W-:Y:S02]  /*144a0*/  ISETP.GT.U32.AND.EX P3, PT, R14, R28, PT, P3 ;  /* 0x0000001c0e00720c */ /* 0x000fe40003f64130 */
[----:B------:R-:W-:Y:S01]  /*144b0*/  LOP3.LUT R11, R11, 0xffffffbf, RZ, 0xc0, !PT ;  /* 0xffffffbf0b0b7812 */ /* 0x000fe200078ec0ff */
[C---:B------:R-:W-:Y:S01]  /*144c0*/  IMAD.WIDE.U32 R48, R72.reuse, 0x1, RZ ;  /* 0x0000000148307825 */ /* 0x040fe200078e00ff */
[----:B------:R-:W-:Y:S02]  /*144d0*/  SEL R53, RZ, 0xffffffff, !P3 ;  /* 0xffffffffff357807 */ /* 0x000fe40005800000 */
[----:B------:R-:W-:Y:S02]  /*144e0*/  @P4 LOP3.LUT R11, R11, 0x40, RZ, 0xfc, !PT ;  /* 0x000000400b0b4812 */ /* 0x000fe400078efcff */
[----:B------:R-:W-:Y:S02]  /*144f0*/  IADD3 R14, P3, P4, R53, R52, -R28 ;  /* 0x00000034350e7210 */ /* 0x000fe40007c7e81c */
[----:B------:R-:W-:-:S02]  /*14500*/  ISETP.GT.U32.AND P5, PT, R72, RZ, PT ;  /* 0x000000ff4800720c */ /* 0x000fc40003fa4070 */
[----:B------:R-:W-:Y:S01]  /*14510*/  IADD3.X R28, PT, PT, R53, -0x1, R28, P3, P4 ;  /* 0xffffffff351c7810 */ /* 0x000fe20001fe841c */
[----:B------:R-:W-:-:S04]  /*14520*/  IMAD.WIDE.U32 R52, R21, R20, RZ ;  /* 0x0000001415347225 */ /* 0x000fc800078e00ff */
[----:B------:R-:W-:-:S04]  /*14530*/  IMAD.WIDE.U32 R52, P3, R20, R21, R52 ;  /* 0x0000001514347225 */ /* 0x000fc80007860034 */
[----:B------:R-:W-:Y:S01]  /*14540*/  IMAD.MOV.U32 R74, RZ, RZ, R53 ;  /* 0x000000ffff4a7224 */ /* 0x000fe200078e0035 */
[----:B------:R-:W-:-:S04]  /*14550*/  IADD3 R73, P4, PT, R73, R52, RZ ;  /* 0x0000003449497210 */ /* 0x000fc80007f9e0ff */
[----:B------:R-:W-:-:S04]  /*14560*/  ISETP.GT.U32.AND.EX P5, PT, R73, R72, PT, P5 ;  /* 0x000000484900720c */ /* 0x000fc80003fa4150 */
[----:B------:R-:W-:Y:S02]  /*14570*/  SEL R75, R72, RZ, P5 ;  /* 0x000000ff484b7207 */ /* 0x000fe40002800000 */
[-C--:B------:R-:W-:Y:S02]  /*14580*/  SEL R34, R73, R72.reuse, P5 ;  /* 0x0000004849227207 */ /* 0x080fe40002800000 */
[----:B------:R-:W-:Y:S02]  /*14590*/  IADD3 R73, PT, PT, R49, R72, R73 ;  /* 0x0000004831497210 */ /* 0x000fe40007ffe049 */
[----:B------:R-:W-:Y:S01]  /*145a0*/  ISETP.GT.U32.AND P5, PT, R75, R48, PT ;  /* 0x000000304b00720c */ /* 0x000fe20003fa4070 */
[----:B------:R-:W-:-:S03]  /*145b0*/  IMAD.X R75, RZ, RZ, RZ, P3 ;  /* 0x000000ffff4b7224 */ /* 0x000fc600018e06ff */
[----:B------:R-:W-:Y:S01]  /*145c0*/  ISETP.GT.U32.AND.EX P5, PT, R34, R73, PT, P5 ;  /* 0x000000492200720c */ /* 0x000fe20003fa4150 */
[----:B------:R-:W-:-:S03]  /*145d0*/  IMAD.WIDE.U32.X R74, R21, R21, R74, P4 ;  /* 0x00000015154a7225 */ /* 0x000fc600020e044a */
[----:B------:R-:W-:-:S04]  /*145e0*/  SEL R40, RZ, 0xffffffff, !P5 ;  /* 0xffffffffff287807 */ /* 0x000fc80006800000 */
[----:B------:R-:W-:-:S04]  /*145f0*/  IADD3 R34, P5, P6, R40, R48, -R73 ;  /* 0x0000003028227210 */ /* 0x000fc80007ebe849 */
[----:B------:R-:W-:Y:S02]  /*14600*/  IADD3.X R73, PT, PT, R40, -0x1, R73, P5, P6 ;  /* 0xffffffff28497810 */ /* 0x000fe40002fec449 */
[----:B------:R-:W-:Y:S02]  /*14610*/  LOP3.LUT P6, RZ, R11, 0x8, RZ, 0xc0, !PT ;  /* 0x000000080bff7812 */ /* 0x000fe400078cc0ff */
[----:B------:R-:W-:-:S03]  /*14620*/  IADD3 R40, P3, PT, -R34, R74, RZ ;  /* 0x0000004a22287210 */ /* 0x000fc60007f7e1ff */
[----:B------:R-:W-:Y:S01]  /*14630*/  IMAD.WIDE.U32.X R48, R5, -0x2, R76, P6 ;  /* 0xfffffffe05307825 */ /* 0x000fe200030e044c */
[----:B------:R-:W-:Y:S02]  /*14640*/  IADD3 R77, P4, PT, R40, 0x1, RZ ;  /* 0x00000001284d7810 */ /* 0x000fe40007f9e0ff */
[----:B------:R-:W-:Y:S01]  /*14650*/  LOP3.LUT P6, RZ, R11, 0x200, RZ, 0xc0, !PT ;  /* 0x000002000bff7812 */ /* 0x000fe200078cc0ff */
[----:B------:R-:W-:Y:S01]  /*14660*/  IMAD.X R5, R75, 0x1, ~R73, P3 ;  /* 0x000000014b057824 */ /* 0x000fe200018e0e49 */
[----:B------:R-:W-:-:S03]  /*14670*/  ISETP.GE.U32.AND P3, PT, R74, R34, PT ;  /* 0x000000224a00720c */ /* 0x000fc60003f66070 */
[----:B------:R-:W-:Y:S01]  /*14680*/  IMAD.X R79, RZ, RZ, RZ, P6 ;  /* 0x000000ffff4f7224 */ /* 0x000fe200030e06ff */
        /* <DEDUP_REMOVED lines=23> */
[----:B------:R-:W-:Y:S02]  /*14800*/  IADD3 R40, P3, PT, -R53, R72, RZ ;  /* 0x0000004835287210 */ /* 0x000fe40007f7e1ff */
[----:B------:R-:W-:-:S03]  /*14810*/  LOP3.LUT P5, RZ, R11, 0x400, RZ, 0xc0, !PT ;  /* 0x000004000bff7812 */ /* 0x000fc600078ac0ff */
[----:B------:R-:W-:Y:S01]  /*14820*/  IMAD.X R42, R73, 0x1, ~R5, P3 ;  /* 0x00000001492a7824 */ /* 0x000fe200018e0e05 */
[----:B------:R-:W-:-:S04]  /*14830*/  ISETP.GE.U32.AND P3, PT, R72, R53, PT ;  /* 0x000000354800720c */ /* 0x000fc80003f66070 */
[----:B------:R-:W-:Y:S02]  /*14840*/  ISETP.GE.U32.AND.EX P3, PT, R73, R5, PT, P3 ;  /* 0x000000054900720c */ /* 0x000fe40003f66130 */
[----:B------:R-:W-:-:S04]  /*14850*/  IADD3 R5, P4, PT, R40, 0x1, RZ ;  /* 0x0000000128057810 */ /* 0x000fc80007f9e0ff */
[----:B------:R-:W-:Y:S02]  /*14860*/  IADD3.X R73, PT, PT, R42, -0x1, RZ, P4, !PT ;  /* 0xffffffff2a497810 */ /* 0x000fe400027fe4ff */
[----:B------:R-:W-:Y:S02]  /*14870*/  LOP3.LUT P4, RZ, R11, 0x10, RZ, 0xc0, !PT ;  /* 0x000000100bff7812 */ /* 0x000fe4000788c0ff */
[----:B------:R-:W-:Y:S02]  /*14880*/  SEL R73, R73, R42, !P3 ;  /* 0x0000002a49497207 */ /* 0x000fe40005800000 */
[----:B------:R-:W-:Y:S01]  /*14890*/  SEL R40, R5, R40, !P3 ;  /* 0x0000002805287207 */ /* 0x000fe20005800000 */
[----:B------:R-:W-:Y:S01]  /*148a0*/  IMAD.X R53, RZ, RZ, RZ, P4 ;  /* 0x000000ffff357224 */ /* 0x000fe200020e06ff */
[----:B------:R-:W-:Y:S01]  /*148b0*/  LOP3.LUT R11, R11, 0xfffffffb, RZ, 0xc0, !PT ;  /* 0xfffffffb0b0b7812 */ /* 0x000fe200078ec0ff */
[----:B------:R-:W-:-:S04]  /*148c0*/  IMAD.WIDE.U32 R74, R73, R77, RZ ;  /* 0x0000004d494a7225 */ /* 0x000fc800078e00ff */
[----:B------:R-:W-:-:S04]  /*148d0*/  IMAD.WIDE.U32 R76, R40, R77, RZ ;  /* 0x0000004d284c7225 */ /* 0x000fc800078e00ff */
[----:B------:R-:W-:Y:S01]  /*148e0*/  IMAD.WIDE.U32 R40, P4, R40, R34, R74 ;  /* 0x0000002228287225 */ /* 0x000fe2000788004a */
[----:B------:R-:W-:-:S03]  /*148f0*/  ISETP.GT.U32.AND P3, PT, R76, RZ, PT ;  /* 0x000000ff4c00720c */ /* 0x000fc60003f64070 */
[----:B------:R-:W-:-:S09]  /*14900*/  IMAD.WIDE.U32 R74, R76, 0x1, RZ ;  /* 0x000000014c4a7825 */ /* 0x000fd200078e00ff */
[----:B------:R-:W-:Y:S02]  /*14910*/  @P4 LOP3.LUT R11, R11, 0x4, RZ, 0xfc, !PT ;  /* 0x000000040b0b4812 */ /* 0x000fe400078efcff */
[----:B------:R-:W-:Y:S02]  /*14920*/  IADD3 R5, P4, PT, R77, R40, RZ ;  /* 0x000000284d057210 */ /* 0x000fe40007f9e0ff */
[----:B------:R-:W-:Y:S02]  /*14930*/  LOP3.LUT R11, R11, 0xfffffff7, RZ, 0xc0, !PT ;  /* 0xfffffff70b0b7812 */ /* 0x000fe400078ec0ff */
[----:B------:R-:W-:-:S04]  /*14940*/  ISETP.GT.U32.AND.EX P3, PT, R5, R76, PT, P3 ;  /* 0x0000004c0500720c */ /* 0x000fc80003f64130 */
[----:B------:R-:W-:Y:S02]  /*14950*/  SEL R77, R76, RZ, P3 ;  /* 0x000000ff4c4d7207 */ /* 0x000fe40001800000 */
[-C--:B------:R-:W-:Y:S02]  /*14960*/  SEL R40, R5, R76.reuse, P3 ;  /* 0x0000004c05287207 */ /* 0x080fe40001800000 */
[----:B------:R-:W-:Y:S02]  /*14970*/  IADD3 R5, PT, PT, R75, R76, R5 ;  /* 0x0000004c4b057210 */ /* 0x000fe40007ffe005 */
[----:B------:R-:W-:Y:S01]  /*14980*/  ISETP.GT.U32.AND P3, PT, R77, R74, PT ;  /* 0x0000004a4d00720c */ /* 0x000fe20003f64070 */
[----:B------:R-:W-:Y:S01]  /*14990*/  IMAD.WIDE.U32 R76, R22, R22, RZ ;  /* 0x00000016164c7225 */ /* 0x000fe200078e00ff */
[----:B------:R-:W-:Y:S02]  /*149a0*/  @P4 LOP3.LUT R11, R11, 0x8, RZ, 0xfc, !PT ;  /* 0x000000080b0b4812 */ /* 0x000fe400078efcff */
[----:B------:R-:W-:Y:S01]  /*149b0*/  ISETP.GT.U32.AND.EX P3, PT, R40, R5, PT, P3 ;  /* 0x000000052800720c */ /* 0x000fe20003f64130 */
[----:B------:R-:W-:-:S03]  /*149c0*/  IMAD.WIDE.U32 R54, R76, 0x1, RZ ;  /* 0x000000014c367825 */ /* 0x000fc600078e00ff */
[----:B------:R-:W-:-:S04]  /*149d0*/  SEL R62, RZ, 0xffffffff, !P3 ;  /* 0xffffffffff3e7807 */ /* 0x000fc80005800000 */
[----:B------:R-:W-:Y:S01]  /*149e0*/  IADD3 R40, P3, P4, R62, R74, -R5 ;  /* 0x0000004a3e287210 */ /* 0x000fe20007c7e805 */
[----:B------:R-:W-:-:S03]  /*149f0*/  IMAD.MOV.U32 R74, RZ, RZ, R43 ;  /* 0x000000ffff4a7224 */ /* 0x000fc600078e002b */
[----:B------:R-:W-:Y:S02]  /*14a00*/  IADD3.X R62, PT, PT, R62, -0x1, R5, P3, P4 ;  /* 0xffffffff3e3e7810 */ /* 0x000fe40001fe8405 */
[C---:B------:R-:W-:Y:S02]  /*14a10*/  LOP3.LUT P4, RZ, R11.reuse, 0x800, RZ, 0xc0, !PT ;  /* 0x000008000bff7812 */ /* 0x040fe4000788c0ff */
[----:B------:R-:W-:-:S03]  /*14a20*/  LOP3.LUT P3, RZ, R11, 0x1000, RZ, 0xc0, !PT ;  /* 0x000010000bff7812 */ /* 0x000fc6000786c0ff */
[----:B------:R-:W-:Y:S02]  /*14a30*/  IMAD.X R75, RZ, RZ, RZ, P4 ;  /* 0x000000ffff4b7224 */ /* 0x000fe400020e06ff */
[----:B------:R-:W-:-:S04]  /*14a40*/  IMAD.WIDE.U32.X R52, R7, -0x2, R52, P3 ;  /* 0xfffffffe07347825 */ /* 0x000fc800018e0434 */
[----:B------:R-:W-:Y:S01]  /*14a50*/  IMAD.WIDE.U32.X R42, R13, -0x2, R74, P5 ;  /* 0xfffffffe0d2a7825 */ /* 0x000fe200028e044a */
[----:B------:R-:W-:-:S03]  /*14a60*/  ISETP.GT.U32.AND P5, PT, R76, RZ, PT ;  /* 0x000000ff4c00720c */ /* 0x000fc60003fa4070 */
[----:B------:R-:W-:-:S04]  /*14a70*/  IMAD.WIDE.U32 R74, R23, R22, RZ ;  /* 0x00000016174a7225 */ /* 0x000fc800078e00ff */
[----:B------:R-:W-:-:S03]  /*14a80*/  IMAD.WIDE.U32 R74, P3, R22, R23, R74 ;  /* 0x00000017164a7225 */ /* 0x000fc6000786004a */
[----:B------:R-:W-:Y:S01]  /*14a90*/  IADD3 R5, P4, PT, R77, R74, RZ ;  /* 0x0000004a4d057210 */ /* 0x000fe20007f9e0ff */
[----:B------:R-:W-:-:S03]  /*14aa0*/  IMAD.X R77, RZ, RZ, RZ, P3 ;  /* 0x000000ffff4d7224 */ /* 0x000fc600018e06ff */
[----:B------:R-:W-:-:S04]  /*14ab0*/  ISETP.GT.U32.AND.EX P5, PT, R5, R76, PT, P5 ;  /* 0x0000004c0500720c */ /* 0x000fc80003fa4150 */
[----:B------:R-:W-:Y:S02]  /*14ac0*/  SEL R7, R76, RZ, P5 ;  /* 0x000000ff4c077207 */ /* 0x000fe40002800000 */
[-C--:B------:R-:W-:Y:S02]  /*14ad0*/  SEL R13, R5, R76.reuse, P5 ;  /* 0x0000004c050d7207 */ /* 0x080fe40002800000 */
[----:B------:R-:W-:Y:S01]  /*14ae0*/  IADD3 R5, PT, PT, R55, R76, R5 ;  /* 0x0000004c37057210 */ /* 0x000fe20007ffe005 */
[----:B------:R-:W-:Y:S01]  /*14af0*/  IMAD.MOV.U32 R76, RZ, RZ, R75 ;  /* 0x000000ffff4c7224 */ /* 0x000fe200078e004b */
[----:B------:R-:W-:-:S03]  /*14b00*/  ISETP.GT.U32.AND P5, PT, R7, R54, PT ;  /* 0x000000360700720c */ /* 0x000fc60003fa4070 */
[----:B------:R-:W-:Y:S01]  /*14b10*/  IMAD.WIDE.U32.X R76, R23, R23, R76, P4 ;  /* 0x00000017174c7225 */ /* 0x000fe200020e044c */
[----:B------:R-:W-:-:S04]  /*14b20*/  ISETP.GT.U32.AND.EX P5, PT, R13, R5, PT, P5 ;  /* 0x000000050d00720c */ /* 0x000fc80003fa4150 */
[----:B------:R-:W-:-:S04]  /*14b30*/  SEL R50, RZ, 0xffffffff, !P5 ;  /* 0xffffffffff327807 */ /* 0x000fc80006800000 */
[----:B------:R-:W-:-:S04]  /*14b40*/  IADD3 R7, P5, P6, R50, R54, -R5 ;  /* 0x0000003632077210 */ /* 0x000fc80007ebe805 */
[----:B------:R-:W-:Y:S02]  /*14b50*/  IADD3.X R5, PT, PT, R50, -0x1, R5, P5, P6 ;  /* 0xffffffff32057810 */ /* 0x000fe40002fec405 */
[----:B------:R-:W-:Y:S02]  /*14b60*/  LOP3.LUT P6, RZ, R11, 0x2000, RZ, 0xc0, !PT ;  /* 0x000020000bff7812 */ /* 0x000fe400078cc0ff */
[----:B------:R-:W-:Y:S02]  /*14b70*/  IADD3 R50, P3, PT, -R7, R76, RZ ;  /* 0x0000004c07327210 */ /* 0x000fe40007f7e1ff */
[----:B------:R-:W-:Y:S01]  /*14b80*/  LOP3.LUT R11, R11, 0xfffffffe, RZ, 0xc0, !PT ;  /* 0xfffffffe0b0b7812 */ /* 0x000fe200078ec0ff */
[----:B------:R-:W-:Y:S01]  /*14b90*/  IMAD.WIDE.U32.X R54, R15, -0x2, R78, P6 ;  /* 0xfffffffe0f367825 */ /* 0x000fe200030e044e */
[----:B------:R-:W-:-:S03]  /*14ba0*/  IADD3 R79, P4, PT, R50, 0x1, RZ ;  /* 0x00000001324f7810 */ /* 0x000fc60007f9e0ff */
        /* <DEDUP_REMOVED lines=25> */
[----:B------:R-:W-:-:S05]  /*14d40*/  IADD3 R50, P3, PT, -R75, R76, RZ ;  /* 0x0000004c4b327210 */ /* 0x000fca0007f7e1ff */
[----:B------:R-:W-:Y:S01]  /*14d50*/  IMAD.X R15, R77, 0x1, ~R5, P3 ;  /* 0x000000014d0f7824 */ /* 0x000fe200018e0e05 */
[----:B------:R-:W-:Y:S01]  /*14d60*/  ISETP.GE.U32.AND P3, PT, R76, R75, PT ;  /* 0x0000004b4c00720c */ /* 0x000fe20003f66070 */
[----:B------:R-:W-:-:S03]  /*14d70*/  IMAD.X R75, RZ, RZ, RZ, P0 ;  /* 0x000000ffff4b7224 */ /* 0x000fc600000e06ff */
[----:B------:R-:W-:Y:S02]  /*14d80*/  ISETP.GE.U32.AND.EX P3, PT, R77, R5, PT, P3 ;  /* 0x000000054d00720c */ /* 0x000fe40003f66130 */
[----:B------:R-:W-:-:S04]  /*14d90*/  IADD3 R5, P4, PT, R50, 0x1, RZ ;  /* 0x0000000132057810 */ /* 0x000fc80007f9e0ff */
[----:B------:R-:W-:Y:S02]  /*14da0*/  IADD3.X R56, PT, PT, R15, -0x1, RZ, P4, !PT ;  /* 0xffffffff0f387810 */ /* 0x000fe400027fe4ff */
[----:B------:R-:W-:Y:S02]  /*14db0*/  SEL R50, R5, R50, !P3 ;  /* 0x0000003205327207 */ /* 0x000fe40005800000 */
[----:B------:R-:W-:Y:S01]  /*14dc0*/  SEL R15, R56, R15, !P3 ;  /* 0x0000000f380f7207 */ /* 0x000fe20005800000 */
[----:B------:R-:W-:-:S04]  /*14dd0*/  IMAD.WIDE.U32.X R56, R29, R57, R74, P1 ;  /* 0x000000391d387225 */ /* 0x000fc800008e044a */
[----:B------:R-:W-:-:S04]  /*14de0*/  IMAD.WIDE.U32 R76, R15, R79, RZ ;  /* 0x0000004f0f4c7225 */ /* 0x000fc800078e00ff */
[----:B------:R-:W-:-:S04]  /*14df0*/  IMAD.WIDE.U32 R78, R50, R79, RZ ;  /* 0x0000004f324e7225 */ /* 0x000fc800078e00ff */
[----:B------:R-:W-:Y:S01]  /*14e00*/  IMAD.WIDE.U32 R50, P3, R50, R64, R76 ;  /* 0x0000004032327225 */ /* 0x000fe2000786004c */
[----:B------:R-:W-:-:S03]  /*14e10*/  ISETP.GT.U32.AND P4, PT, R78, RZ, PT ;  /* 0x000000ff4e00720c */ /* 0x000fc60003f84070 */
[----:B------:R-:W-:Y:S01]  /*14e20*/  IMAD.WIDE.U32 R76, R78, 0x1, RZ ;  /* 0x000000014e4c7825 */ /* 0x000fe200078e00ff */
[----:B------:R-:W-:-:S03]  /*14e30*/  IADD3 R5, P0, PT, R79, R50, RZ ;  /* 0x000000324f057210 */ /* 0x000fc60007f1e0ff */
[----:B------:R-:W-:Y:S01]  /*14e40*/  IMAD.WIDE.U32 R74, R46, R45, RZ ;  /* 0x0000002d2e4a7225 */ /* 0x000fe200078e00ff */
[----:B------:R-:W-:-:S04]  /*14e50*/  ISETP.GT.U32.AND.EX P4, PT, R5, R78, PT, P4 ;  /* 0x0000004e0500720c */ /* 0x000fc80003f84140 */
[----:B------:R-:W-:Y:S01]  /*14e60*/  SEL R7, R78, RZ, P4 ;  /* 0x000000ff4e077207 */ /* 0x000fe20002000000 */
[----:B------:R-:W-:Y:S01]  /*14e70*/  IMAD.WIDE.U32 R74, P1, R45, R46, R74 ;  /* 0x0000002e2d4a7225 */ /* 0x000fe2000782004a */
[-C--:B------:R-:W-:Y:S02]  /*14e80*/  SEL R50, R5, R78.reuse, P4 ;  /* 0x0000004e05327207 */ /* 0x080fe40002000000 */
[----:B------:R-:W-:Y:S01]  /*14e90*/  IADD3 R5, PT, PT, R77, R78, R5 ;  /* 0x0000004e4d057210 */ /* 0x000fe20007ffe005 */
[----:B------:R-:W-:Y:S01]  /*14ea0*/  IMAD.WIDE.U32 R78, R45, R45, RZ ;  /* 0x0000002d2d4e7225 */ /* 0x000fe200078e00ff */
[----:B------:R-:W-:-:S03]  /*14eb0*/  ISETP.GT.U32.AND P4, PT, R7, R76, PT ;  /* 0x0000004c0700720c */ /* 0x000fc60003f84070 */
[----:B------:R-:W-:Y:S01]  /*14ec0*/  IMAD.X R77, RZ, RZ, RZ, P1 ;  /* 0x000000ffff4d7224 */ /* 0x000fe200008e06ff */
[----:B------:R-:W-:-:S04]  /*14ed0*/  ISETP.GT.U32.AND.EX P4, PT, R50, R5, PT, P4 ;  /* 0x000000053200720c */ /* 0x000fc80003f84140 */
[----:B------:R-:W-:-:S04]  /*14ee0*/  SEL R50, RZ, 0xffffffff, !P4 ;  /* 0xffffffffff327807 */ /* 0x000fc80006000000 */
[----:B------:R-:W-:Y:S01]  /*14ef0*/  IADD3 R13, P4, P5, R50, R76, -R5 ;  /* 0x0000004c320d7210 */ /* 0x000fe20007d9e805 */
[----:B------:R-:W-:-:S03]  /*14f00*/  IMAD.MOV.U32 R76, RZ, RZ, R75 ;  /* 0x000000ffff4c7224 */ /* 0x000fc600078e004b */
[----:B------:R-:W-:Y:S02]  /*14f10*/  IADD3.X R50, PT, PT, R50, -0x1, R5, P4, P5 ;  /* 0xffffffff32327810 */ /* 0x000fe400027ea405 */
[----:B------:R-:W-:Y:S01]  /*14f20*/  IADD3 R5, P1, PT, R79, R74, RZ ;  /* 0x0000004a4f057210 */ /* 0x000fe20007f3e0ff */
[C---:B------:R-:W-:Y:S01]  /*14f30*/  IMAD.WIDE.U32 R74, R78.reuse, 0x1, RZ ;  /* 0x000000014e4a7825 */ /* 0x040fe200078e00ff */
[----:B------:R-:W-:-:S03]  /*14f40*/  ISETP.GT.U32.AND P4, PT, R78, RZ, PT ;  /* 0x000000ff4e00720c */ /* 0x000fc60003f84070 */
[----:B------:R-:W-:Y:S01]  /*14f50*/  IMAD.WIDE.U32.X R76, R46, R46, R76, P1 ;  /* 0x0000002e2e4c7225 */ /* 0x000fe200008e044c */
        /* <DEDUP_REMOVED lines=11> */
[----:B------:R-:W-:-:S04]  /*15010*/  ISETP.GE.U32.AND P1, PT, R76, R74, PT ;  /* 0x0000004a4c00720c */ /* 0x000fc80003f26070 */
[----:B------:R-:W-:Y:S02]  /*15020*/  ISETP.GE.U32.AND.EX P1, PT, R77, R5, PT, P1 ;  /* 0x000000054d00720c */ /* 0x000fe40003f26110 */
[----:B------:R-:W-:-:S04]  /*15030*/  IADD3 R5, P4, PT, R68, 0x1, RZ ;  /* 0x0000000144057810 */ /* 0x000fc80007f9e0ff */
[----:B------:R-:W-:Y:S02]  /*15040*/  IADD3.X R66, PT, PT, R29, -0x1, RZ, P4, !PT ;  /* 0xffffffff1d427810 */ /* 0x000fe400027fe4ff */
[----:B------:R-:W-:Y:S02]  /*15050*/  SEL R68, R5, R68, !P1 ;  /* 0x0000004405447207 */ /* 0x000fe40004800000 */
[----:B------:R-:W-:Y:S02]  /*15060*/  SEL R29, R66, R29, !P1 ;  /* 0x0000001d421d7207 */ /* 0x000fe40004800000 */
[----:B------:R-:W-:Y:S01]  /*15070*/  ISETP.GE.U32.AND P1, PT, R48, R65, PT ;  /* 0x000000413000720c */ /* 0x000fe20003f26070 */
[----:B------:R-:W-:Y:S01]  /*15080*/  IMAD.WIDE.U32 R76, R68, R68, RZ ;  /* 0x00000044444c7225 */ /* 0x000fe200078e00ff */
[----:B------:R-:W-:Y:S02]  /*15090*/  IADD3 R65, P4, PT, -R65, R48, RZ ;  /* 0x0000003041417210 */ /* 0x000fe40007f9e1ff */
[----:B------:R-:W-:-:S02]  /*150a0*/  ISETP.GE.U32.AND.EX P1, PT, R49, R67, PT, P1 ;  /* 0x000000433100720c */ /* 0x000fc40003f26110 */
[----:B------:R-:W-:Y:S01]  /*150b0*/  ISETP.GT.U32.AND P5, PT, R76, RZ, PT ;  /* 0x000000ff4c00720c */ /* 0x000fe20003fa4070 */
[----:B------:R-:W-:Y:S02]  /*150c0*/  IMAD.X R5, R49, 0x1, ~R67, P4 ;  /* 0x0000000131057824 */ /* 0x000fe400020e0e43 */
[----:B------:R-:W-:-:S04]  /*150d0*/  IMAD.WIDE.U32 R48, R29, R68, RZ ;  /* 0x000000441d307225 */ /* 0x000fc800078e00ff */
        /* <DEDUP_REMOVED lines=19> */
[----:B------:R-:W-:Y:S01]  /*15210*/  ISETP.GE.U32.AND.EX P4, PT, R75, R7, PT, P4 ;  /* 0x000000074b00720c */ /* 0x000fe20003f86140 */
[----:B------:R-:W-:Y:S01]  /*15220*/  IMAD.WIDE.U32 R74, R27, R27, RZ ;  /* 0x0000001b1b4a7225 */ /* 0x000fe200078e00ff */
[----:B------:R-:W-:Y:S02]  /*15230*/  IADD3.X R7, PT, PT, R66, -0x1, RZ, P5, !PT ;  /* 0xffffffff42077810 */ /* 0x000fe40002ffe4ff */
[----:B------:R-:W-:Y:S02]  /*15240*/  SEL R48, R48, R49, !P4 ;  /* 0x0000003130307207 */ /* 0x000fe40006000000 */
[----:B------:R-:W-:-:S02]  /*15250*/  SEL R66, R7, R66, !P4 ;  /* 0x0000004207427207 */ /* 0x000fc40006000000 */
[----:B------:R-:W-:Y:S02]  /*15260*/  ISETP.GE.U32.AND P4, PT, R52, R71, PT ;  /* 0x000000473400720c */ /* 0x000fe40003f86070 */
[----:B------:R-:W-:Y:S02]  /*15270*/  IADD3 R71, P5, PT, -R71, R52, RZ ;  /* 0x0000003447477210 */ /* 0x000fe40007fbe1ff */
[----:B------:R-:W-:-:S03]  /*15280*/  ISETP.GE.U32.AND.EX P4, PT, R53, R69, PT, P4 ;  /* 0x000000453500720c */ /* 0x000fc60003f86140 */
[----:B------:R-:W-:Y:S02]  /*15290*/  IMAD.X R7, R53, 0x1, ~R69, P5 ;  /* 0x0000000135077824 */ /* 0x000fe400028e0e45 */
        /* <DEDUP_REMOVED lines=12> */
[----:B------:R-:W-:Y:S02]  /*15360*/  ISETP.GT.U32.AND P5, PT, R69, R52, PT ;  /* 0x000000344500720c */ /* 0x000fe40003fa4070 */
[----:B------:R-:W-:Y:S02]  /*15370*/  @P6 LOP3.LUT R11, R11, 0x10, RZ, 0xfc, !PT ;  /* 0x000000100b0b6812 */ /* 0x000fe400078efcff */
[----:B------:R-:W-:-:S04]  /*15380*/  ISETP.GT.U32.AND.EX P5, PT, R48, R67, PT, P5 ;  /* 0x000000433000720c */ /* 0x000fc80003fa4150 */
[----:B------:R-:W-:-:S04]  /*15390*/  SEL R48, RZ, 0xffffffff, !P5 ;  /* 0xffffffffff307807 */ /* 0x000fc80006800000 */
[----:B------:R-:W-:-:S04]  /*153a0*/  IADD3 R53, P5, P6, R48, R52, -R67 ;  /* 0x0000003430357210 */ /* 0x000fc80007ebe843 */
[----:B------:R-:W-:Y:S02]  /*153b0*/  IADD3.X R67, PT, PT, R48, -0x1, R67, P5, P6 ;  /* 0xffffffff30437810 */ /* 0x000fe40002fec443 */
[----:B------:R-:W-:Y:S02]  /*153c0*/  IADD3 R52, P5, PT, R65, 0x1, RZ ;  /* 0x0000000141347810 */ /* 0x000fe40007fbe0ff */
[----:B------:R-:W-:Y:S02]  /*153d0*/  LOP3.LUT P6, RZ, R11, 0x2, RZ, 0xc0, !PT ;  /* 0x000000020bff7812 */ /* 0x000fe400078cc0ff */
[----:B------:R-:W-:Y:S02]  /*153e0*/  IADD3.X R48, PT, PT, R5, -0x1, RZ, P5, !PT ;  /* 0xffffffff05307810 */ /* 0x000fe40002ffe4ff */
[----:B------:R-:W-:Y:S02]  /*153f0*/  SEL R52, R52, R65, !P1 ;  /* 0x0000004134347207 */ /* 0x000fe40004800000 */
[----:B------:R-:W-:-:S02]  /*15400*/  SEL R48, R48, R5, !P1 ;  /* 0x0000000530307207 */ /* 0x000fc40004800000 */
[----:B------:R-:W-:Y:S02]  /*15410*/  IADD3 R68, P1, PT, R71, 0x1, RZ ;  /* 0x0000000147447810 */ /* 0x000fe40007f3e0ff */
[----:B------:R-:W-:Y:S02]  /*15420*/  LOP3.LUT P5, RZ, R11, 0x80, RZ, 0xc0, !PT ;  /* 0x000000800bff7812 */ /* 0x000fe400078ac0ff */
[----:B------:R-:W-:Y:S01]  /*15430*/  SEL R5, R68, R71, !P4 ;  /* 0x0000004744057207 */ /* 0x000fe20006000000 */
[----:B------:R-:W-:Y:S01]  /*15440*/  IMAD.WIDE.U32 R70, R44, R27, RZ ;  /* 0x0000001b2c467225 */ /* 0x000fe200078e00ff */
[----:B------:R-:W-:Y:S02]  /*15450*/  IADD3.X R68, PT, PT, R7, -0x1, RZ, P1, !PT ;  /* 0xffffffff07447810 */ /* 0x000fe40000ffe4ff */
[----:B------:R-:W-:Y:S02]  /*15460*/  LOP3.LUT P1, RZ, R11, 0x100, RZ, 0xc0, !PT ;  /* 0x000001000bff7812 */ /* 0x000fe4000782c0ff */
[----:B------:R-:W-:Y:S01]  /*15470*/  SEL R7, R68, R7, !P4 ;  /* 0x0000000744077207 */ /* 0x000fe20006000000 */
[----:B------:R-:W-:-:S02]  /*15480*/  IMAD.MOV.U32 R68, RZ, RZ, R37 ;  /* 0x000000ffff447224 */ /* 0x000fc400078e0025 */
[----:B------:R-:W-:Y:S02]  /*15490*/  IMAD.X R69, RZ, RZ, RZ, P1 ;  /* 0x000000ffff457224 */ /* 0x000fe400008e06ff */
[----:B------:R-:W-:Y:S01]  /*154a0*/  IMAD.WIDE.U32.X R68, R33, R6, R68, P5 ;  /* 0x0000000621447225 */ /* 0x000fe200028e0444 */
[----:B------:R-:W-:Y:S02]  /*154b0*/  ISETP.GT.U32.AND P5, PT, R74, RZ, PT ;  /* 0x000000ff4a00720c */ /* 0x000fe40003fa4070 */
[----:B------:R-:W-:-:S05]  /*154c0*/  IADD3 R33, P1, PT, -R36, R68, RZ ;  /* 0x0000004424217210 */ /* 0x000fca0007f3e1ff */
[----:B------:R-:W-:Y:S01]  /*154d0*/  IMAD.X R37, R69, 0x1, ~R12, P1 ;  /* 0x0000000145257824 */ /* 0x000fe200008e0e0c */
[----:B------:R-:W-:Y:S01]  /*154e0*/  ISETP.GE.U32.AND P1, PT, R68, R36, PT ;  /* 0x000000244400720c */ /* 0x000fe20003f26070 */
[----:B------:R-:W-:Y:S01]  /*154f0*/  IMAD.MOV.U32 R68, RZ, RZ, R39 ;  /* 0x000000ffff447224 */ /* 0x000fe200078e0027 */
[----:B------:R-:W-:Y:S02]  /*15500*/  IADD3 R36, P4, PT, R33, 0x1, RZ ;  /* 0x0000000121247810 */ /* 0x000fe40007f9e0ff */
[----:B------:R-:W-:Y:S01]  /*15510*/  ISETP.GE.U32.AND.EX P1, PT, R69, R12, PT, P1 ;  /* 0x0000000c4500720c */ /* 0x000fe20003f26110 */
[----:B------:R-:W-:Y:S01]  /*15520*/  IMAD.X R69, RZ, RZ, RZ, P6 ;  /* 0x000000ffff457224 */ /* 0x000fe200030e06ff */
[----:B------:R-:W-:Y:S02]  /*15530*/  IADD3.X R6, PT, PT, R37, -0x1, RZ, P4, !PT ;  /* 0xffffffff25067810 */ /* 0x000fe400027fe4ff */
[----:B------:R-:W-:Y:S01]  /*15540*/  SEL R36, R36, R33, !P1 ;  /* 0x0000002124247207 */ /* 0x000fe20004800000 */
[----:B------:R-:W-:Y:S01]  /*15550*/  IMAD.WIDE.U32.X R68, R3, R32, R68, P2 ;  /* 0x0000002003447225 */ /* 0x000fe200010e0444 */
[----:B------:R-:W-:-:S03]  /*15560*/  SEL R6, R6, R37, !P1 ;  /* 0x0000002506067207 */ /* 0x000fc60004800000 */
[----:B------:R-:W-:-:S04]  /*15570*/  IMAD.WIDE.U32 R70, P2, R27, R44, R70 ;  /* 0x0000002c1b467225 */ /* 0x000fc80007840046 */
[----:B------:R-:W-:-:S04]  /*15580*/  IMAD.WIDE.U32 R32, R6, R16, RZ ;  /* 0x0000001006207225 */ /* 0x000fc800078e00ff */
[----:B------:R-:W-:-:S04]  /*15590*/  IMAD.WIDE.U32 R32, P1, R17, R36, R32 ;  /* 0x0000002411207225 */ /* 0x000fc80007820020 */
[----:B------:R-:W-:-:S04]  /*155a0*/  IMAD.WIDE.U32 R36, R36, R16, RZ ;  /* 0x0000001024247225 */ /* 0x000fc800078e00ff */
[----:B------:R-:W-:Y:S01]  /*155b0*/  IMAD.X R77, RZ, RZ, RZ, P1 ;  /* 0x000000ffff4d7224 */ /* 0x000fe200008e06ff */
[----:B------:R-:W-:Y:S01]  /*155c0*/  IADD3 R3, P1, PT, R37, R32, RZ ;  /* 0x0000002025037210 */ /* 0x000fe20007f3e0ff */
[----:B------:R-:W-:Y:S01]  /*155d0*/  IMAD.MOV.U32 R76, RZ, RZ, R33 ;  /* 0x000000ffff4c7224 */ /* 0x000fe200078e0021 */
[----:B------:R-:W-:Y:S01]  /*155e0*/  IADD3 R37, P4, PT, R75, R70, RZ ;  /* 0x000000464b257210 */ /* 0x000fe20007f9e0ff */
[----:B------:R-:W-:-:S03]  /*155f0*/  IMAD.WIDE.U32 R32, R74, 0x1, RZ ;  /* 0x000000014a207825 */ /* 0x000fc600078e00ff */
        /* <DEDUP_REMOVED lines=8> */
[----:B------:R-:W-:-:S03]  /*15680*/  IMAD.WIDE.U32.X R32, R17, R6, R76, P1 ;  /* 0x0000000611207225 */ /* 0x000fc600008e044c */
[----:B------:R-:W-:Y:S01]  /*15690*/  IADD3.X R37, PT, PT, R16, -0x1, R37, P5, P6 ;  /* 0xffffffff10257810 */ /* 0x000fe20002fec425 */
[----:B------:R-:W-:Y:S01]  /*156a0*/  IMAD.X R17, RZ, RZ, RZ, P2 ;  /* 0x000000ffff117224 */ /* 0x000fe200010e06ff */
[C---:B------:R-:W-:Y:S01]  /*156b0*/  LOP3.LUT P5, RZ, R11.reuse, 0x20, RZ, 0xc0, !PT ;  /* 0x000000200bff7812 */ /* 0x040fe200078ac0ff */
[----:B------:R-:W-:Y:S01]  /*156c0*/  IMAD.MOV.U32 R16, RZ, RZ, R71 ;  /* 0x000000ffff107224 */ /* 0x000fe200078e0047 */
[----:B------:R-:W-:-:S03]  /*156d0*/  LOP3.LUT P6, RZ, R11, 0x8, RZ, 0xc0, !PT ;  /* 0x000000080bff7812 */ /* 0x000fc600078cc0ff */
[----:B------:R-:W-:-:S03]  /*156e0*/  IMAD.WIDE.U32.X R16, R44, R44, R16, P4 ;  /* 0x0000002c2c107225 */ /* 0x000fc600020e0410 */
[----:B------:R-:W-:-:S04]  /*156f0*/  IADD3 R70, P1, PT, -R12, R16, RZ ;  /* 0x000000100c467210 */ /* 0x000fc80007f3e1ff */
        /* <DEDUP_REMOVED lines=26> */
[C---:B------:R-:W-:Y:S01]  /*158a0*/  IMAD.X R12, R71.reuse, 0x1, ~R37, P1 ;  /* 0x00000001470c7824 */ /* 0x040fe200008e0e25 */
[----:B------:R-:W-:Y:S01]  /*158b0*/  ISETP.GE.U32.AND P1, PT, R70, R17, PT ;  /* 0x000000114600720c */ /* 0x000fe20003f26070 */
[----:B------:R-:W-:Y:S01]  /*158c0*/  IMAD.MOV.U32 R70, RZ, RZ, R35 ;  /* 0x000000ffff467224 */ /* 0x000fe200078e0023 */
[----:B------:R-:W-:Y:S02]  /*158d0*/  IADD3 R17, P2, PT, R16, 0x1, RZ ;  /* 0x0000000110117810 */ /* 0x000fe40007f5e0ff */
[----:B------:R-:W-:Y:S01]  /*158e0*/  ISETP.GE.U32.AND.EX P1, PT, R71, R37, PT, P1 ;  /* 0x000000254700720c */ /* 0x000fe20003f26110 */
[----:B------:R-:W-:Y:S01]  /*158f0*/  IMAD.X R71, RZ, RZ, RZ, P5 ;  /* 0x000000ffff477224 */ /* 0x000fe200028e06ff */
        /* <DEDUP_REMOVED lines=17> */
[----:B------:R-:W-:Y:S01]  /*15a10*/  IADD3 R16, P4, P5, R12, R74, -R39 ;  /* 0x0000004a0c107210 */ /* 0x000fe20007d9e827 */
[----:B------:R-:W-:-:S03]  /*15a20*/  IMAD.MOV.U32 R74, RZ, RZ, R41 ;  /* 0x000000ffff4a7224 */ /* 0x000fc600078e0029 */
[----:B------:R-:W-:Y:S02]  /*15a30*/  IADD3.X R39, PT, PT, R12, -0x1, R39, P4, P5 ;  /* 0xffffffff0c277810 */ /* 0x000fe400027ea427 */
[C---:B------:R-:W-:Y:S02]  /*15a40*/  LOP3.LUT P4, RZ, R11.reuse, 0x40, RZ, 0xc0, !PT ;  /* 0x000000400bff7812 */ /* 0x040fe4000788c0ff */
[C---:B------:R-:W-:Y:S02]  /*15a50*/  LOP3.LUT P5, RZ, R11.reuse, 0x4, RZ, 0xc0, !PT ;  /* 0x000000040bff7812 */ /* 0x040fe400078ac0ff */
[----:B------:R-:W-:Y:S01]  /*15a60*/  LOP3.LUT R11, R11, 0xfffffff7, RZ, 0xc0, !PT ;  /* 0xfffffff70b0b7812 */ /* 0x000fe200078ec0ff */
[----:B------:R-:W-:-:S04]  /*15a70*/  IMAD.WIDE.U32.X R70, R63, R60, R70, P4 ;  /* 0x0000003c3f467225 */ /* 0x000fc800020e0446 */
[----:B------:R-:W-:Y:S01]  /*15a80*/  IMAD.X R75, RZ, RZ, RZ, P5 ;  /* 0x000000ffff4b7224 */ /* 0x000fe200028e06ff */
[----:B------:R-:W-:Y:S01]  /*15a90*/  IADD3 R12, P4, PT, -R14, R70, RZ ;  /* 0x000000460e0c7210 */ /* 0x000fe20007f9e1ff */
[----:B------:R-:W-:-:S04]  /*15aa0*/  IMAD.WIDE.U32.X R72, R73, R34, R74, P6 ;  /* 0x0000002249487225 */ /* 0x000fc800030e044a */
[----:B------:R-:W-:Y:S01]  /*15ab0*/  IMAD.X R60, R71, 0x1, ~R28, P4 ;  /* 0x00000001473c7824 */ /* 0x000fe200020e0e1c */
[----:B------:R-:W-:Y:S01]  /*15ac0*/  IADD3 R35, P4, PT, R12, 0x1, RZ ;  /* 0x000000010c237810 */ /* 0x000fe20007f9e0ff */
[----:B------:R-:W-:Y:S01]  /*15ad0*/  IMAD.X R75, RZ, RZ, RZ, P3 ;  /* 0x000000ffff4b7224 */ /* 0x000fe200018e06ff */
[----:B------:R-:W-:Y:S01]  /*15ae0*/  ISETP.GT.U32.AND P3, PT, R76, RZ, PT ;  /* 0x000000ff4c00720c */ /* 0x000fe20003f64070 */
[----:B------:R-:W-:Y:S01]  /*15af0*/  IMAD.MOV.U32 R74, RZ, RZ, R51 ;  /* 0x000000ffff4a7224 */ /* 0x000fe200078e0033 */
[----:B------:R-:W-:Y:S02]  /*15b00*/  IADD3.X R41, PT, PT, R60, -0x1, RZ, P4, !PT ;  /* 0xffffffff3c297810 */ /* 0x000fe400027fe4ff */
[----:B------:R-:W-:Y:S01]  /*15b10*/  ISETP.GE.U32.AND P4, PT, R70, R14, PT ;  /* 0x0000000e4600720c */ /* 0x000fe20003f86070 */
[----:B------:R-:W-:Y:S01]  /*15b20*/  IMAD.WIDE.U32.X R14, R15, R64, R74, P0 ;  /* 0x000000400f0e7225 */ /* 0x000fe200000e044a */
[----:B------:R-:W-:Y:S02]  /*15b30*/  IADD3 R65, P0, PT, -R40, R72, RZ ;  /* 0x0000004828417210 */ /* 0x000fe40007f1e1ff */
[----:B------:R-:W-:Y:S01]  /*15b40*/  ISETP.GE.U32.AND.EX P4, PT, R71, R28, PT, P4 ;  /* 0x0000001c4700720c */ /* 0x000fe20003f86140 */
[----:B------:R-:W-:Y:S01]  /*15b50*/  IMAD.WIDE.U32 R74, R24, R24, RZ ;  /* 0x00000018184a7225 */ /* 0x000fe200078e00ff */
[----:B------:R-:W-:-:S02]  /*15b60*/  ISETP.GE.U32.AND P5, PT, R72, R40, PT ;  /* 0x000000284800720c */ /* 0x000fc40003fa6070 */
[----:B------:R-:W-:Y:S01]  /*15b70*/  SEL R28, R35, R12, !P4 ;  /* 0x0000000c231c7207 */ /* 0x000fe20006000000 */
[----:B------:R-:W-:Y:S01]  /*15b80*/  IMAD.WIDE.U32 R34, R26, R25, RZ ;  /* 0x000000191a227225 */ /* 0x000fe200078e00ff */
[----:B------:R-:W-:Y:S02]  /*15b90*/  SEL R60, R41, R60, !P4 ;  /* 0x0000003c293c7207 */ /* 0x000fe40006000000 */
[C---:B------:R-:W-:Y:S01]  /*15ba0*/  ISETP.GE.U32.AND.EX P5, PT, R73.reuse, R62, PT, P5 ;  /* 0x0000003e4900720c */ /* 0x040fe20003fa6150 */
[----:B------:R-:W-:Y:S02]  /*15bb0*/  IMAD.X R64, R73, 0x1, ~R62, P0 ;  /* 0x0000000149407824 */ /* 0x000fe400000e0e3e */
        /* <DEDUP_REMOVED lines=22> */
[----:B------:R-:W-:-:S03]  /*15d20*/  SEL R51, R51, R70, !P3 ;  /* 0x0000004633337207 */ /* 0x000fc60005800000 */
[----:B------:R-:W-:-:S04]  /*15d30*/  IMAD.WIDE.U32 R76, R78, R78, RZ ;  /* 0x0000004e4e4c7225 */ /* 0x000fc800078e00ff */
[----:B------:R-:W-:-:S04]  /*15d40*/  IMAD.WIDE.U32 R34, R51, R78, RZ ;  /* 0x0000004e33227225 */ /* 0x000fc800078e00ff */
        /* <DEDUP_REMOVED lines=41> */
[----:B------:R-:W-:Y:S01]  /*15fe0*/  IADD3.X R34, PT, PT, R34, -0x1, R41, P3, P4 ;  /* 0xffffffff22227810 */ /* 0x000fe20001fe8429 */
        /* <DEDUP_REMOVED lines=20> */
[----:B------:R-:W-:Y:S02]  /*16130*/  ISETP.GE.U32.AND P0, PT, R72, R41, PT ;  /* 0x000000294800720c */ /* 0x000fe40003f06070 */
[----:B------:R-:W-:Y:S02]  /*16140*/  IADD3 R41, P3, PT, R74, 0x1, RZ ;  /* 0x000000014a297810 */ /* 0x000fe40007f7e0ff */
[----:B------:R-:W-:Y:S02]  /*16150*/  ISETP.GE.U32.AND.EX P0, PT, R73, R71, PT, P0 ;  /* 0x000000474900720c */ /* 0x000fe40003f06100 */
[----:B------:R-:W-:Y:S02]  /*16160*/  IADD3.X R71, PT, PT, R12, -0x1, RZ, P3, !PT ;  /* 0xffffffff0c477810 */ /* 0x000fe40001ffe4ff */
[----:B------:R-:W-:Y:S02]  /*16170*/  SEL R74, R41, R74, !P0 ;  /* 0x0000004a294a7207 */ /* 0x000fe40004000000 */
[----:B------:R-:W-:-:S02]  /*16180*/  SEL R71, R71, R12, !P0 ;  /* 0x0000000c47477207 */ /* 0x000fc40004000000 */
[----:B------:R-:W-:Y:S01]  /*16190*/  IADD3 R72, P0, PT, -R13, R14, RZ ;  /* 0x0000000e0d487210 */ /* 0x000fe20007f1e1ff */
[----:B------:R-:W-:Y:S01]  /*161a0*/  IMAD.WIDE.U32 R76, R74, R74, RZ ;  /* 0x0000004a4a4c7225 */ /* 0x000fe200078e00ff */
[----:B------:R-:W-:-:S03]  /*161b0*/  ISETP.GE.U32.AND.EX P4, PT, R15, R50, PT, P4 ;  /* 0x000000320f00720c */ /* 0x000fc60003f86140 */
[----:B------:R-:W-:Y:S01]  /*161c0*/  IMAD.WIDE.U32 R12, R71, R74, RZ ;  /* 0x0000004a470c7225 */ /* 0x000fe200078e00ff */
[----:B------:R-:W-:-:S03]  /*161d0*/  ISETP.GT.U32.AND P3, PT, R76, RZ, PT ;  /* 0x000000ff4c00720c */ /* 0x000fc60003f64070 */
        /* <DEDUP_REMOVED lines=18> */
[C---:B------:R-:W-:Y:S02]  /*16300*/  LOP3.LUT P6, RZ, R11.reuse, 0x1, RZ, 0xc0, !PT ;  /* 0x000000010bff7812 */ /* 0x040fe400078cc0ff */
[----:B------:R-:W-:Y:S01]  /*16310*/  LOP3.LUT R11, R11, 0xfffffffd, RZ, 0xc0, !PT ;  /* 0xfffffffd0b0b7812 */ /* 0x000fe200078ec0ff */
[----:B------:R-:W-:Y:S01]  /*16320*/  IMAD.X R50, R15, 0x1, ~R41, P0 ;  /* 0x000000010f327824 */ /* 0x000fe200000e0e29 */
[----:B------:R-:W-:Y:S02]  /*16330*/  ISETP.GE.U32.AND P0, PT, R14, R13, PT ;  /* 0x0000000d0e00720c */ /* 0x000fe40003f06070 */
[----:B------:R-:W-:-:S02]  /*16340*/  IADD3 R13, P3, PT, R40, 0x1, RZ ;  /* 0x00000001280d7810 */ /* 0x000fc40007f7e0ff */
[----:B------:R-:W-:Y:S02]  /*16350*/  ISETP.GE.U32.AND.EX P0, PT, R15, R41, PT, P0 ;  /* 0x000000290f00720c */ /* 0x000fe40003f06100 */
[----:B------:R-:W-:Y:S02]  /*16360*/  IADD3.X R15, PT, PT, R50, -0x1, RZ, P3, !PT ;  /* 0xffffffff320f7810 */ /* 0x000fe40001ffe4ff */
[----:B------:R-:W-:Y:S01]  /*16370*/  SEL R40, R13, R40, !P0 ;  /* 0x000000280d287207 */ /* 0x000fe20004000000 */
[----:B------:R-:W-:Y:S01]  /*16380*/  IMAD.X R13, RZ, RZ, RZ, P6 ;  /* 0x000000ffff0d7224 */ /* 0x000fe200030e06ff */
[----:B------:R-:W-:-:S05]  /*16390*/  SEL R50, R15, R50, !P0 ;  /* 0x000000320f327207 */ /* 0x000fca0004000000 */
[----:B------:R-:W-:-:S04]  /*163a0*/  IMAD.WIDE.U32 R14, R50, R74, RZ ;  /* 0x0000004a320e7225 */ /* 0x000fc800078e00ff */
[----:B------:R-:W-:-:S04]  /*163b0*/  IMAD.WIDE.U32 R74, R40, R74, RZ ;  /* 0x0000004a284a7225 */ /* 0x000fc800078e00ff */
[----:B------:R-:W-:Y:S01]  /*163c0*/  IMAD.WIDE.U32 R40, P0, R40, R71, R14 ;  /* 0x0000004728287225 */ /* 0x000fe2000780000e */
[----:B------:R-:W-:-:S03]  /*163d0*/  ISETP.GT.U32.AND P3, PT, R74, RZ, PT ;  /* 0x000000ff4a00720c */ /* 0x000fc60003f64070 */
[----:B------:R-:W-:Y:S01]  /*163e0*/  IMAD.WIDE.U32 R14, R74, 0x1, RZ ;  /* 0x000000014a0e7825 */ /* 0x000fe200078e00ff */
[----:B------:R-:W-:-:S03]  /*163f0*/  IADD3 R49, P6, PT, R75, R40, RZ ;  /* 0x000000284b317210 */ /* 0x000fc60007fde0ff */
[----:B------:R-:W-:Y:S01]  /*16400*/  IMAD.X R75, RZ, RZ, RZ, P1 ;  /* 0x000000ffff4b7224 */ /* 0x000fe200008e06ff */
[----:B------:R-:W-:-:S04]  /*16410*/  ISETP.GT.U32.AND.EX P3, PT, R49, R74, PT, P3 ;  /* 0x0000004a3100720c */ /* 0x000fc80003f64130 */
[----:B------:R-:W-:Y:S02]  /*16420*/  SEL R73, R74, RZ, P3 ;  /* 0x000000ff4a497207 */ /* 0x000fe40001800000 */
[-C--:B------:R-:W-:Y:S02]  /*16430*/  SEL R40, R49, R74.reuse, P3 ;  /* 0x0000004a31287207 */ /* 0x080fe40001800000 */
[----:B------:R-:W-:Y:S01]  /*16440*/  IADD3 R49, PT, PT, R15, R74, R49 ;  /* 0x0000004a0f317210 */ /* 0x000fe20007ffe031 */
[----:B------:R-:W-:Y:S01]  /*16450*/  IMAD.MOV.U32 R74, RZ, RZ, R17 ;  /* 0x000000ffff4a7224 */ /* 0x000fe200078e0011 */
[----:B------:R-:W-:Y:S02]  /*16460*/  ISETP.GT.U32.AND P3, PT, R73, R14, PT ;  /* 0x0000000e4900720c */ /* 0x000fe40003f64070 */
[----:B------:R-:W-:Y:S01]  /*16470*/  @P6 LOP3.LUT R11, R11, 0x2, RZ, 0xfc, !PT ;  /* 0x000000020b0b6812 */ /* 0x000fe200078efcff */
[----:B------:R-:W-:Y:S01]  /*16480*/  IMAD.WIDE.U32.X R74, R37, R6, R74, P2 ;  /* 0x00000006254a7225 */ /* 0x000fe200010e044a */
[----:B------:R-:W-:-:S04]  /*16490*/  ISETP.GT.U32.AND.EX P3, PT, R40, R49, PT, P3 ;  /* 0x000000312800720c */ /* 0x000fc80003f64130 */
[----:B------:R-:W-:Y:S02]  /*164a0*/  SEL R40, RZ, 0xffffffff, !P3 ;  /* 0xffffffffff287807 */ /* 0x000fe40005800000 */
[----:B------:R-:W-:Y:S02]  /*164b0*/  ISETP.GE.U32.AND P2, PT, R74, R16, PT ;  /* 0x000000104a00720c */ /* 0x000fe40003f46070 */
[C-C-:B------:R-:W-:Y:S02]  /*164c0*/  IADD3 R14, P3, P6, R40.reuse, R14, -R49.reuse ;  /* 0x0000000e280e7210 */ /* 0x140fe40007e7e831 */
[----:B------:R-:W-:Y:S02]  /*164d0*/  ISETP.GE.U32.AND.EX P2, PT, R75, R39, PT, P2 ;  /* 0x000000274b00720c */ /* 0x000fe40003f46120 */
[----:B------:R-:W-:Y:S02]  /*164e0*/  IADD3.X R49, PT, PT, R40, -0x1, R49, P3, P6 ;  /* 0xffffffff28317810 */ /* 0x000fe40001fec431 */
[----:B------:R-:W-:-:S02]  /*164f0*/  LOP3.LUT P6, RZ, R11, 0x10, RZ, 0xc0, !PT ;  /* 0x000000100bff7812 */ /* 0x000fc400078cc0ff */
[----:B------:R-:W-:-:S03]  /*16500*/  LOP3.LUT R11, R11, 0xfffffffe, RZ, 0xc0, !PT ;  /* 0xfffffffe0b0b7812 */ /* 0x000fc600078ec0ff */
[----:B------:R-:W-:-:S03]  /*16510*/  IMAD.WIDE.U32.X R12, R66, R29, R12, P6 ;  /* 0x0000001d420c7225 */ /* 0x000fc600030e040c */
[----:B------:R-:W-:Y:S02]  /*16520*/  IADD3 R15, P1, PT, -R53, R12, RZ ;  /* 0x0000000c350f7210 */ /* 0x000fe40007f3e1ff */
[----:B------:R-:W-:-:S03]  /*16530*/  ISETP.GE.U32.AND P3, PT, R12, R53, PT ;  /* 0x000000350c00720c */ /* 0x000fc60003f66070 */
[C---:B------:R-:W-:Y:S01]  /*16540*/  IMAD.X R17, R13.reuse, 0x1, ~R67, P1 ;  /* 0x000000010d117824 */ /* 0x040fe200008e0e43 */
[----:B------:R-:W-:Y:S02]  /*16550*/  IADD3 R29, P1, PT, -R16, R74, RZ ;  /* 0x0000004a101d7210 */ /* 0x000fe40007f3e1ff */
[----:B------:R-:W-:Y:S01]  /*16560*/  ISETP.GE.U32.AND.EX P3, PT, R13, R67, PT, P3 ;  /* 0x000000430d00720c */ /* 0x000fe20003f66130 */
[----:B------:R-:W-:-:S04]  /*16570*/  IMAD.WIDE.U32 R66, R60, R18, RZ ;  /* 0x000000123c427225 */ /* 0x000fc800078e00ff */
[----:B------:R-:W-:Y:S01]  /*16580*/  IMAD.X R6, R75, 0x1, ~R39, P1 ;  /* 0x000000014b067824 */ /* 0x000fe200008e0e27 */
[----:B------:R-:W-:Y:S01]  /*16590*/  ISETP.GT.U32.AND P1, PT, R36, RZ, PT ;  /* 0x000000ff2400720c */ /* 0x000fe20003f24070 */
[----:B------:R-:W-:-:S03]  /*165a0*/  IMAD.WIDE.U32 R74, R28, R18, RZ ;  /* 0x000000121c4a7225 */ /* 0x000fc600078e00ff */
[CC--:B------:R-:W-:Y:S01]  /*165b0*/  ISETP.GT.U32.AND.EX P1, PT, R3.reuse, R36.reuse, PT, P1 ;  /* 0x000000240300720c */ /* 0x0c0fe20003f24110 */
[----:B------:R-:W-:Y:S01]  /*165c0*/  IMAD.WIDE.U32 R12, R36, 0x1, RZ ;  /* 0x00000001240c7825 */ /* 0x000fe200078e00ff */
[----:B------:R-:W-:Y:S02]  /*165d0*/  ISETP.GT.U32.AND P6, PT, R74, RZ, PT ;  /* 0x000000ff4a00720c */ /* 0x000fe40003fc4070 */
[----:B------:R-:W-:Y:S02]  /*165e0*/  SEL R53, R36, RZ, P1 ;  /* 0x000000ff24357207 */ /* 0x000fe40000800000 */
[----:B------:R-:W-:Y:S01]  /*165f0*/  SEL R40, R3, R36, P1 ;  /* 0x0000002403287207 */ /* 0x000fe20000800000 */
[----:B------:R-:W-:Y:S01]  /*16600*/  IMAD.WIDE.U32 R66, P1, R19, R28, R66 ;  /* 0x0000001c13427225 */ /* 0x000fe20007820042 */
[----:B------:R-:W-:-:S03]  /*16610*/  IADD3 R3, PT, PT, R13, R36, R3 ;  /* 0x000000240d037210 */ /* 0x000fc60007ffe003 */
[----:B------:R-:W-:-:S09]  /*16620*/  IMAD.WIDE.U32 R36, R74, 0x1, RZ ;  /* 0x000000014a247825 */ /* 0x000fd200078e00ff */
[----:B------:R-:W-:Y:S02]  /*16630*/  @P1 LOP3.LUT R11, R11, 0x1, RZ, 0xfc, !PT ;  /* 0x000000010b0b1812 */ /* 0x000fe400078efcff */
[----:B------:R-:W-:-:S04]  /*16640*/  IADD3 R39, P1, PT, R75, R66, RZ ;  /* 0x000000424b277210 */ /* 0x000fc80007f3e0ff */
[-C--:B------:R-:W-:Y:S02]  /*16650*/  ISETP.GT.U32.AND.EX P6, PT, R39, R74.reuse, PT, P6 ;  /* 0x0000004a2700720c */ /* 0x080fe40003fc4160 */
[-C--:B------:R-:W-:Y:S02]  /*16660*/  IADD3 R13, PT, PT, R37, R74.reuse, R39 ;  /* 0x0000004a250d7210 */ /* 0x080fe40007ffe027 */
[----:B------:R-:W-:Y:S02]  /*16670*/  SEL R16, R39, R74, P6 ;  /* 0x0000004a27107207 */ /* 0x000fe40003000000 */
[----:B------:R-:W-:Y:S01]  /*16680*/  SEL R37, R74, RZ, P6 ;  /* 0x000000ff4a257207 */ /* 0x000fe20003000000 */
[----:B------:R-:W-:Y:S01]  /*16690*/  IMAD.MOV.U32 R74, RZ, RZ, R35 ;  /* 0x000000ffff4a7224 */ /* 0x000fe200078e0023 */
[----:B------:R-:W-:-:S04]  /*166a0*/  IADD3 R18, P6, PT, R65, 0x1, RZ ;  /* 0x0000000141127810 */ /* 0x000fc80007fde0ff */
[----:B------:R-:W-:Y:S02]  /*166b0*/  IADD3.X R39, PT, PT, R64, -0x1, RZ, P6, !PT ;  /* 0xffffffff40277810 */ /* 0x000fe400037fe4ff */
[----:B------:R-:W-:Y:S02]  /*166c0*/  SEL R65, R18, R65, !P5 ;  /* 0x0000004112417207 */ /* 0x000fe40006800000 */
[----:B------:R-:W-:Y:S02]  /*166d0*/  SEL R64, R39, R64, !P5 ;  /* 0x0000004027407207 */ /* 0x000fe40006800000 */
[----:B------:R-:W-:Y:S02]  /*166e0*/  IADD3 R39, P5, PT, R72, 0x1, RZ ;  /* 0x0000000148277810 */ /* 0x000fe40007fbe0ff */
[----:B------:R-:W-:Y:S02]  /*166f0*/  LOP3.LUT P6, RZ, R11, 0x4, RZ, 0xc0, !PT ;  /* 0x000000040bff7812 */ /* 0x000fe400078cc0ff */
[----:B------:R-:W-:-:S02]  /*16700*/  SEL R72, R39, R72, !P4 ;  /* 0x0000004827487207 */ /* 0x000fc40006000000 */
[----:B------:R-:W-:Y:S02]  /*16710*/  IADD3.X R39, PT, PT, R62, -0x1, RZ, P5, !PT ;  /* 0xffffffff3e277810 */ /* 0x000fe40002ffe4ff */
[----:B------:R-:W-:Y:S02]  /*16720*/  LOP3.LUT P5, RZ, R11, 0x8, RZ, 0xc0, !PT ;  /* 0x000000080bff7812 */ /* 0x000fe400078ac0ff */
[----:B------:R-:W-:Y:S02]  /*16730*/  SEL R62, R39, R62, !P4 ;  /* 0x0000003e273e7207 */ /* 0x000fe40006000000 */
[----:B------:R-:W-:Y:S01]  /*16740*/  IADD3 R18, P4, PT, R15, 0x1, RZ ;  /* 0x000000010f127810 */ /* 0x000fe20007f9e0ff */
[----:B------:R-:W-:Y:S02]  /*16750*/  IMAD.X R75, RZ, RZ, RZ, P5 ;  /* 0x000000ffff4b7224 */ /* 0x000fe400028e06ff */
[----:B------:R-:W-:Y:S01]  /*16760*/  IMAD.WIDE.U32 R76, R62, R22, RZ ;  /* 0x000000163e4c7225 */ /* 0x000fe200078e00ff */
[----:B------:R-:W-:-:S02]  /*16770*/  SEL R15, R18, R15, !P3 ;  /* 0x0000000f120f7207 */ /* 0x000fc40005800000 */
[----:B------:R-:W-:Y:S01]  /*16780*/  IADD3.X R18, PT, PT, R17, -0x1, RZ, P4, !PT ;  /* 0xffffffff11127810 */ /* 0x000fe200027fe4ff */
[----:B------:R-:W-:Y:S01]  /*16790*/  IMAD.WIDE.U32.X R74, R70, R51, R74, P6 ;  /* 0x00000033464a7225 */ /* 0x000fe200030e044a */
[----:B------:R-:W-:Y:S02]  /*167a0*/  LOP3.LUT P6, RZ, R11, 0x1, RZ, 0xc0, !PT ;  /* 0x000000010bff7812 */ /* 0x000fe400078cc0ff */
[----:B------:R-:W-:Y:S02]  /*167b0*/  SEL R17, R18, R17, !P3 ;  /* 0x0000001112117207 */ /* 0x000fe40005800000 */
[----:B------:R-:W-:Y:S02]  /*167c0*/  IADD3 R18, P4, PT, R29, 0x1, RZ ;  /* 0x000000011d127810 */ /* 0x000fe40007f9e0ff */
[----:B------:R-:W-:Y:S02]  /*167d0*/  ISETP.GT.U32.AND P3, PT, R53, R12, PT ;  /* 0x0000000c3500720c */ /* 0x000fe40003f64070 */
[----:B------:R-:W-:-:S02]  /*167e0*/  IADD3.X R39, PT, PT, R6, -0x1, RZ, P4, !PT ;  /* 0xffffffff06277810 */ /* 0x000fc400027fe4ff */
[----:B------:R-:W-:Y:S02]  /*167f0*/  SEL R18, R18, R29, !P2 ;  /* 0x0000001d12127207 */ /* 0x000fe40005000000 */
[----:B------:R-:W-:Y:S02]  /*16800*/  SEL R6, R39, R6, !P2 ;  /* 0x0000000627067207 */ /* 0x000fe40005000000 */
[----:B------:R-:W-:Y:S02]  /*16810*/  ISETP.GT.U32.AND P2, PT, R37, R36, PT ;  /* 0x000000242500720c */ /* 0x000fe40003f44070 */
[----:B------:R-:W-:Y:S02]  /*16820*/  ISETP.GT.U32.AND.EX P3, PT, R40, R3, PT, P3 ;  /* 0x000000032800720c */ /* 0x000fe40003f64130 */
[----:B------:R-:W-:Y:S02]  /*16830*/  ISETP.GT.U32.AND.EX P2, PT, R16, R13, PT, P2 ;  /* 0x0000000d1000720c */ /* 0x000fe40003f44120 */
[----:B------:R-:W-:-:S02]  /*16840*/  SEL R28, RZ, 0xffffffff, !P3 ;  /* 0xffffffffff1c7807 */ /* 0x000fc40005800000 */
[----:B------:R-:W-:Y:S02]  /*16850*/  SEL R16, RZ, 0xffffffff, !P2 ;  /* 0xffffffffff107807 */ /* 0x000fe40005000000 */
[----:B------:R-:W-:-:S04]  /*16860*/  IADD3 R29, P2, P3, R28, R12, -R3 ;  /* 0x0000000c1c1d7210 */ /* 0x000fc80007b5e803 */
[----:B------:R-:W-:Y:S02]  /*16870*/  IADD3.X R37, PT, PT, R28, -0x1, R3, P2, P3 ;  /* 0xffffffff1c257810 */ /* 0x000fe400017e6403 */
[C-C-:B------:R-:W-:Y:S02]  /*16880*/  IADD3 R39, P2, P3, R16.reuse, R36, -R13.reuse ;  /* 0x0000002410277210 */ /* 0x140fe40007b5e80d */
[----:B------:R-:W-:Y:S02]  /*16890*/  IADD3 R3, P4, PT, -R59, R42, RZ ;  /* 0x0000002a3b037210 */ /* 0x000fe40007f9e1ff */
[----:B------:R-:W-:Y:S01]  /*168a0*/  IADD3.X R51, PT, PT, R16, -0x1, R13, P2, P3 ;  /* 0xffffffff10337810 */ /* 0x000fe200017e640d */
[----:B------:R-:W-:Y:S01]  /*168b0*/  IMAD.WIDE.U32 R12, R64, R20, RZ ;  /* 0x00000014400c7225 */ /* 0x000fe200078e00ff */
[----:B------:R-:W-:Y:S02]  /*168c0*/  IADD3 R40, P3, PT, -R63, R74, RZ ;  /* 0x0000004a3f287210 */ /* 0x000fe40007f7e1ff */
[----:B------:R-:W-:Y:S01]  /*168d0*/  ISETP.GE.U32.AND P2, PT, R74, R63, PT ;  /* 0x0000003f4a00720c */ /* 0x000fe20003f46070 */
[----:B------:R-:W-:-:S02]  /*168e0*/  IMAD.X R16, R43, 0x1, ~R31, P4 ;  /* 0x000000012b107824 */ /* 0x000fc400020e0e1f */
[C---:B------:R-:W-:Y:S01]  /*168f0*/  IMAD.X R74, R75.reuse, 0x1, ~R34, P3 ;  /* 0x000000014b4a7824 */ /* 0x040fe200018e0e22 */
[----:B------:R-:W-:Y:S02]  /*16900*/  IADD3 R28, P3, PT, -R4, R54, RZ ;  /* 0x00000036041c7210 */ /* 0x000fe40007f7e1ff */
[----:B------:R-:W-:Y:S01]  /*16910*/  ISETP.GE.U32.AND.EX P2, PT, R75, R34, PT, P2 ;  /* 0x000000224b00720c */ /* 0x000fe20003f46120 */
[----:B------:R-:W-:-:S04]  /*16920*/  IMAD.WIDE.U32 R34, R65, R20, RZ ;  /* 0x0000001441227225 */ /* 0x000fc800078e00ff */
[----:B------:R-:W-:Y:S02]  /*16930*/  IMAD.X R36, R55, 0x1, ~R30, P3 ;  /* 0x0000000137247824 */ /* 0x000fe400018e0e1e */
[----:B------:R-:W-:Y:S01]  /*16940*/  IMAD.WIDE.U32 R12, P3, R21, R65, R12 ;  /* 0x00000041150c7225 */ /* 0x000fe2000786000c */
[----:B------:R-:W-:-:S04]  /*16950*/  IADD3 R65, P4, PT, R40, 0x1, RZ ;  /* 0x0000000128417810 */ /* 0x000fc80007f9e0ff */
[----:B------:R-:W-:Y:S02]  /*16960*/  IADD3.X R73, PT, PT, R74, -0x1, RZ, P4, !PT ;  /* 0xffffffff4a497810 */ /* 0x000fe400027fe4ff */
[----:B------:R-:W-:Y:S02]  /*16970*/  ISETP.GT.U32.AND P4, PT, R34, RZ, PT ;  /* 0x000000ff2200720c */ /* 0x000fe40003f84070 */
[----:B------:R-:W-:Y:S02]  /*16980*/  IADD3 R63, P5, PT, R35, R12, RZ ;  /* 0x0000000c233f7210 */ /* 0x000fe40007fbe0ff */
[----:B------:R-:W-:Y:S01]  /*16990*/  SEL R35, R73, R74, !P2 ;  /* 0x0000004a49237207 */ /* 0x000fe20005000000 */
[----:B------:R-:W-:Y:S01]  /*169a0*/  IMAD.WIDE.U32 R74, R9, R10, RZ ;  /* 0x0000000a094a7225 */ /* 0x000fe200078e00ff */
[----:B------:R-:W-:Y:S02]  /*169b0*/  ISETP.GT.U32.AND.EX P4, PT, R63, R34, PT, P4 ;  /* 0x000000223f00720c */ /* 0x000fe40003f84140 */
[----:B------:R-:W-:-:S02]  /*169c0*/  SEL R20, R65, R40, !P2 ;  /* 0x0000002841147207 */ /* 0x000fc40005000000 */
[----:B------:R-:W-:Y:S02]  /*169d0*/  SEL R53, R34, RZ, P4 ;  /* 0x000000ff22357207 */ /* 0x000fe40002000000 */
[----:B------:R-:W-:Y:S02]  /*169e0*/  SEL R12, R63, R34, P4 ;  /* 0x000000223f0c7207 */ /* 0x000fe40002000000 */
[----:B------:R-:W-:Y:S01]  /*169f0*/  ISETP.GE.U32.AND P4, PT, R42, R59, PT ;  /* 0x0000003b2a00720c */ /* 0x000fe20003f86070 */
[----:B------:R-:W-:Y:S01]  /*16a00*/  IMAD.MOV.U32 R42, RZ, RZ, R41 ;  /* 0x000000ffff2a7224 */ /* 0x000fe200078e0029 */
[----:B------:R-:W-:Y:S02]  /*16a10*/  ISETP.GE.U32.AND P2, PT, R54, R4, PT ;  /* 0x000000043600720c */ /* 0x000fe40003f46070 */
[----:B------:R-:W-:Y:S01]  /*16a20*/  ISETP.GE.U32.AND.EX P4, PT, R43, R31, PT, P4 ;  /* 0x0000001f2b00720c */ /* 0x000fe20003f86140 */
[----:B------:R-:W-:Y:S01]  /*16a30*/  IMAD.X R43, RZ, RZ, RZ, P0 ;  /* 0x000000ffff2b7224 */ /* 0x000fe200000e06ff */
[----:B------:R-:W-:Y:S01]  /*16a40*/  LOP3.LUT P0, RZ, R11, 0x2, RZ, 0xc0, !PT ;  /* 0x000000020bff7812 */ /* 0x000fe2000780c0ff */
[----:B------:R-:W-:Y:S01]  /*16a50*/  IMAD.X R31, RZ, RZ, RZ, P6 ;  /* 0x000000ffff1f7224 */ /* 0x000fe200030e06ff */
[----:B------:R-:W-:Y:S01]  /*16a60*/  ISETP.GE.U32.AND.EX P2, PT, R55, R30, PT, P2 ;  /* 0x0000001e3700720c */ /* 0x000fe20003f46120 */
[----:B------:R-:W-:Y:S01]  /*16a70*/  IMAD.WIDE.U32 R54, R10, R10, RZ ;  /* 0x0000000a0a367225 */ /* 0x000fe200078e00ff */
[----:B------:R-:W-:-:S03]  /*16a80*/  LOP3.LUT R11, R11, 0xfffffffe, RZ, 0xc0, !PT ;  /* 0xfffffffe0b0b7812 */ /* 0x000fc600078ec0ff */
[----:B------:R-:W-:-:S04]  /*16a90*/  IMAD.WIDE.U32.X R40, R50, R71, R42, P0 ;  /* 0x0000004732287225 */ /* 0x000fc800000e042a */
[----:B------:R-:W-:-:S04]  /*16aa0*/  IMAD.WIDE.U32 R74, P0, R10, R9, R74 ;  /* 0x000000090a4a7225 */ /* 0x000fc8000780004a */
[----:B------:R-:W-:-:S04]  /*16ab0*/  IMAD.WIDE.U32 R42, R34, 0x1, RZ ;  /* 0x00000001222a7825 */ /* 0x000fc800078e00ff */
[----:B------:R-:W-:Y:S01]  /*16ac0*/  IMAD.X R71, RZ, RZ, RZ, P0 ;  /* 0x000000ffff477224 */ /* 0x000fe200000e06ff */
[----:B------:R-:W-:Y:S01]  /*16ad0*/  IADD3 R63, PT, PT, R43, R34, R63 ;  /* 0x000000222b3f7210 */ /* 0x000fe20007ffe03f */
[----:B------:R-:W-:Y:S01]  /*16ae0*/  IMAD.MOV.U32 R30, RZ, RZ, R67 ;  /* 0x000000ffff1e7224 */ /* 0x000fe200078e0043 */
[----:B------:R-:W-:Y:S01]  /*16af0*/  ISETP.GT.U32.AND P0, PT, R53, R42, PT ;  /* 0x0000002a3500720c */ /* 0x000fe20003f04070 */
[----:B------:R-:W-:Y:S01]  /*16b00*/  IMAD.MOV.U32 R70, RZ, RZ, R75 ;  /* 0x000000ffff467224 */ /* 0x000fe200078e004b */
[----:B------:R-:W-:Y:S01]  /*16b10*/  IADD3 R43, P6, PT, R55, R74, RZ ;  /* 0x0000004a372b7210 */ /* 0x000fe20007fde0ff */
[----:B------:R-:W-:Y:S01]  /*16b20*/  IMAD.WIDE.U32.X R30, R19, R60, R30, P1 ;  /* 0x0000003c131e7225 */ /* 0x000fe200008e041e */
[----:B------:R-:W-:-:S03]  /*16b30*/  ISETP.GT.U32.AND.EX P0, PT, R12, R63, PT, P0 ;  /* 0x0000003f0c00720c */ /* 0x000fc60003f04100 */
[----:B------:R-:W-:Y:S01]  /*16b40*/  IMAD.WIDE.U32 R76, P1, R23, R72, R76 ;  /* 0x00000048174c7225 */ /* 0x000fe2000782004c */
[----:B------:R-:W-:-:S03]  /*16b50*/  SEL R4, RZ, 0xffffffff, !P0 ;  /* 0xffffffffff047807 */ /* 0x000fc60004000000 */
[----:B------:R-:W-:Y:S02]  /*16b60*/  IMAD.X R75, RZ, RZ, RZ, P3 ;  /* 0x000000ffff4b7224 */ /* 0x000fe400018e06ff */
[----:B------:R-:W-:Y:S02]  /*16b70*/  IMAD.MOV.U32 R74, RZ, RZ, R13 ;  /* 0x000000ffff4a7224 */ /* 0x000fe400078e000d */
[----:B------:R-:W-:-:S04]  /*16b80*/  IMAD.WIDE.U32 R72, R72, R22, RZ ;  /* 0x0000001648487225 */ /* 0x000fc800078e00ff */
[----:B------:R-:W-:Y:S01]  /*16b90*/  IMAD.WIDE.U32.X R64, R21, R64, R74, P5 ;  /* 0x0000004015407225 */ /* 0x000fe200028e044a */
[----:B------:R-:W-:-:S03]  /*16ba0*/  IADD3 R53, P0, PT, R73, R76, RZ ;  /* 0x0000004c49357210 */ /* 0x000fc60007f1e0ff */
[----:B------:R-:W-:Y:S01]  /*16bb0*/  IMAD.X R13, RZ, RZ, RZ, P1 ;  /* 0x000000ffff0d7224 */ /* 0x000fe200008e06ff */
[----:B------:R-:W-:Y:S01]  /*16bc0*/  IADD3 R19, P1, P3, R4, R42, -R63 ;  /* 0x0000002a04137210 */ /* 0x000fe20007b3e83f */
[----:B------:R-:W-:-:S03]  /*16bd0*/  IMAD.WIDE.U32 R74, R17, R45, RZ ;  /* 0x0000002d114a7225 */ /* 0x000fc600078e00ff */
[----:B------:R-:W-:Y:S01]  /*16be0*/  IADD3.X R21, PT, PT, R4, -0x1, R63, P1, P3 ;  /* 0xffffffff04157810 */ /* 0x000fe20000fe643f */
[----:B------:R-:W-:-:S04]  /*16bf0*/  IMAD.WIDE.U32 R66, R6, R27, RZ ;  /* 0x0000001b06427225 */ /* 0x000fc800078e00ff */
[----:B------:R-:W-:Y:S02]  /*16c00*/  IMAD.MOV.U32 R12, RZ, RZ, R77 ;  /* 0x000000ffff0c7224 */ /* 0x000fe400078e004d */
[----:B------:R-:W-:-:S04]  /*16c10*/  IMAD.WIDE.U32 R74, P1, R46, R15, R74 ;  /* 0x0000000f2e4a7225 */ /* 0x000fc8000782004a */
[----:B------:R-:W-:-:S04]  /*16c20*/  IMAD.WIDE.U32.X R62, R23, R62, R12, P0 ;  /* 0x0000003e173e7225 */ /* 0x000fc800000e040c */
[----:B------:R-:W-:-:S04]  /*16c30*/  IMAD.WIDE.U32 R76, R35, R25, RZ ;  /* 0x00000019234c7225 */ /* 0x000fc800078e00ff */
[----:B------:R-:W-:-:S04]  /*16c40*/  IMAD.WIDE.U32 R66, P3, R44, R18, R66 ;  /* 0x000000122c427225 */ /* 0x000fc80007860042 */
[----:B------:R-:W-:-:S04]  /*16c50*/  IMAD.WIDE.U32 R22, R18, R27, RZ ;  /* 0x0000001b12167225 */ /* 0x000fc800078e00ff */
[----:B------:R-:W-:Y:S01]  /*16c60*/  IMAD.WIDE.U32 R12, R15, R45, RZ ;  /* 0x0000002d0f0c7225 */ /* 0x000fe200078e00ff */
[----:B------:R-:W-:-:S03]  /*16c70*/  IADD3 R15, P5, PT, R23, R66, RZ ;  /* 0x00000042170f7210 */ /* 0x000fc60007fbe0ff */
[----:B------:R-:W-:Y:S01]  /*16c80*/  IMAD.X R79, RZ, RZ, RZ, P1 ;  /* 0x000000ffff4f7224 */ /* 0x000fe200008e06ff */
[----:B------:R-:W-:Y:S01]  /*16c90*/  ISETP.GT.U32.AND P1, PT, R54, RZ, PT ;  /* 0x000000ff3600720c */ /* 0x000fe20003f24070 */
[----:B------:R-:W-:Y:S02]  /*16ca0*/  IMAD.MOV.U32 R80, RZ, RZ, R67 ;  /* 0x000000ffff507224 */ /* 0x000fe400078e0043 */
[----:B------:R-:W-:Y:S01]  /*16cb0*/  IMAD.WIDE.U32 R76, P0, R26, R20, R76 ;  /* 0x000000141a4c7225 */ /* 0x000fe2000780004c */
[----:B------:R-:W-:-:S03]  /*16cc0*/  ISETP.GT.U32.AND.EX P1, PT, R43, R54, PT, P1 ;  /* 0x000000362b00720c */ /* 0x000fc60003f24110 */
[----:B------:R-:W-:Y:S01]  /*16cd0*/  IMAD.WIDE.U32 R66, R20, R25, RZ ;  /* 0x0000001914427225 */ /* 0x000fe200078e00ff */
[----:B------:R-:W-:-:S03]  /*16ce0*/  SEL R4, R43, R54, P1 ;  /* 0x000000362b047207 */ /* 0x000fc60000800000 */
[----:B------:R-:W-:Y:S01]  /*16cf0*/  IMAD.X R81, RZ, RZ, RZ, P3 ;  /* 0x000000ffff517224 */ /* 0x000fe200018e06ff */
[----:B------:R-:W-:Y:S01]  /*16d00*/  IADD3 R55, P3, PT, R13, R74, RZ ;  /* 0x0000004a0d377210 */ /* 0x000fe20007f7e0ff */
[----:B------:R-:W-:Y:S01]  /*16d10*/  IMAD.MOV.U32 R78, RZ, RZ, R75 ;  /* 0x000000ffff4e7224 */ /* 0x000fe200078e004b */
[C---:B------:R-:W-:Y:S01]  /*16d20*/  SEL R13, R54.reuse, RZ, P1 ;  /* 0x000000ff360d7207 */ /* 0x040fe20000800000 */
[----:B------:R-:W-:Y:S01]  /*16d30*/  IMAD.X R75, RZ, RZ, RZ, P0 ;  /* 0x000000ffff4b7224 */ /* 0x000fe200000e06ff */
[----:B------:R-:W-:Y:S01]  /*16d40*/  IADD3 R23, P0, PT, R67, R76, RZ ;  /* 0x0000004c43177210 */ /* 0x000fe20007f1e0ff */
[----:B------:R-:W-:Y:S02]  /*16d50*/  IMAD.MOV.U32 R74, RZ, RZ, R77 ;  /* 0x000000ffff4a7224 */ /* 0x000fe400078e004d */
[----:B------:R-:W-:-:S04]  /*16d60*/  IMAD.WIDE.U32 R76, R54, 0x1, RZ ;  /* 0x00000001364c7825 */ /* 0x000fc800078e00ff */
[----:B------:R-:W-:Y:S01]  /*16d70*/  IMAD.WIDE.U32.X R70, R9, R9, R70, P6 ;  /* 0x0000000909467225 */ /* 0x000fe200030e0446 */
[----:B------:R-:W-:Y:S02]  /*16d80*/  IADD3 R43, PT, PT, R77, R54, R43 ;  /* 0x000000364d2b7210 */ /* 0x000fe40007ffe02b */
[----:B------:R-:W-:Y:S01]  /*16d90*/  ISETP.GT.U32.AND P1, PT, R13, R76, PT ;  /* 0x0000004c0d00720c */ /* 0x000fe20003f24070 */
[----:B------:R-:W-:-:S03]  /*16da0*/  IMAD.WIDE.U32.X R26, R26, R35, R74, P0 ;  /* 0x000000231a1a7225 */ /* 0x000fc600000e044a */
[----:B------:R-:W-:Y:S01]  /*16db0*/  ISETP.GT.U32.AND.EX P1, PT, R4, R43, PT, P1 ;  /* 0x0000002b0400720c */ /* 0x000fe20003f24110 */
[----:B------:R-:W-:-:S03]  /*16dc0*/  IMAD.WIDE.U32.X R44, R44, R6, R80, P5 ;  /* 0x000000062c2c7225 */ /* 0x000fc600028e0450 */
[----:B------:R-:W-:-:S04]  /*16dd0*/  SEL R13, RZ, 0xffffffff, !P1 ;  /* 0xffffffffff0d7807 */ /* 0x000fc80004800000 */
[----:B------:R-:W-:-:S04]  /*16de0*/  IADD3 R77, P1, P6, R13, R76, -R43 ;  /* 0x0000004c0d4d7210 */ /* 0x000fc80007e3e82b */
[----:B------:R-:W-:Y:S01]  /*16df0*/  IADD3.X R13, PT, PT, R13, -0x1, R43, P1, P6 ;  /* 0xffffffff0d0d7810 */ /* 0x000fe20000fec42b */
[----:B------:R-:W-:Y:S01]  /*16e00*/  IMAD.WIDE.U32.X R42, R46, R17, R78, P3 ;  /* 0x000000112e2a7225 */ /* 0x000fe200018e044e */
[----:B------:R-:W-:Y:S02]  /*16e10*/  IADD3 R20, P6, PT, -R77, R70, RZ ;  /* 0x000000464d147210 */ /* 0x000fe40007fde1ff */
[----:B------:R-:W-:Y:S02]  /*16e20*/  ISETP.GE.U32.AND P1, PT, R70, R77, PT ;  /* 0x0000004d4600720c */ /* 0x000fe40003f26070 */
[----:B------:R-:W-:Y:S01]  /*16e30*/  IADD3 R6, P3, PT, -R14, R40, RZ ;  /* 0x000000280e067210 */ /* 0x000fe20007f7e1ff */
[----:B------:R-:W-:Y:S01]  /*16e40*/  IMAD.X R18, R71, 0x1, ~R13, P6 ;  /* 0x0000000147127824 */ /* 0x000fe200030e0e0d */
[----:B------:R-:W-:Y:S02]  /*16e50*/  ISETP.GT.U32.AND P6, PT, R72, RZ, PT ;  /* 0x000000ff4800720c */ /* 0x000fe40003fc4070 */
[----:B------:R-:W-:Y:S01]  /*16e60*/  IADD3 R35, P5, PT, R20, 0x1, RZ ;  /* 0x0000000114237810 */ /* 0x000fe20007fbe0ff */
[----:B------:R-:W-:Y:S01]  /*16e70*/  IMAD.X R17, R41, 0x1, ~R49, P3 ;  /* 0x0000000129117824 */ /* 0x000fe200018e0e31 */
[----:B------:R-:W-:-:S02]  /*16e80*/  ISETP.GT.U32.AND.EX P0, PT, R53, R72, PT, P6 ;  /* 0x000000483500720c */ /* 0x000fc40003f04160 */
[----:B------:R-:W-:Y:S02]  /*16e90*/  IADD3 R34, P6, PT, R3, 0x1, RZ ;  /* 0x0000000103227810 */ /* 0x000fe40007fde0ff */
[----:B------:R-:W-:Y:S02]  /*16ea0*/  SEL R25, R72, RZ, P0 ;  /* 0x000000ff48197207 */ /* 0x000fe40000000000 */
[----:B------:R-:W-:Y:S02]  /*16eb0*/  SEL R4, R53, R72, P0 ;  /* 0x0000004835047207 */ /* 0x000fe40000000000 */
[----:B------:R-:W-:Y:S02]  /*16ec0*/  ISETP.GT.U32.AND P0, PT, R12, RZ, PT ;  /* 0x000000ff0c00720c */ /* 0x000fe40003f04070 */
[----:B------:R-:W-:Y:S02]  /*16ed0*/  ISETP.GE.U32.AND.EX P1, PT, R71, R13, PT, P1 ;  /* 0x0000000d4700720c */ /* 0x000fe40003f26110 */
[----:B------:R-:W-:-:S02]  /*16ee0*/  SEL R13, R34, R3, !P4 ;  /* 0x00000003220d7207 */ /* 0x000fc40006000000 */
[----:B------:R-:W-:Y:S02]  /*16ef0*/  IADD3 R59, P3, PT, R28, 0x1, RZ ;  /* 0x000000011c3b7810 */ /* 0x000fe40007f7e0ff */
[----:B------:R-:W-:Y:S02]  /*16f00*/  IADD3.X R3, PT, PT, R18, -0x1, RZ, P5, !PT ;  /* 0xffffffff12037810 */ /* 0x000fe40002ffe4ff */
[----:B------:R-:W-:Y:S02]  /*16f10*/  ISETP.GE.U32.AND P5, PT, R40, R14, PT ;  /* 0x0000000e2800720c */ /* 0x000fe40003fa6070 */
[----:B------:R-:W-:Y:S02]  /*16f20*/  ISETP.GT.U32.AND.EX P0, PT, R55, R12, PT, P0 ;  /* 0x0000000c3700720c */ /* 0x000fe40003f04100 */
[----:B------:R-:W-:Y:S01]  /*16f30*/  SEL R14, R35, R20, !P1 ;  /* 0x00000014230e7207 */ /* 0x000fe20004800000 */
[----:B------:R-:W-:Y:S01]  /*16f40*/  IMAD.WIDE.U32 R34, R12, 0x1, RZ ;  /* 0x000000010c227825 */ /* 0x000fe200078e00ff */
[----:B------:R-:W-:-:S02]  /*16f50*/  SEL R28, R59, R28, !P2 ;  /* 0x0000001c3b1c7207 */ /* 0x000fc40005000000 */
[----:B------:R-:W-:Y:S01]  /*16f60*/  SEL R59, R12, RZ, P0 ;  /* 0x000000ff0c3b7207 */ /* 0x000fe20000000000 */
[----:B------:R-:W-:Y:S01]  /*16f70*/  IMAD.WIDE.U32 R74, R14, R14, RZ ;  /* 0x0000000e0e4a7225 */ /* 0x000fe200078e00ff */
[----:B------:R-:W-:Y:S02]  /*16f80*/  SEL R20, R55, R12, P0 ;  /* 0x0000000c37147207 */ /* 0x000fe40000000000 */
[C---:B------:R-:W-:Y:S02]  /*16f90*/  ISETP.GT.U32.AND P0, PT, R22.reuse, RZ, PT ;  /* 0x000000ff1600720c */ /* 0x040fe40003f04070 */
[----:B------:R-:W-:Y:S02]  /*16fa0*/  SEL R3, R3, R18, !P1 ;  /* 0x0000001203037207 */ /* 0x000fe40004800000 */
[----:B------:R-:W-:Y:S01]  /*16fb0*/  IADD3 R35, PT, PT, R35, R12, R55 ;  /* 0x0000000c23237210 */ /* 0x000fe20007ffe037 */
[----:B------:R-:W-:Y:S01]  /*16fc0*/  IMAD.WIDE.U32 R54, R22, 0x1, RZ ;  /* 0x0000000116367825 */ /* 0x000fe200078e00ff */
[----:B------:R-:W-:-:S02]  /*16fd0*/  ISETP.GE.U32.AND.EX P5, PT, R41, R49, PT, P5 ;  /* 0x000000312900720c */ /* 0x000fc40003fa6150 */
[-C--:B------:R-:W-:Y:S01]  /*16fe0*/  ISETP.GT.U32.AND.EX P0, PT, R15, R22.reuse, PT, P0 ;  /* 0x000000160f00720c */ /* 0x080fe20003f04100 */
[----:B------:R-:W-:Y:S01]  /*16ff0*/  IMAD.WIDE.U32 R40, R72, 0x1, RZ ;  /* 0x0000000148287825 */ /* 0x000fe200078e00ff */
[-C--:B------:R-:W-:Y:S02]  /*17000*/  IADD3 R49, PT, PT, R55, R22.reuse, R15 ;  /* 0x0000001637317210 */ /* 0x080fe40007ffe00f */
[----:B------:R-:W-:Y:S01]  /*17010*/  SEL R18, R15, R22, P0 ;  /* 0x000000160f127207 */ /* 0x000fe20000000000 */
[----:B------:R-:W-:Y:S01]  /*17020*/  IMAD.WIDE.U32 R70, R3, R14, RZ ;  /* 0x0000000e03467225 */ /* 0x000fe200078e00ff */
[----:B------:R-:W-:Y:S02]  /*17030*/  IADD3.X R15, PT, PT, R16, -0x1, RZ, P6, !PT ;  /* 0xffffffff100f7810 */ /* 0x000fe400037fe4ff */
[----:B------:R-:W-:Y:S02]  /*17040*/  IADD3 R53, PT, PT, R41, R72, R53 ;  /* 0x0000004829357210 */ /* 0x000fe40007ffe035 */
[----:B------:R-:W-:Y:S01]  /*17050*/  SEL R41, R22, RZ, P0 ;  /* 0x000000ff16297207 */ /* 0x000fe20000000000 */
[----:B------:R-:W-:Y:S01]  /*17060*/  IMAD.WIDE.U32 R70, P0, R14, R3, R70 ;  /* 0x000000030e467225 */ /* 0x000fe20007800046 */
[----:B------:R-:W-:-:S02]  /*17070*/  SEL R12, R15, R16, !P4 ;  /* 0x000000100f0c7207 */ /* 0x000fc40006000000 */
[----:B------:R-:W-:Y:S01]  /*17080*/  IADD3 R15, P4, PT, R6, 0x1, RZ ;  /* 0x00000001060f7810 */ /* 0x000fe20007f9e0ff */
[----:B------:R-:W-:Y:S01]  /*17090*/  IMAD.X R73, RZ, RZ, RZ, P0 ;  /* 0x000000ffff497224 */ /* 0x000fe200000e06ff */
[----:B------:R-:W-:Y:S01]  /*170a0*/  IADD3 R67, P1, PT, R75, R70, RZ ;  /* 0x000000464b437210 */ /* 0x000fe20007f3e0ff */
[----:B------:R-:W-:Y:S01]  /*170b0*/  IMAD.MOV.U32 R72, RZ, RZ, R71 ;  /* 0x000000ffff487224 */ /* 0x000fe200078e0047 */
[----:B------:R-:W-:Y:S02]  /*170c0*/  ISETP.GT.U32.AND P0, PT, R74, RZ, PT ;  /* 0x000000ff4a00720c */ /* 0x000fe40003f04070 */
[----:B------:R-:W-:Y:S01]  /*170d0*/  SEL R15, R15, R6, !P5 ;  /* 0x000000060f0f7207 */ /* 0x000fe20006800000 */
[----:B------:R-:W-:Y:S01]  /*170e0*/  IMAD.WIDE.U32.X R72, R3, R3, R72, P1 ;  /* 0x0000000303487225 */ /* 0x000fe200008e0448 */
[----:B------:R-:W-:Y:S02]  /*170f0*/  IADD3.X R6, PT, PT, R17, -0x1, RZ, P4, !PT ;  /* 0xffffffff11067810 */ /* 0x000fe400027fe4ff */
[----:B------:R-:W-:-:S02]  /*17100*/  ISETP.GT.U32.AND.EX P0, PT, R67, R74, PT, P0 ;  /* 0x0000004a4300720c */ /* 0x000fc40003f04100 */
[----:B------:R-:W-:Y:S01]  /*17110*/  SEL R55, R6, R17, !P5 ;  /* 0x0000001106377207 */ /* 0x000fe20006800000 */
[C---:B------:R-:W-:Y:S01]  /*17120*/  IMAD.WIDE.U32 R16, R74.reuse, 0x1, RZ ;  /* 0x000000014a107825 */ /* 0x040fe200078e00ff */
        /* <DEDUP_REMOVED lines=8> */
[----:B------:R-:W-:Y:S01]  /*171b0*/  IMAD.WIDE.U32 R74, R0, R0, RZ ;  /* 0x00000000004a7225 */ /* 0x000fe200078e00ff */
        /* <DEDUP_REMOVED lines=14> */
[-C--:B------:R-:W-:Y:S02]  /*172a0*/  ISETP.GT.U32.AND.EX P4, PT, R73, R72.reuse, PT, P4 ;  /* 0x000000484900720c */ /* 0x080fe40003f84140 */
[-C--:B------:R-:W-:Y:S02]  /*172b0*/  IADD3 R22, PT, PT, R71, R72.reuse, R73 ;  /* 0x0000004847167210 */ /* 0x080fe40007ffe049 */
[----:B------:R-:W-:Y:S02]  /*172c0*/  SEL R67, R72, RZ, P4 ;  /* 0x000000ff48437207 */ /* 0x000fe40002000000 */
[----:B------:R-:W-:Y:S01]  /*172d0*/  SEL R14, R73, R72, P4 ;  /* 0x00000048490e7207 */ /* 0x000fe20002000000 */
[----:B------:R-:W-:Y:S01]  /*172e0*/  IMAD.WIDE.U32 R72, R2, R0, RZ ;  /* 0x0000000002487225 */ /* 0x000fe200078e00ff */
[----:B------:R-:W-:-:S04]  /*172f0*/  ISETP.GT.U32.AND P4, PT, R67, R70, PT ;  /* 0x000000464300720c */ /* 0x000fc80003f84070 */
[----:B------:R-:W-:-:S04]  /*17300*/  ISETP.GT.U32.AND.EX P4, PT, R14, R22, PT, P4 ;  /* 0x000000160e00720c */ /* 0x000fc80003f84140 */
[----:B------:R-:W-:-:S04]  /*17310*/  SEL R67, RZ, 0xffffffff, !P4 ;  /* 0xffffffffff437807 */ /* 0x000fc80006000000 */
[----:B------:R-:W-:Y:S01]  /*17320*/  IADD3 R16, P4, P5, R67, R70, -R22 ;  /* 0x0000004643107210 */ /* 0x000fe20007d9e816 */
[----:B------:R-:W-:-:S03]  /*17330*/  IMAD.WIDE.U32 R70, R55, R24, RZ ;  /* 0x0000001837467225 */ /* 0x000fc600078e00ff */
[----:B------:R-:W-:Y:S02]  /*17340*/  IADD3.X R22, PT, PT, R67, -0x1, R22, P4, P5 ;  /* 0xffffffff43167810 */ /* 0x000fe400027ea416 */
[----:B------:R-:W-:Y:S01]  /*17350*/  ISETP.GT.U32.AND P5, PT, R25, R40, PT ;  /* 0x000000281900720c */ /* 0x000fe20003fa4070 */
[----:B------:R-:W-:Y:S01]  /*17360*/  IMAD.WIDE.U32 R24, R15, R24, RZ ;  /* 0x000000180f187225 */ /* 0x000fe200078e00ff */
[----:B------:R-:W-:Y:S02]  /*17370*/  ISETP.GT.U32.AND P4, PT, R59, R34, PT ;  /* 0x000000223b00720c */ /* 0x000fe40003f84070 */
[----:B------:R-:W-:Y:S02]  /*17380*/  ISETP.GT.U32.AND.EX P5, PT, R4, R53, PT, P5 ;  /* 0x000000350400720c */ /* 0x000fe40003fa4150 */
[----:B------:R-:W-:Y:S02]  /*17390*/  ISETP.GT.U32.AND.EX P4, PT, R20, R35, PT, P4 ;  /* 0x000000231400720c */ /* 0x000fe40003f84140 */
[----:B------:R-:W-:Y:S01]  /*173a0*/  IADD3.X R59, PT, PT, R36, -0x1, RZ, P3, !PT ;  /* 0xffffffff243b7810 */ /* 0x000fe20001ffe4ff */
[----:B------:R-:W-:-:S03]  /*173b0*/  IMAD.WIDE.U32 R70, P3, R8, R15, R70 ;  /* 0x0000000f08467225 */ /* 0x000fc60007860046 */
[----:B------:R-:W-:Y:S01]  /*173c0*/  SEL R36, R59, R36, !P2 ;  /* 0x000000243b247207 */ /* 0x000fe20005000000 */
[----:B------:R-:W-:Y:S01]  /*173d0*/  IMAD.MOV.U32 R14, RZ, RZ, R71 ;  /* 0x000000ffff0e7224 */ /* 0x000fe200078e0047 */
[----:B------:R-:W-:Y:S01]  /*173e0*/  IADD3 R25, P2, PT, R25, R70, RZ ;  /* 0x0000004619197210 */ /* 0x000fe20007f5e0ff */
[----:B------:R-:W-:Y:S01]  /*173f0*/  IMAD.X R15, RZ, RZ, RZ, P3 ;  /* 0x000000ffff0f7224 */ /* 0x000fe200018e06ff */
[----:B------:R-:W-:Y:S02]  /*17400*/  ISETP.GT.U32.AND P3, PT, R74, RZ, PT ;  /* 0x000000ff4a00720c */ /* 0x000fe40003f64070 */
[----:B------:R-:W-:Y:S01]  /*17410*/  @P5 LOP3.LUT R11, R11, 0x1, RZ, 0xfc, !PT ;  /* 0x000000010b0b5812 */ /* 0x000fe200078efcff */
[----:B------:R-:W-:Y:S01]  /*17420*/  IMAD.WIDE.U32.X R14, R8, R55, R14, P2 ;  /* 0x00000037080e7225 */ /* 0x000fe200010e040e */
[----:B------:R-:W-:Y:S02]  /*17430*/  ISETP.GT.U32.AND P2, PT, R66, RZ, PT ;  /* 0x000000ff4200720c */ /* 0x000fe40003f44070 */
[----:B------:R-:W-:-:S02]  /*17440*/  LOP3.LUT R11, R11, 0xfffffffd, RZ, 0xc0, !PT ;  /* 0xfffffffd0b0b7812 */ /* 0x000fc400078ec0ff */
[----:B------:R-:W-:Y:S02]  /*17450*/  ISETP.GT.U32.AND.EX P2, PT, R23, R66, PT, P2 ;  /* 0x000000421700720c */ /* 0x000fe40003f44120 */
[----:B------:R-:W-:Y:S01]  /*17460*/  @P4 LOP3.LUT R11, R11, 0x2, RZ, 0xfc, !PT ;  /* 0x000000020b0b4812 */ /* 0x000fe200078efcff */
[----:B------:R-:W-:Y:S01]  /*17470*/  IMAD.WIDE.U32 R70, P4, R0, R2, R72 ;  /* 0x0000000200467225 */ /* 0x000fe20007880048 */
[----:B------:R-:W-:Y:S02]  /*17480*/  SEL R8, R66, RZ, P2 ;  /* 0x000000ff42087207 */ /* 0x000fe40001000000 */
[----:B------:R-:W-:Y:S01]  /*17490*/  SEL R55, R23, R66, P2 ;  /* 0x0000004217377207 */ /* 0x000fe20001000000 */
[----:B------:R-:W-:Y:S01]  /*174a0*/  IMAD.X R73, RZ, RZ, RZ, P4 ;  /* 0x000000ffff497224 */ /* 0x000fe200020e06ff */
[----:B------:R-:W-:Y:S01]  /*174b0*/  IADD3 R59, P4, PT, R75, R70, RZ ;  /* 0x000000464b3b7210 */ /* 0x000fe20007f9e0ff */
[----:B------:R-:W-:Y:S01]  /*174c0*/  IMAD.MOV.U32 R72, RZ, RZ, R71 ;  /* 0x000000ffff487224 */ /* 0x000fe200078e0047 */
[----:B------:R-:W-:Y:S01]  /*174d0*/  ISETP.GT.U32.AND P2, PT, R41, R54, PT ;  /* 0x000000362900720c */ /* 0x000fe20003f44070 */
[----:B------:R-:W-:Y:S01]  /*174e0*/  IMAD.WIDE.U32 R70, R74, 0x1, RZ ;  /* 0x000000014a467825 */ /* 0x000fe200078e00ff */
[----:B------:R-:W-:-:S02]  /*174f0*/  ISETP.GT.U32.AND.EX P3, PT, R59, R74, PT, P3 ;  /* 0x0000004a3b00720c */ /* 0x000fc40003f64130 */
[----:B------:R-:W-:Y:S01]  /*17500*/  ISETP.GT.U32.AND.EX P2, PT, R18, R49, PT, P2 ;  /* 0x000000311200720c */ /* 0x000fe20003f44120 */
        /* <DEDUP_REMOVED lines=14> */
[----:B------:R-:W-:Y:S02]  /*175f0*/  SEL R74, R74, R59, !P3 ;  /* 0x0000003b4a4a7207 */ /* 0x000fe40005800000 */
[----:B------:R-:W-:-:S03]  /*17600*/  IADD3.X R59, PT, PT, R72, -0x1, RZ, P4, !PT ;  /* 0xffffffff483b7810 */ /* 0x000fc600027fe4ff */
[----:B------:R-:W-:Y:S01]  /*17610*/  IMAD.WIDE.U32 R76, R74, R74, RZ ;  /* 0x0000004a4a4c7225 */ /* 0x000fe200078e00ff */
[----:B------:R-:W-:-:S05]  /*17620*/  SEL R59, R59, R72, !P3 ;  /* 0x000000483b3b7207 */ /* 0x000fca0005800000 */
        /* <DEDUP_REMOVED lines=11> */
[----:B------:R-:W-:Y:S01]  /*176e0*/  IADD3 R67, PT, PT, R71, R76, R67 ;  /* 0x0000004c47437210 */ /* 0x000fe20007ffe043 */
[----:B------:R-:W-:Y:S01]  /*176f0*/  IMAD.WIDE.U32 R76, R24, 0x1, RZ ;  /* 0x00000001184c7825 */ /* 0x000fe200078e00ff */
        /* <DEDUP_REMOVED lines=15> */
[----:B------:R-:W-:Y:S01]  /*177f0*/  IMAD.WIDE.U32 R74, R75, R74, RZ ;  /* 0x0000004a4b4a7225 */ /* 0x000fe200078e00ff */
[----:B------:R-:W-:Y:S02]  /*17800*/  P2R R4, PR, RZ, 0x8 ;  /* 0x00000008ff047803 */ /* 0x000fe40000000000 */
[----:B------:R-:W-:Y:S02]  /*17810*/  LOP3.LUT P3, RZ, R11, 0x2, RZ, 0xc0, !PT ;  /* 0x000000020bff7812 */ /* 0x000fe4000786c0ff */
[C---:B------:R-:W-:Y:S01]  /*17820*/  ISETP.GT.U32.AND P5, PT, R74.reuse, RZ, PT ;  /* 0x000000ff4a00720c */ /* 0x040fe20003fa4070 */
        /* <DEDUP_REMOVED lines=11> */
[----:B------:R-:W-:Y:S02]  /*178e0*/  SEL R67, RZ, 0xffffffff, !P5 ;  /* 0xffffffffff437807 */ /* 0x000fe40006800000 */
[----:B------:R-:W-:Y:S02]  /*178f0*/  IADD3 R6, P0, PT, -R16, R74, RZ ;  /* 0x0000004a10067210 */ /* 0x000fe40007f1e1ff */
[----:B------:R-:W-:Y:S01]  /*17900*/  IADD3 R46, P5, P6, R67, R72, -R50 ;  /* 0x00000048432e7210 */ /* 0x000fe20007ebe832 */
[----:B------:R-:W-:-:S03]  /*17910*/  IMAD.WIDE.U32 R72, R66, 0x1, RZ ;  /* 0x0000000142487825 */ /* 0x000fc600078e00ff */
[----:B------:R-:W-:Y:S01]  /*17920*/  IADD3.X R50, PT, PT, R67, -0x1, R50, P5, P6 ;  /* 0xffffffff43327810 */ /* 0x000fe20002fec432 */
[----:B------:R-:W-:Y:S01]  /*17930*/  IMAD.X R3, R75, 0x1, ~R22, P0 ;  /* 0x000000014b037824 */ /* 0x000fe200000e0e16 */
[----:B------:R-:W-:Y:S02]  /*17940*/  LOP3.LUT P6, RZ, R11, 0x1, RZ, 0xc0, !PT ;  /* 0x000000010bff7812 */ /* 0x000fe400078cc0ff */
[----:B------:R-:W-:Y:S02]  /*17950*/  IADD3 R66, PT, PT, R73, R66, R23 ;  /* 0x0000004249427210 */ /* 0x000fe40007ffe017 */
[----:B------:R-:W-:Y:S02]  /*17960*/  SEL R18, RZ, 0xffffffff, !P6 ;  /* 0xffffffffff127807 */ /* 0x000fe40007000000 */
[----:B------:R-:W-:Y:S02]  /*17970*/  ISETP.GT.U32.AND P6, PT, R24, RZ, PT ;  /* 0x000000ff1800720c */ /* 0x000fe40003fc4070 */
[----:B------:R-:W-:-:S02]  /*17980*/  ISETP.GT.U32.AND P0, PT, R8, R72, PT ;  /* 0x000000480800720c */ /* 0x000fc40003f04070 */
[C---:B------:R-:W-:Y:S02]  /*17990*/  ISETP.GT.U32.AND.EX P6, PT, R25.reuse, R24, PT, P6 ;  /* 0x000000181900720c */ /* 0x040fe40003fc4160 */
[----:B------:R-:W-:Y:S02]  /*179a0*/  IADD3 R67, P5, P1, R18, R40, -R53 ;  /* 0x0000002812437210 */ /* 0x000fe400079be835 */
[----:B------:R-:W-:Y:S02]  /*179b0*/  SEL R17, R24, RZ, P6 ;  /* 0x000000ff18117207 */ /* 0x000fe40003000000 */
[-C--:B------:R-:W-:Y:S02]  /*179c0*/  SEL R23, R25, R24.reuse, P6 ;  /* 0x0000001819177207 */ /* 0x080fe40003000000 */
[----:B------:R-:W-:Y:S02]  /*179d0*/  IADD3 R24, PT, PT, R77, R24, R25 ;  /* 0x000000184d187210 */ /* 0x000fe40007ffe019 */
[----:B------:R-:W-:-:S02]  /*179e0*/  IADD3 R25, P6, PT, R6, 0x1, RZ ;  /* 0x0000000106197810 */ /* 0x000fc40007fde0ff */
[----:B------:R-:W-:Y:S02]  /*179f0*/  ISETP.GT.U32.AND.EX P0, PT, R55, R66, PT, P0 ;  /* 0x000000423700720c */ /* 0x000fe40003f04100 */
[----:B------:R-:W-:Y:S02]  /*17a00*/  IADD3.X R8, PT, PT, R3, -0x1, RZ, P6, !PT ;  /* 0xffffffff03087810 */ /* 0x000fe400037fe4ff */
[----:B------:R-:W-:Y:S02]  /*17a10*/  ISETP.GE.U32.AND P6, PT, R74, R16, PT ;  /* 0x000000104a00720c */ /* 0x000fe40003fc6070 */
[----:B------:R-:W-:Y:S02]  /*17a20*/  SEL R16, RZ, 0xffffffff, !P3 ;  /* 0xffffffffff107807 */ /* 0x000fe40005800000 */
[----:B------:R-:W-:Y:S02]  /*17a30*/  ISETP.GE.U32.AND.EX P6, PT, R75, R22, PT, P6 ;  /* 0x000000164b00720c */ /* 0x000fe40003fc6160 */
[----:B------:R-:W-:-:S02]  /*17a40*/  ISETP.NE.AND P3, PT, R4, RZ, PT ;  /* 0x000000ff0400720c */ /* 0x000fc40003f65270 */
[----:B------:R-:W-:Y:S01]  /*17a50*/  SEL R3, R8, R3, !P6 ;  /* 0x0000000308037207 */ /* 0x000fe20007000000 */
[----:B------:R-:W-:Y:S01]  /*17a60*/  IMAD.MOV.U32 R8, RZ, RZ, R71 ;  /* 0x000000ffff087224 */ /* 0x000fe200078e0047 */
[----:B------:R-:W-:-:S03]  /*17a70*/  SEL R75, R25, R6, !P6 ;  /* 0x00000006194b7207 */ /* 0x000fc60007000000 */
[----:B------:R-:W-:-:S04]  /*17a80*/  IMAD.WIDE.U32 R40, R3, R10, RZ ;  /* 0x0000000a03287225 */ /* 0x000fc800078e00ff */
[----:B------:R-:W-:-:S04]  /*17a90*/  IMAD.WIDE.U32 R40, P6, R9, R75, R40 ;  /* 0x0000004b09287225 */ /* 0x000fc800078c0028 */
[----:B------:R-:W-:-:S04]  /*17aa0*/  IMAD.WIDE.U32 R74, R75, R10, RZ ;  /* 0x0000000a4b4a7225 */ /* 0x000fc800078e00ff */
[----:B------:R-:W-:Y:S01]  /*17ab0*/  IMAD.X R79, RZ, RZ, RZ, P6 ;  /* 0x000000ffff4f7224 */ /* 0x000fe200030e06ff */
[----:B------:R-:W-:Y:S01]  /*17ac0*/  IADD3 R25, P6, PT, R75, R40, RZ ;  /* 0x000000284b197210 */ /* 0x000fe20007fde0ff */
[----:B------:R-:W-:-:S04]  /*17ad0*/  IMAD.MOV.U32 R78, RZ, RZ, R41 ;  /* 0x000000ffff4e7224 */ /* 0x000fc800078e0029 */
[----:B------:R-:W-:Y:S01]  /*17ae0*/  IMAD.WIDE.U32.X R40, R9, R3, R78, P6 ;  /* 0x0000000309287225 */ /* 0x000fe200030e044e */
[----:B------:R-:W-:-:S03]  /*17af0*/  ISETP.GT.U32.AND P6, PT, R74, RZ, PT ;  /* 0x000000ff4a00720c */ /* 0x000fc60003fc4070 */
[----:B------:R-:W-:Y:S01]  /*17b00*/  IMAD.X R9, RZ, RZ, RZ, P3 ;  /* 0x000000ffff097224 */ /* 0x000fe200018e06ff */
[----:B------:R-:W-:Y:S01]  /*17b10*/  ISETP.GT.U32.AND.EX P6, PT, R25, R74, PT, P6 ;  /* 0x0000004a1900720c */ /* 0x000fe20003fc4160 */
[----:B------:R-:W-:-:S03]  /*17b20*/  IMAD.WIDE.U32.X R8, R20, R59, R8, P4 ;  /* 0x0000003b14087225 */ /* 0x000fc600020e0408 */
[----:B------:R-:W-:Y:S02]  /*17b30*/  SEL R55, R74, RZ, P6 ;  /* 0x000000ff4a377207 */ /* 0x000fe40003000000 */
[----:B------:R-:W-:Y:S02]  /*17b40*/  SEL R3, R25, R74, P6 ;  /* 0x0000004a19037207 */ /* 0x000fe40003000000 */
[----:B------:R-:W-:Y:S02]  /*17b50*/  IADD3 R4, P4, PT, -R46, R8, RZ ;  /* 0x000000082e047210 */ /* 0x000fe40007f9e1ff */
[----:B------:R-:W-:Y:S02]  /*17b60*/  ISETP.GT.U32.AND P6, PT, R17, R76, PT ;  /* 0x0000004c1100720c */ /* 0x000fe40003fc4070 */
[----:B------:R-:W-:Y:S01]  /*17b70*/  IADD3.X R59, PT, PT, R18, -0x1, R53, P5, P1 ;  /* 0xffffffff123b7810 */ /* 0x000fe20002fe2435 */
[----:B------:R-:W-:Y:S01]  /*17b80*/  IMAD.X R6, R9, 0x1, ~R50, P4 ;  /* 0x0000000109067824 */ /* 0x000fe200020e0e32 */
[----:B------:R-:W-:-:S02]  /*17b90*/  IADD3 R71, P4, PT, R4, 0x1, RZ ;  /* 0x0000000104477810 */ /* 0x000fc40007f9e0ff */
[----:B------:R-:W-:Y:S01]  /*17ba0*/  ISETP.GT.U32.AND.EX P6, PT, R23, R24, PT, P6 ;  /* 0x000000181700720c */ /* 0x000fe20003fc4160 */
[----:B------:R-:W-:Y:S01]  /*17bb0*/  IMAD.WIDE.U32 R22, R74, 0x1, RZ ;  /* 0x000000014a167825 */ /* 0x000fe200078e00ff */
[----:B------:R-:W-:Y:S02]  /*17bc0*/  IADD3.X R17, PT, PT, R6, -0x1, RZ, P4, !PT ;  /* 0xffffffff06117810 */ /* 0x000fe400027fe4ff */
[----:B------:R-:W-:Y:S02]  /*17bd0*/  ISETP.GE.U32.AND P4, PT, R8, R46, PT ;  /* 0x0000002e0800720c */ /* 0x000fe40003f86070 */
[----:B------:R-:W-:Y:S02]  /*17be0*/  ISETP.GT.U32.AND P3, PT, R55, R22, PT ;  /* 0x000000163700720c */ /* 0x000fe40003f64070 */
[----:B------:R-:W-:Y:S02]  /*17bf0*/  ISETP.GE.U32.AND.EX P4, PT, R9, R50, PT, P4 ;  /* 0x000000320900720c */ /* 0x000fe40003f86140 */
[----:B------:R-:W-:-:S02]  /*17c00*/  IADD3 R74, PT, PT, R23, R74, R25 ;  /* 0x0000004a174a7210 */ /* 0x000fc40007ffe019 */
[----:B------:R-:W-:Y:S02]  /*17c10*/  SEL R17, R17, R6, !P4 ;  /* 0x0000000611117207 */ /* 0x000fe40006000000 */
[----:B------:R-:W-:Y:S02]  /*17c20*/  SEL R71, R71, R4, !P4 ;  /* 0x0000000447477207 */ /* 0x000fe40006000000 */
[----:B------:R-:W-:Y:S01]  /*17c30*/  ISETP.GT.U32.AND.EX P3, PT, R3, R74, PT, P3 ;  /* 0x0000004a0300720c */ /* 0x000fe20003f64130 */
[----:B------:R-:W-:Y:S01]  /*17c40*/  IMAD.WIDE.U32 R8, R17, R0, RZ ;  /* 0x0000000011087225 */ /* 0x000fe200078e00ff */
[----:B------:R-:W-:Y:S02]  /*17c50*/  SEL R3, RZ, 0xffffffff, !P0 ;  /* 0xffffffffff037807 */ /* 0x000fe40004000000 */
[----:B------:R-:W-:Y:S02]  /*17c60*/  SEL R85, RZ, 0xffffffff, !P3 ;  /* 0xffffffffff557807 */ /* 0x000fe40005800000 */
[----:B------:R-:W-:Y:S01]  /*17c70*/  SEL R81, RZ, 0xffffffff, !P6 ;  /* 0xffffffffff517807 */ /* 0x000fe20007000000 */
[----:B------:R-:W-:-:S03]  /*17c80*/  IMAD.WIDE.U32 R8, P4, R2, R71, R8 ;  /* 0x0000004702087225 */ /* 0x000fc60007880008 */
[----:B------:R-:W-:Y:S01]  /*17c90*/  IADD3 R77, P3, P6, R81, R76, -R24 ;  /* 0x0000004c514d7210 */ /* 0x000fe20007e7e818 */
[----:B------:R-:W-:-:S03]  /*17ca0*/  IMAD.WIDE.U32 R70, R71, R0, RZ ;  /* 0x0000000047467225 */ /* 0x000fc600078e00ff */
[----:B------:R-:W-:Y:S01]  /*17cb0*/  IADD3.X R81, PT, PT, R81, -0x1, R24, P3, P6 ;  /* 0xffffffff51517810 */ /* 0x000fe20001fec418 */
[----:B------:R-:W-:Y:S01]  /*17cc0*/  IMAD.X R79, RZ, RZ, RZ, P4 ;  /* 0x000000ffff4f7224 */ /* 0x000fe200020e06ff */
[----:B------:R-:W-:Y:S01]  /*17cd0*/  IADD3 R55, P4, PT, R71, R8, RZ ;  /* 0x0000000847377210 */ /* 0x000fe20007f9e0ff */
[----:B------:R-:W-:Y:S01]  /*17ce0*/  IMAD.MOV.U32 R78, RZ, RZ, R9 ;  /* 0x000000ffff4e7224 */ /* 0x000fe200078e0009 */
[----:B------:R-:W-:Y:S02]  /*17cf0*/  ISETP.GE.U32.AND P3, PT, R56, R61, PT ;  /* 0x0000003d3800720c */ /* 0x000fe40003f66070 */
[----:B------:R-:W-:Y:S01]  /*17d00*/  LOP3.LUT R24, R48, 0xff, RZ, 0xc0, !PT ;  /* 0x000000ff30187812 */ /* 0x000fe200078ec0ff */
[----:B------:R-:W-:Y:S01]  /*17d10*/  IMAD.WIDE.U32.X R8, R2, R17, R78, P4 ;  /* 0x0000001102087225 */ /* 0x000fe200020e044e */
[C---:B------:R-:W-:Y:S02]  /*17d20*/  ISETP.GT.U32.AND P4, PT, R70.reuse, RZ, PT ;  /* 0x000000ff4600720c */ /* 0x040fe40003f84070 */
[----:B------:R-:W-:Y:S01]  /*17d30*/  SEL R2, RZ, 0xffffffff, !P2 ;  /* 0xffffffffff027807 */ /* 0x000fe20005000000 */
[----:B------:R-:W-:Y:S01]  /*17d40*/  IMAD.WIDE.U32 R78, R70, 0x1, RZ ;  /* 0x00000001464e7825 */ /* 0x000fe200078e00ff */
[----:B------:R-:W-:Y:S01]  /*17d50*/  ISETP.GT.U32.AND.EX P4, PT, R55, R70, PT, P4 ;  /* 0x000000463700720c */ /* 0x000fe20003f84140 */
[----:B------:R-:W-:Y:S01]  /*17d60*/  LDS.U8 R24, [R24+UR5] ;  /* 0x0000000518187984 */ /* 0x000fe20008000000 */
[----:B------:R-:W-:-:S02]  /*17d70*/  IADD3 R75, P1, P2, R16, R34, -R35 ;  /* 0x00000022104b7210 */ /* 0x000fc40007a3e823 */
[----:B------:R-:W-:Y:S02]  /*17d80*/  SEL R17, R70, RZ, P4 ;  /* 0x000000ff46117207 */ /* 0x000fe40002000000 */
[-C--:B------:R-:W-:Y:S02]  /*17d90*/  SEL R0, R55, R70.reuse, P4 ;  /* 0x0000004637007207 */ /* 0x080fe40002000000 */
[----:B------:R-:W-:Y:S02]  /*17da0*/  IADD3 R55, PT, PT, R79, R70, R55 ;  /* 0x000000464f377210 */ /* 0x000fe40007ffe037 */
[----:B------:R-:W-:Y:S02]  /*17db0*/  ISETP.GT.U32.AND P4, PT, R17, R78, PT ;  /* 0x0000004e1100720c */ /* 0x000fe40003f84070 */
[----:B------:R-:W-:Y:S02]  /*17dc0*/  IADD3 R53, P5, P0, R2, R54, -R49 ;  /* 0x0000003602357210 */ /* 0x000fe400078be831 */
[----:B------:R-:W-:-:S02]  /*17dd0*/  ISETP.GT.U32.AND.EX P4, PT, R0, R55, PT, P4 ;  /* 0x000000370000720c */ /* 0x000fc40003f84140 */
[----:B------:R-:W-:Y:S02]  /*17de0*/  IADD3.X R79, PT, PT, R16, -0x1, R35, P1, P2 ;  /* 0xffffffff104f7810 */ /* 0x000fe40000fe4423 */
[----:B------:R-:W-:Y:S02]  /*17df0*/  SEL R0, RZ, 0xffffffff, !P4 ;  /* 0xffffffffff007807 */ /* 0x000fe40006000000 */
[----:B------:R-:W-:Y:S02]  /*17e00*/  IADD3.X R83, PT, PT, R2, -0x1, R49, P5, P0 ;  /* 0xffffffff02537810 */ /* 0x000fe40002fe0431 */
[----:B------:R-:W-:Y:S02]  /*17e10*/  IADD3 R35, P0, P4, R85, R22, -R74 ;  /* 0x0000001655237210 */ /* 0x000fe40007c1e84a */
[----:B------:R-:W-:Y:S02]  /*17e20*/  IADD3 R73, P2, P1, R3, R72, -R66 ;  /* 0x0000004803497210 */ /* 0x000fe4000795e842 */
[----:B------:R-:W-:-:S02]  /*17e30*/  IADD3.X R85, PT, PT, R85, -0x1, R74, P0, P4 ;  /* 0xffffffff55557810 */ /* 0x000fc400007e844a */
[----:B------:R-:W-:Y:S02]  /*17e40*/  IADD3.X R49, PT, PT, R3, -0x1, R66, P2, P1 ;  /* 0xffffffff03317810 */ /* 0x000fe400017e2442 */
[----:B------:R-:W-:Y:S02]  /*17e50*/  IADD3 R2, P4, PT, -R61, R56, RZ ;  /* 0x000000383d027210 */ /* 0x000fe40007f9e1ff */
[----:B------:R-:W-:Y:S02]  /*17e60*/  IADD3 R3, P2, P1, R0, R78, -R55 ;  /* 0x0000004e00037210 */ /* 0x000fe4000795e837 */
[----:B------:R-:W-:Y:S01]  /*17e70*/  ISETP.GE.U32.AND P0, PT, R68, R38, PT ;  /* 0x000000264400720c */ /* 0x000fe20003f06070 */
[----:B------:R-:W-:Y:S01]  /*17e80*/  IMAD.X R4, R57, 0x1, ~R47, P4 ;  /* 0x0000000139047824 */ /* 0x000fe200020e0e2f */
[----:B------:R-:W-:Y:S02]  /*17e90*/  IADD3 R38, P5, PT, -R38, R68, RZ ;  /* 0x0000004426267210 */ /* 0x000fe40007fbe1ff */
[----:B------:R-:W-:-:S02]  /*17ea0*/  IADD3.X R55, PT, PT, R0, -0x1, R55, P2, P1 ;  /* 0xffffffff00377810 */ /* 0x000fc400017e2437 */
[----:B------:R-:W-:Y:S01]  /*17eb0*/  IADD3 R25, P1, PT, R2, 0x1, RZ ;  /* 0x0000000102197810 */ /* 0x000fe20007f3e0ff */
[----:B------:R-:W-:Y:S01]  /*17ec0*/  IMAD.X R0, R69, 0x1, ~R58, P5 ;  /* 0x0000000145007824 */ /* 0x000fe200028e0e3a */
[----:B------:R-:W-:Y:S02]  /*17ed0*/  ISETP.GE.U32.AND.EX P3, PT, R57, R47, PT, P3 ;  /* 0x0000002f3900720c */ /* 0x000fe40003f66130 */
[----:B------:R-:W-:Y:S02]  /*17ee0*/  IADD3.X R71, PT, PT, R4, -0x1, RZ, P1, !PT ;  /* 0xffffffff04477810 */ /* 0x000fe40000ffe4ff */
[----:B------:R-:W-:Y:S02]  /*17ef0*/  IADD3 R10, P5, PT, -R39, R30, RZ ;  /* 0x0000001e270a7210 */ /* 0x000fe40007fbe1ff */
[----:B------:R-:W-:Y:S02]  /*17f00*/  SEL R25, R25, R2, !P3 ;  /* 0x0000000219197207 */ /* 0x000fe40005800000 */
[----:B------:R-:W-:-:S02]  /*17f10*/  SEL R71, R71, R4, !P3 ;  /* 0x0000000447477207 */ /* 0x000fc40005800000 */
[----:B------:R-:W-:Y:S01]  /*17f20*/  ISETP.GE.U32.AND P3, PT, R30, R39, PT ;  /* 0x000000271e00720c */ /* 0x000fe20003f66070 */
[----:B------:R-:W-:Y:S01]  /*17f30*/  IMAD.X R39, R31, 0x1, ~R51, P5 ;  /* 0x000000011f277824 */ /* 0x000fe200028e0e33 */
[----:B------:R-:W-:Y:S02]  /*17f40*/  ISETP.GE.U32.AND P1, PT, R32, R29, PT ;  /* 0x0000001d2000720c */ /* 0x000fe40003f26070 */
[----:B------:R-:W-:Y:S02]  /*17f50*/  IADD3 R17, P2, PT, R38, 0x1, RZ ;  /* 0x0000000126117810 */ /* 0x000fe40007f5e0ff */
[----:B------:R-:W-:Y:S02]  /*17f60*/  IADD3 R29, P4, PT, -R29, R32, RZ ;  /* 0x000000201d1d7210 */ /* 0x000fe40007f9e1ff */
[----:B------:R-:W-:Y:S02]  /*17f70*/  IADD3 R20, P5, PT, -R75, R42, RZ ;  /* 0x0000002a4b147210 */ /* 0x000fe40007fbe1ff */
[----:B------:R-:W-:Y:S01]  /*17f80*/  ISETP.GE.U32.AND.EX P0, PT, R69, R58, PT, P0 ;  /* 0x0000003a4500720c */ /* 0x000fe20003f06100 */
[----:B------:R-:W-:Y:S01]  /*17f90*/  IMAD.X R16, R33, 0x1, ~R37, P4 ;  /* 0x0000000121107824 */ /* 0x000fe200020e0e25 */
[----:B------:R-:W-:Y:S01]  /*17fa0*/  IADD3.X R23, PT, PT, R0, -0x1, RZ, P2, !PT ;  /* 0xffffffff00177810 */ /* 0x000fe200017fe4ff */
[----:B------:R-:W-:Y:S01]  /*17fb0*/  IMAD.X R54, R43, 0x1, ~R79, P5 ;  /* 0x000000012b367824 */ /* 0x000fe200028e0e4f */
[----:B------:R-:W-:-:S02]  /*17fc0*/  IADD3 R4, P5, PT, R29, 0x1, RZ ;  /* 0x000000011d047810 */ /* 0x000fc40007fbe0ff */
[----:B------:R-:W-:Y:S02]  /*17fd0*/  SEL R17, R17, R38, !P0 ;  /* 0x0000002611117207 */ /* 0x000fe40004000000 */
[----:B------:R-:W-:Y:S02]  /*17fe0*/  SEL R23, R23, R0, !P0 ;  /* 0x0000000017177207 */ /* 0x000fe40004000000 */
[----:B------:R-:W-:Y:S02]  /*17ff0*/  ISETP.GE.U32.AND P0, PT, R64, R19, PT ;  /* 0x000000134000720c */ /* 0x000fe40003f06070 */
[----:B------:R-:W-:Y:S02]  /*18000*/  IADD3 R6, P2, PT, -R19, R64, RZ ;  /* 0x0000004013067210 */ /* 0x000fe40007f5e1ff */
[----:B------:R-:W-:Y:S02]  /*18010*/  ISETP.GE.U32.AND.EX P1, PT, R33, R37, PT, P1 ;  /* 0x000000252100720c */ /* 0x000fe40003f26110 */
[----:B------:R-:W-:Y:S01]  /*18020*/  IADD3.X R19, PT, PT, R16, -0x1, RZ, P5, !PT ;  /* 0xffffffff10137810 */ /* 0x000fe20002ffe4ff */
[----:B------:R-:W-:Y:S01]  /*18030*/  IMAD.X R0, R65, 0x1, ~R21, P2 ;  /* 0x0000000141007824 */ /* 0x000fe200010e0e15 */
[----:B------:R-:W-:-:S02]  /*18040*/  ISETP.GE.U32.AND.EX P3, PT, R31, R51, PT, P3 ;  /* 0x000000331f00720c */ /* 0x000fc40003f66130 */
[----:B------:R-:W-:Y:S02]  /*18050*/  IADD3 R69, P5, PT, R10, 0x1, RZ ;  /* 0x000000010a457810 */ /* 0x000fe40007fbe0ff */
[----:B------:R-:W-:Y:S02]  /*18060*/  SEL R19, R19, R16, !P1 ;  /* 0x0000001013137207 */ /* 0x000fe40004800000 */
[--C-:B------:R-:W-:Y:S02]  /*18070*/  SHF.R.U32.HI R16, RZ, 0x10, R52.reuse ;  /* 0x00000010ff107819 */ /* 0x100fe40000011634 */
[----:B------:R-:W-:Y:S02]  /*18080*/  SEL R69, R69, R10, !P3 ;  /* 0x0000000a45457207 */ /* 0x000fe40005800000 */
[----:B------:R-:W-:Y:S02]  /*18090*/  SHF.R.U32.HI R10, RZ, 0x8, R52 ;  /* 0x00000008ff0a7819 */ /* 0x000fe40000011634 */
[----:B------:R-:W-:-:S02]  /*180a0*/  LOP3.LUT R18, R16, 0xff, RZ, 0xc0, !PT ;  /* 0x000000ff10127812 */ /* 0x000fc400078ec0ff */
[--C-:B------:R-:W-:Y:S02]  /*180b0*/  SHF.R.U32.HI R33, RZ, 0x8, R48.reuse ;  /* 0x00000008ff217819 */ /* 0x100fe40000011630 */
[----:B------:R-:W-:Y:S02]  /*180c0*/  SHF.R.U32.HI R16, RZ, 0x10, R48 ;  /* 0x00000010ff107819 */ /* 0x000fe40000011630 */
[----:B------:R-:W-:Y:S01]  /*180d0*/  LOP3.LUT R22, R10, 0xff, RZ, 0xc0, !PT ;  /* 0x000000ff0a167812 */ /* 0x000fe200078ec0ff */
[----:B------:R-:W-:Y:S01]  /*180e0*/  LDS.U8 R18, [R18+UR5] ;  /* 0x0000000512127984 */ /* 0x000fe20008000000 */
[----:B------:R-:W-:Y:S02]  /*180f0*/  LOP3.LUT R33, R33, 0xff, RZ, 0xc0, !PT ;  /* 0x000000ff21217812 */ /* 0x000fe400078ec0ff */
[----:B------:R-:W-:Y:S02]  /*18100*/  LEA.HI R32, R52, UR5, RZ, 0x8 ;  /* 0x0000000534207c11 */ /* 0x000fe4000f8f40ff */
[----:B------:R-:W-:Y:S01]  /*18110*/  LEA.HI R10, R48, UR5, RZ, 0x8 ;  /* 0x00000005300a7c11 */ /* 0x000fe2000f8f40ff */
[----:B------:R-:W-:Y:S01]  /*18120*/  LDS.U8 R22, [R22+UR5] ;  /* 0x0000000516167984 */ /* 0x000fe20008000000 */
[----:B------:R-:W-:-:S02]  /*18130*/  LOP3.LUT R16, R16, 0xff, RZ, 0xc0, !PT ;  /* 0x000000ff10107812 */ /* 0x000fc400078ec0ff */
[----:B------:R-:W-:Y:S01]  /*18140*/  SEL R4, R4, R29, !P1 ;  /* 0x0000001d04047207 */ /* 0x000fe20004800000 */
[----:B------:R-:W-:Y:S01]  /*18150*/  LDS.U8 R33, [R33+UR5] ;  /* 0x0000000521217984 */ /* 0x000fe20008000000 */
[----:B------:R-:W-:Y:S02]  /*18160*/  LOP3.LUT R29, R52, 0xff, RZ, 0xc0, !PT ;  /* 0x000000ff341d7812 */ /* 0x000fe400078ec0ff */
[----:B------:R-:W-:Y:S01]  /*18170*/  IADD3 R2, P6, PT, -R67, R62, RZ ;  /* 0x0000003e43027210 */ /* 0x000fe20007fde1ff */
[----:B------:R-:W-:Y:S01]  /*18180*/  LDS.U8 R32, [R32] ;  /* 0x0000000020207984 */ /* 0x000fe20000000000 */
[----:B------:R-:W-:Y:S02]  /*18190*/  ISETP.GE.U32.AND P4, PT, R62, R67, PT ;  /* 0x000000433e00720c */ /* 0x000fe40003f86070 */
[----:B------:R-:W-:Y:S01]  /*181a0*/  ISETP.GE.U32.AND P2, PT, R42, R75, PT ;  /* 0x0000004b2a00720c */ /* 0x000fe20003f46070 */
[----:B------:R-:W-:Y:S01]  /*181b0*/  LDS.U8 R10, [R10] ;  /* 0x000000000a0a7984 */ /* 0x000fe20000000000 */
[----:B------:R-:W-:Y:S01]  /*181c0*/  IADD3.X R62, PT, PT, R39, -0x1, RZ, P5, !PT ;  /* 0xffffffff273e7810 */ /* 0x000fe20002ffe4ff */
[----:B------:R-:W-:Y:S01]  /*181d0*/  IMAD.X R46, R63, 0x1, ~R59, P6 ;  /* 0x000000013f2e7824 */ /* 0x000fe200030e0e3b */
[----:B------:R-:W-:Y:S01]  /*181e0*/  ISETP.GE.U32.AND.EX P0, PT, R65, R21, PT, P0 ;  /* 0x000000154100720c */ /* 0x000fe20003f06100 */
[----:B------:R-:W0:Y:S01]  /*181f0*/  LDS.U8 R16, [R16+UR5] ;  /* 0x0000000510107984 */ /* 0x000e220008000000 */
[----:B------:R-:W-:-:S02]  /*18200*/  ISETP.GE.U32.AND.EX P2, PT, R43, R79, PT, P2 ;  /* 0x0000004f2b00720c */ /* 0x000fc40003f46120 */
[----:B------:R-:W-:Y:S01]  /*18210*/  SEL R62, R62, R39, !P3 ;  /* 0x000000273e3e7207 */ /* 0x000fe20005800000 */
[----:B------:R-:W1:Y:S01]  /*18220*/  LDS.U8 R29, [R29+UR5] ;  /* 0x000000051d1d7984 */ /* 0x000e620008000000 */
[----:B------:R-:W-:Y:S02]  /*18230*/  IADD3 R21, P5, PT, R6, 0x1, RZ ;  /* 0x0000000106157810 */ /* 0x000fe40007fbe0ff */
[----:B------:R-:W-:Y:S02]  /*18240*/  IADD3 R43, P3, PT, -R53, R44, RZ ;  /* 0x0000002c352b7210 */ /* 0x000fe40007f7e1ff */
[----:B------:R-:W-:Y:S02]  /*18250*/  ISETP.GE.U32.AND P1, PT, R44, R53, PT ;  /* 0x000000352c00720c */ /* 0x000fe40003f26070 */
[----:B------:R-:W-:Y:S01]  /*18260*/  IADD3.X R53, PT, PT, R0, -0x1, RZ, P5, !PT ;  /* 0xffffffff00357810 */ /* 0x000fe20002ffe4ff */
[----:B------:R-:W-:Y:S01]  /*18270*/  IMAD.X R65, R45, 0x1, ~R83, P3 ;  /* 0x000000012d417824 */ /* 0x000fe200018e0e53 */
[----:B------:R-:W-:-:S02]  /*18280*/  IADD3 R37, P5, PT, R20, 0x1, RZ ;  /* 0x0000000114257810 */ /* 0x000fc40007fbe0ff */
[----:B------:R-:W-:Y:S02]  /*18290*/  IADD3 R31, P3, PT, R2, 0x1, RZ ;  /* 0x00000001021f7810 */ /* 0x000fe40007f7e0ff */
[----:B------:R-:W-:Y:S02]  /*182a0*/  SEL R20, R37, R20, !P2 ;  /* 0x0000001425147207 */ /* 0x000fe40005000000 */
[----:B------:R-:W-:Y:S02]  /*182b0*/  ISETP.GE.U32.AND.EX P1, PT, R45, R83, PT, P1 ;  /* 0x000000532d00720c */ /* 0x000fe40003f26110 */
[----:B------:R-:W-:Y:S02]  /*182c0*/  IADD3.X R37, PT, PT, R54, -0x1, RZ, P5, !PT ;  /* 0xffffffff36257810 */ /* 0x000fe40002ffe4ff */
[----:B------:R-:W-:Y:S02]  /*182d0*/  ISETP.GE.U32.AND.EX P4, PT, R63, R59, PT, P4 ;  /* 0x0000003b3f00720c */ /* 0x000fe40003f86140 */
[----:B------:R-:W-:-:S02]  /*182e0*/  IADD3.X R45, PT, PT, R46, -0x1, RZ, P3, !PT ;  /* 0xffffffff2e2d7810 */ /* 0x000fc40001ffe4ff */
[----:B------:R-:W-:Y:S02]  /*182f0*/  SHF.R.U32.HI R39, RZ, 0x8, R7 ;  /* 0x00000008ff277819 */ /* 0x000fe40000011607 */
[----:B------:R-:W-:Y:S02]  /*18300*/  SEL R21, R21, R6, !P0 ;  /* 0x0000000615157207 */ /* 0x000fe40004000000 */
[----:B------:R-:W-:Y:S02]  /*18310*/  SEL R53, R53, R0, !P0 ;  /* 0x0000000035357207 */ /* 0x000fe40004000000 */
[----:B------:R-:W-:Y:S02]  /*18320*/  SEL R54, R37, R54, !P2 ;  /* 0x0000003625367207 */ /* 0x000fe40005000000 */
[----:B------:R-:W-:Y:S02]  /*18330*/  SEL R31, R31, R2, !P4 ;  /* 0x000000021f1f7207 */ /* 0x000fe40006000000 */
[----:B------:R-:W-:-:S02]  /*18340*/  SEL R46, R45, R46, !P4 ;  /* 0x0000002e2d2e7207 */ /* 0x000fc40006000000 */
[----:B------:R-:W-:Y:S01]  /*18350*/  ISETP.GE.U32.AND P0, PT, R26, R73, PT ;  /* 0x000000491a00720c */ /* 0x000fe20003f06070 */
[----:B0-----:R-:W-:Y:S01]  /*18360*/  IMAD.U32 R0, R16, 0x10000, RZ ;  /* 0x0001000010007824 */ /* 0x001fe200078e00ff */
[----:B------:R-:W-:Y:S02]  /*18370*/  ISETP.GE.U32.AND P2, PT, R14, R77, PT ;  /* 0x0000004d0e00720c */ /* 0x000fe40003f46070 */
[----:B------:R-:W-:Y:S02]  /*18380*/  LOP3.LUT R34, R7, 0xff, RZ, 0xc0, !PT ;  /* 0x000000ff07227812 */ /* 0x000fe400078ec0ff */
[----:B------:R-:W-:Y:S02]  /*18390*/  LOP3.LUT R39, R39, 0xff, RZ, 0xc0, !PT ;  /* 0x000000ff27277812 */ /* 0x000fe400078ec0ff */
[----:B------:R-:W-:Y:S02]  /*183a0*/  IADD3 R73, P5, PT, -R73, R26, RZ ;  /* 0x0000001a49497210 */ /* 0x000fe40007fbe1ff */
[----:B------:R-:W-:Y:S01]  /*183b0*/  IADD3 R77, P4, PT, -R77, R14, RZ ;  /* 0x0000000e4d4d7210 */ /* 0x000fe20007f9e1ff */
[----:B------:R-:W-:Y:S01]  /*183c0*/  LDS.U8 R34, [R34+UR5] ;  /* 0x0000000522227984 */ /* 0x000fe20008000000 */
[C---:B------:R-:W-:Y:S01]  /*183d0*/  ISETP.GE.U32.AND.EX P0, PT, R27.reuse, R49, PT, P0 ;  /* 0x000000311b00720c */ /* 0x040fe20003f06100 */
[----:B------:R-:W-:Y:S01]  /*183e0*/  IMAD.X R51, R27, 0x1, ~R49, P5 ;  /* 0x000000011b337824 */ /* 0x000fe200028e0e31 */
[C---:B------:R-:W-:Y:S01]  /*183f0*/  ISETP.GE.U32.AND.EX P2, PT, R15.reuse, R81, PT, P2 ;  /* 0x000000510f00720c */ /* 0x040fe20003f46120 */
[----:B------:R-:W-:Y:S01]  /*18400*/  IMAD.X R2, R15, 0x1, ~R81, P4 ;  /* 0x000000010f027824 */ /* 0x000fe200020e0e51 */
[----:B------:R-:W0:Y:S01]  /*18410*/  LDS.U8 R39, [R39+UR5] ;  /* 0x0000000527277984 */ /* 0x000e220008000000 */
[----:B------:R-:W-:Y:S01]  /*18420*/  IMAD.WIDE.U32 R14, R22, 0x100, RZ ;  /* 0x00000100160e7825 */ /* 0x000fe200078e00ff */
[----:B------:R-:W-:-:S02]  /*18430*/  ISETP.GE.U32.AND P3, PT, R40, R35, PT ;  /* 0x000000232800720c */ /* 0x000fc40003f66070 */
[----:B------:R-:W-:Y:S01]  /*18440*/  IADD3 R37, P5, PT, -R35, R40, RZ ;  /* 0x0000002823257210 */ /* 0x000fe20007fbe1ff */
[----:B------:R-:W-:Y:S01]  /*18450*/  IMAD.WIDE.U32 R26, R18, 0x10000, RZ ;  /* 0x00010000121a7825 */ /* 0x000fe200078e00ff */
[----:B------:R-:W-:Y:S02]  /*18460*/  PRMT R24, R24, 0x6540, R33 ;  /* 0x0000654018187816 */ /* 0x000fe40000000021 */
[----:B------:R-:W-:Y:S01]  /*18470*/  IADD3 R6, P4, PT, R43, 0x1, RZ ;  /* 0x000000012b067810 */ /* 0x000fe20007f9e0ff */
[----:B------:R-:W-:Y:S01]  /*18480*/  IMAD.WIDE.U32 R32, R32, 0x1000000, RZ ;  /* 0x0100000020207825 */ /* 0x000fe200078e00ff */
[----:B-1----:R-:W-:Y:S02]  /*18490*/  LOP3.LUT R29, R26, R14, R29, 0xfe, !PT ;  /* 0x0000000e1a1d7212 */ /* 0x002fe400078efe1d */
[----:B------:R-:W-:Y:S01]  /*184a0*/  IADD3.X R22, PT, PT, R65, -0x1, RZ, P4, !PT ;  /* 0xffffffff41167810 */ /* 0x000fe200027fe4ff */
[----:B------:R-:W-:Y:S01]  /*184b0*/  IMAD.SHL.U32 R35, R10, 0x1000000, RZ ;  /* 0x010000000a237824 */ /* 0x000fe200078e00ff */
[----:B------:R-:W-:Y:S01]  /*184c0*/  LOP3.LUT R33, R33, R15, R27, 0xfe, !PT ;  /* 0x0000000f21217212 */ /* 0x000fe200078efe1b */
[----:B------:R-:W-:Y:S01]  /*184d0*/  IMAD.X R58, R41, 0x1, ~R85, P5 ;  /* 0x00000001293a7824 */ /* 0x000fe200028e0e55 */
[----:B------:R-:W-:-:S02]  /*184e0*/  IADD3 R50, P5, PT, R73, 0x1, RZ ;  /* 0x0000000149327810 */ /* 0x000fc40007fbe0ff */
[----:B------:R-:W-:Y:S02]  /*184f0*/  LOP3.LUT R0, R35, R24, R0, 0xfe, !PT ;  /* 0x0000001823007212 */ /* 0x000fe400078efe00 */
[----:B------:R-:W-:Y:S02]  /*18500*/  LOP3.LUT R32, R29, R32, RZ, 0xfc, !PT ;  /* 0x000000201d207212 */ /* 0x000fe400078efcff */
[----:B------:R-:W-:Y:S02]  /*18510*/  SEL R6, R6, R43, !P1 ;  /* 0x0000002b06067207 */ /* 0x000fe40004800000 */
[----:B------:R-:W-:Y:S01]  /*18520*/  IADD3 R18, P6, PT, R77, 0x1, RZ ;  /* 0x000000014d127810 */ /* 0x000fe20007fde0ff */
[----:B------:R-:W-:Y:S01]  /*18530*/  IMAD.WIDE.U32 R14, R32, 0x1, RZ ;  /* 0x00000001200e7825 */ /* 0x000fe200078e00ff */
[----:B------:R-:W-:Y:S02]  /*18540*/  SEL R65, R22, R65, !P1 ;  /* 0x0000004116417207 */ /* 0x000fe40004800000 */
[----:B------:R-:W-:-:S02]  /*18550*/  LOP3.LUT R33, R0, R33, RZ, 0xfc, !PT ;  /* 0x0000002100217212 */ /* 0x000fc400078efcff */
[----:B------:R-:W-:Y:S02]  /*18560*/  IADD3.X R0, PT, PT, R51, -0x1, RZ, P5, !PT ;  /* 0xffffffff33007810 */ /* 0x000fe40002ffe4ff */
[----:B------:R-:W-:Y:S02]  /*18570*/  ISETP.GT.U32.AND P1, PT, R32, RZ, PT ;  /* 0x000000ff2000720c */ /* 0x000fe40003f24070 */
[----:B------:R-:W-:Y:S02]  /*18580*/  IADD3.X R29, PT, PT, R2, -0x1, RZ, P6, !PT ;  /* 0xffffffff021d7810 */ /* 0x000fe400037fe4ff */
[----:B------:R-:W-:Y:S02]  /*18590*/  ISETP.GT.U32.AND.EX P1, PT, R33, R32, PT, P1 ;  /* 0x000000202100720c */ /* 0x000fe40003f24110 */
[----:B------:R-:W-:Y:S02]  /*185a0*/  SEL R51, R0, R51, !P0 ;  /* 0x0000003300337207 */ /* 0x000fe40004000000 */
[----:B------:R-:W-:-:S02]  /*185b0*/  SEL R16, R18, R77, !P2 ;  /* 0x0000004d12107207 */ /* 0x000fc40005000000 */
[--C-:B------:R-:W-:Y:S02]  /*185c0*/  SHF.R.U32.HI R0, RZ, 0x8, R5.reuse ;  /* 0x00000008ff007819 */ /* 0x100fe40000011605 */
[----:B------:R-:W-:Y:S02]  /*185d0*/  SHF.R.U32.HI R10, RZ, 0x10, R5 ;  /* 0x00000010ff0a7819 */ /* 0x000fe40000011605 */
[----:B------:R-:W-:Y:S02]  /*185e0*/  ISETP.GE.U32.AND.EX P3, PT, R41, R85, PT, P3 ;  /* 0x000000552900720c */ /* 0x000fe40003f66130 */
[----:B------:R-:W-:Y:S02]  /*185f0*/  IADD3 R18, P4, PT, R37, 0x1, RZ ;  /* 0x0000000125127810 */ /* 0x000fe40007f9e0ff */
[----:B------:R-:W-:Y:S02]  /*18600*/  SEL R2, R29, R2, !P2 ;  /* 0x000000021d027207 */ /* 0x000fe40005000000 */
[----:B------:R-:W-:-:S02]  /*18610*/  SEL R29, R32, RZ, P1 ;  /* 0x000000ff201d7207 */ /* 0x000fc40000800000 */
[----:B------:R-:W-:Y:S02]  /*18620*/  SHF.R.U32.HI R40, RZ, 0x10, R7 ;  /* 0x00000010ff287819 */ /* 0x000fe40000011607 */
[----:B------:R-:W-:Y:S02]  /*18630*/  LOP3.LUT R0, R0, 0xff, RZ, 0xc0, !PT ;  /* 0x000000ff00007812 */ /* 0x000fe400078ec0ff */
[----:B------:R-:W-:Y:S02]  /*18640*/  LOP3.LUT R10, R10, 0xff, RZ, 0xc0, !PT ;  /* 0x000000ff0a0a7812 */ /* 0x000fe400078ec0ff */
[----:B------:R-:W-:Y:S01]  /*18650*/  SEL R18, R18, R37, !P3 ;  /* 0x0000002512127207 */ /* 0x000fe20005800000 */
[----:B------:R-:W1:Y:S01]  /*18660*/  LDS.U8 R26, [R0+UR5] ;  /* 0x00000005001a7984 */ /* 0x000e620008000000 */
[-C--:B------:R-:W-:Y:S02]  /*18670*/  IADD3 R37, PT, PT, R15, R32.reuse, R33 ;  /* 0x000000200f257210 */ /* 0x080fe40007ffe021 */
[----:B------:R-:W-:-:S02]  /*18680*/  SEL R44, R33, R32, P1 ;  /* 0x00000020212c7207 */ /* 0x000fc40000800000 */
[----:B------:R-:W-:Y:S02]  /*18690*/  SEL R50, R50, R73, !P0 ;  /* 0x0000004932327207 */ /* 0x000fe40004000000 */
[----:B------:R-:W-:Y:S02]  /*186a0*/  LEA.HI R32, R5, UR5, RZ, 0x8 ;  /* 0x0000000505207c11 */ /* 0x000fe4000f8f40ff */
[----:B------:R-:W-:Y:S02]  /*186b0*/  LEA.HI R35, R7, UR5, RZ, 0x8 ;  /* 0x0000000507237c11 */ /* 0x000fe4000f8f40ff */
[----:B------:R-:W-:Y:S02]  /*186c0*/  LOP3.LUT R40, R40, 0xff, RZ, 0xc0, !PT ;  /* 0x000000ff28287812 */ /* 0x000fe400078ec0ff */
[----:B------:R-:W-:Y:S01]  /*186d0*/  ISETP.GT.U32.AND P0, PT, R29, R14, PT ;  /* 0x0000000e1d00720c */ /* 0x000fe20003f04070 */
[----:B------:R-:W2:Y:S01]  /*186e0*/  LDS.U8 R32, [R32] ;  /* 0x0000000020207984 */ /* 0x000ea20000000000 */
[----:B------:R-:W-:-:S02]  /*186f0*/  LOP3.LUT R41, R5, 0xff, RZ, 0xc0, !PT ;  /* 0x000000ff05297812 */ /* 0x000fc400078ec0ff */
[--C-:B------:R-:W-:Y:S01]  /*18700*/  SHF.R.U32.HI R15, RZ, 0x10, R13.reuse ;  /* 0x00000010ff0f7819 */ /* 0x100fe2000001160d */
[----:B------:R-:W-:Y:S01]  /*18710*/  LDS.U8 R29, [R10+UR5] ;  /* 0x000000050a1d7984 */ /* 0x000fe20008000000 */
[----:B------:R-:W-:Y:S02]  /*18720*/  SHF.R.U32.HI R5, RZ, 0x8, R13 ;  /* 0x00000008ff057819 */ /* 0x000fe4000001160d */
[----:B------:R-:W-:Y:S01]  /*18730*/  IADD3.X R27, PT, PT, R58, -0x1, RZ, P4, !PT ;  /* 0xffffffff3a1b7810 */ /* 0x000fe200027fe4ff */
[----:B------:R-:W3:Y:S01]  /*18740*/  LDS.U8 R35, [R35] ;  /* 0x0000000023237984 */ /* 0x000ee20000000000 */
[----:B------:R-:W-:Y:S02]  /*18750*/  LOP3.LUT R47, R15, 0xff, RZ, 0xc0, !PT ;  /* 0x000000ff0f2f7812 */ /* 0x000fe400078ec0ff */
[----:B------:R-:W-:Y:S01]  /*18760*/  LOP3.LUT R5, R5, 0xff, RZ, 0xc0, !PT ;  /* 0x000000ff05057812 */ /* 0x000fe200078ec0ff */
[----:B------:R-:W4:Y:S01]  /*18770*/  LDS.U8 R40, [R40+UR5] ;  /* 0x0000000528287984 */ /* 0x000f220008000000 */
[----:B0-----:R-:W-:-:S02]  /*18780*/  PRMT R34, R34, 0x6540, R39 ;  /* 0x0000654022227816 */ /* 0x001fc40000000027 */
[----:B------:R-:W-:Y:S01]  /*18790*/  LOP3.LUT R39, R13, 0xff, RZ, 0xc0, !PT ;  /* 0x000000ff0d277812 */ /* 0x000fe200078ec0ff */
[----:B------:R-:W0:Y:S01]  /*187a0*/  LDS.U8 R41, [R41+UR5] ;  /* 0x0000000529297984 */ /* 0x000e220008000000 */
[----:B------:R-:W-:Y:S02]  /*187b0*/  SEL R58, R27, R58, !P3 ;  /* 0x0000003a1b3a7207 */ /* 0x000fe40005800000 */
[----:B------:R-:W-:Y:S01]  /*187c0*/  LEA.HI R13, R13, UR5, RZ, 0x8 ;  /* 0x000000050d0d7c11 */ /* 0x000fe2000f8f40ff */
[----:B------:R-:W0:Y:S01]  /*187d0*/  LDS.U8 R48, [R5+UR5] ;  /* 0x0000000505307984 */ /* 0x000e220008000000 */
[----:B------:R-:W-:Y:S02]  /*187e0*/  SHF.R.U32.HI R22, RZ, 0x8, R28 ;  /* 0x00000008ff167819 */ /* 0x000fe4000001161c */
[----:B------:R-:W-:Y:S01]  /*187f0*/  SHF.R.U32.HI R27, RZ, 0x10, R12 ;  /* 0x00000010ff1b7819 */ /* 0x000fe2000001160c */
[----:B------:R-:W0:Y:S01]  /*18800*/  LDS.U8 R47, [R47+UR5] ;  /* 0x000000052f2f7984 */ /* 0x000e220008000000 */
[----:B------:R-:W-:-:S02]  /*18810*/  SHF.R.U32.HI R24, RZ, 0x10, R28 ;  /* 0x00000010ff187819 */ /* 0x000fc4000001161c */
[----:B------:R-:W-:Y:S01]  /*18820*/  SHF.R.U32.HI R30, RZ, 0x8, R12 ;  /* 0x00000008ff1e7819 */ /* 0x000fe2000001160c */
[----:B------:R2:W-:Y:S01]  /*18830*/  LDS.U8 R15, [R13] ;  /* 0x000000000d0f7984 */ /* 0x0005e20000000000 */
[----:B------:R-:W-:Y:S02]  /*18840*/  LOP3.LUT R38, R22, 0xff, RZ, 0xc0, !PT ;  /* 0x000000ff16267812 */ /* 0x000fe400078ec0ff */
[----:B------:R-:W-:Y:S01]  /*18850*/  LOP3.LUT R45, R12, 0xff, RZ, 0xc0, !PT ;  /* 0x000000ff0c2d7812 */ /* 0x000fe200078ec0ff */
[----:B------:R-:W0:Y:S01]  /*18860*/  LDS.U8 R39, [R39+UR5] ;  /* 0x0000000527277984 */ /* 0x000e220008000000 */
[----:B------:R-:W-:Y:S01]  /*18870*/  LOP3.LUT R22, R27, 0xff, RZ, 0xc0, !PT ;  /* 0x000000ff1b167812 */ /* 0x000fe200078ec0ff */
[----:B-1----:R-:W-:Y:S01]  /*18880*/  IMAD.WIDE.U32 R26, R26, 0x100, RZ ;  /* 0x000001001a1a7825 */ /* 0x002fe200078e00ff */
[----:B------:R-:W-:Y:S01]  /*18890*/  LEA.HI R12, R12, UR5, RZ, 0x8 ;  /* 0x000000050c0c7c11 */ /* 0x000fe2000f8f40ff */
[----:B------:R-:W-:Y:S01]  /*188a0*/  LDS.U8 R38, [R38+UR5] ;  /* 0x0000000526267984 */ /* 0x000fe20008000000 */
[----:B------:R-:W-:-:S02]  /*188b0*/  LOP3.LUT R24, R24, 0xff, RZ, 0xc0, !PT ;  /* 0x000000ff18187812 */ /* 0x000fc400078ec0ff */
[--C-:B--2---:R-:W-:Y:S01]  /*188c0*/  SHF.R.U32.HI R13, RZ, 0x10, R36.reuse ;  /* 0x00000010ff0d7819 */ /* 0x104fe20000011624 */
[----:B------:R-:W-:Y:S01]  /*188d0*/  LDS.U8 R22, [R22+UR5] ;  /* 0x0000000516167984 */ /* 0x000fe20008000000 */
[----:B------:R-:W-:Y:S01]  /*188e0*/  LOP3.LUT R30, R30, 0xff, RZ, 0xc0, !PT ;  /* 0x000000ff1e1e7812 */ /* 0x000fe200078ec0ff */
[----:B------:R-:W-:Y:S01]  /*188f0*/  IMAD.WIDE.U32 R32, R32, 0x1000000, RZ ;  /* 0x0100000020207825 */ /* 0x000fe200078e00ff */
[----:B------:R-:W-:Y:S01]  /*18900*/  SHF.R.U32.HI R42, RZ, 0x8, R36 ;  /* 0x00000008ff2a7819 */ /* 0x000fe20000011624 */
[----:B------:R-:W-:Y:S01]  /*18910*/  LDS.U8 R45, [R45+UR5] ;  /* 0x000000052d2d7984 */ /* 0x000fe20008000000 */
[C---:B------:R-:W-:Y:S02]  /*18920*/  LOP3.LUT R7, R28.reuse, 0xff, RZ, 0xc0, !PT ;  /* 0x000000ff1c077812 */ /* 0x040fe400078ec0ff */
[----:B------:R-:W-:Y:S01]  /*18930*/  LEA.HI R28, R28, UR5, RZ, 0x8 ;  /* 0x000000051c1c7c11 */ /* 0x000fe2000f8f40ff */
[----:B------:R-:W1:Y:S01]  /*18940*/  LDS.U8 R30, [R30+UR5] ;  /* 0x000000051e1e7984 */ /* 0x000e620008000000 */
[C---:B------:R-:W-:Y:S01]  /*18950*/  LOP3.LUT R43, R36.reuse, 0xff, RZ, 0xc0, !PT ;  /* 0x000000ff242b7812 */ /* 0x040fe200078ec0ff */
[----:B---3--:R-:W-:Y:S01]  /*18960*/  IMAD.SHL.U32 R52, R35, 0x1000000, RZ ;  /* 0x0100000023347824 */ /* 0x008fe200078e00ff */
[----:B------:R-:W-:Y:S01]  /*18970*/  LEA.HI R0, R36, UR5, RZ, 0x8 ;  /* 0x0000000524007c11 */ /* 0x000fe2000f8f40ff */
[----:B------:R-:W-:Y:S01]  /*18980*/  LDS.U8 R24, [R24+UR5] ;  /* 0x0000000518187984 */ /* 0x000fe20008000000 */
[----:B------:R-:W-:Y:S01]  /*18990*/  LOP3.LUT R5, R13, 0xff, RZ, 0xc0, !PT ;  /* 0x000000ff0d057812 */ /* 0x000fe200078ec0ff */
[----:B----4-:R-:W-:Y:S01]  /*189a0*/  IMAD.U32 R49, R40, 0x10000, RZ ;  /* 0x0001000028317824 */ /* 0x010fe200078e00ff */
[----:B------:R-:W-:Y:S01]  /*189b0*/  LOP3.LUT R42, R42, 0xff, RZ, 0xc0, !PT ;  /* 0x000000ff2a2a7812 */ /* 0x000fe200078ec0ff */
[----:B------:R2:W3:Y:S01]  /*189c0*/  LDS.U8 R36, [R12] ;  /* 0x000000000c247984 */ /* 0x0004e20000000000 */
[----:B------:R-:W-:-:S02]  /*189d0*/  ISETP.GT.U32.AND.EX P0, PT, R44, R37, PT, P0 ;  /* 0x000000252c00720c */ /* 0x000fc40003f04100 */
[----:B------:R-:W-:Y:S01]  /*189e0*/  LOP3.LUT R49, R52, R34, R49, 0xfe, !PT ;  /* 0x0000002234317212 */ /* 0x000fe200078efe31 */
[----:B------:R4:W3:Y:S01]  /*189f0*/  LDS.U8 R10, [R28] ;  /* 0x000000001c0a7984 */ /* 0x0008e20000000000 */
[----:B------:R-:W-:-:S03]  /*18a00*/  SEL R44, RZ, 0xffffffff, !P0 ;  /* 0xffffffffff2c7807 */ /* 0x000fc60004000000 */
[----:B------:R-:W3:Y:S01]  /*18a10*/  LDS.U8 R0, [R0] ;  /* 0x0000000000007984 */ /* 0x000ee20000000000 */
[----:B--2---:R-:W-:-:S03]  /*18a20*/  IMAD.WIDE.U32 R12, P1, R71, UR8, RZ ;  /* 0x00000008470c7c25 */ /* 0x004fc6000f8200ff */
[----:B------:R-:W-:Y:S01]  /*18a30*/  LDS.U8 R5, [R5+UR5] ;  /* 0x0000000505057984 */ /* 0x000fe20008000000 */
[----:B----4-:R-:W-:-:S03]  /*18a40*/  IMAD.WIDE.U32 R28, R29, 0x10000, RZ ;  /* 0x000100001d1c7825 */ /* 0x010fc600078e00ff */
[----:B------:R-:W-:Y:S01]  /*18a50*/  LDS.U8 R43, [R43+UR5] ;  /* 0x000000052b2b7984 */ /* 0x000fe20008000000 */
[----:B------:R-:W-:Y:S01]  /*18a60*/  IMAD.X R35, RZ, RZ, RZ, P1 ;  /* 0x000000ffff237224 */ /* 0x000fe200008e06ff */
[----:B0-----:R-:W-:Y:S01]  /*18a70*/  LOP3.LUT R57, R28, R26, R41, 0xfe, !PT ;  /* 0x0000001a1c397212 */ /* 0x001fe200078efe29 */
[----:B------:R-:W-:Y:S01]  /*18a80*/  IMAD.WIDE.U32 R40, R25, UR8, RZ ;  /* 0x0000000819287c25 */ /* 0x000fe2000f8e00ff */
[----:B------:R-:W0:Y:S01]  /*18a90*/  LDS.U8 R42, [R42+UR5] ;  /* 0x000000052a2a7984 */ /* 0x000e220008000000 */
[----:B------:R-:W-:Y:S02]  /*18aa0*/  LOP3.LUT R26, R33, R27, R29, 0xfe, !PT ;  /* 0x0000001b211a7212 */ /* 0x000fe400078efe1d */
[----:B------:R-:W-:Y:S01]  /*18ab0*/  LOP3.LUT R56, R57, R32, RZ, 0xfc, !PT ;  /* 0x0000002039387212 */ /* 0x000fe200078efcff */
[----:B------:R-:W2:Y:S01]  /*18ac0*/  LDS.U8 R7, [R7+UR5] ;  /* 0x0000000507077984 */ /* 0x000ea20008000000 */
[----:B------:R-:W-:Y:S01]  /*18ad0*/  LOP3.LUT R49, R49, R26, RZ, 0xfc, !PT ;  /* 0x0000001a31317212 */ /* 0x000fe200078efcff */
[----:B------:R-:W-:Y:S01]  /*18ae0*/  IMAD.WIDE.U32 R26, R48, 0x100, RZ ;  /* 0x00000100301a7825 */ /* 0x000fe200078e00ff */
[----:B------:R-:W-:-:S02]  /*18af0*/  ISETP.GT.U32.AND P1, PT, R56, RZ, PT ;  /* 0x000000ff3800720c */ /* 0x000fc40003f24070 */
[----:B------:R-:W-:Y:S01]  /*18b00*/  IADD3 R52, P4, PT, R41, R12, RZ ;  /* 0x0000000c29347210 */ /* 0x000fe20007f9e0ff */
[----:B------:R-:W-:Y:S01]  /*18b10*/  IMAD.WIDE.U32 R28, R47, 0x10000, RZ ;  /* 0x000100002f1c7825 */ /* 0x000fe200078e00ff */
[----:B------:R-:W-:Y:S02]  /*18b20*/  ISETP.GT.U32.AND.EX P0, PT, R49, R56, PT, P1 ;  /* 0x000000383100720c */ /* 0x000fe40003f04110 */
[----:B------:R-:W-:Y:S01]  /*18b30*/  IADD3 R32, P5, P3, R44, R14, -R37 ;  /* 0x0000000e2c207210 */ /* 0x000fe20007bbe825 */
[----:B------:R-:W-:Y:S01]  /*18b40*/  IMAD.MOV.U32 R34, RZ, RZ, R13 ;  /* 0x000000ffff227224 */ /* 0x000fe200078e000d */
[C---:B------:R-:W-:Y:S01]  /*18b50*/  SEL R41, R56.reuse, RZ, P0 ;  /* 0x000000ff38297207 */ /* 0x040fe20000000000 */
[----:B------:R-:W-:Y:S01]  /*18b60*/  IMAD.WIDE.U32 R12, R56, 0x1, RZ ;  /* 0x00000001380c7825 */ /* 0x000fe200078e00ff */
[----:B------:R-:W-:Y:S02]  /*18b70*/  LOP3.LUT R33, R28, R26, R39, 0xfe, !PT ;  /* 0x0000001a1c217212 */ /* 0x000fe400078efe27 */
[----:B-1----:R-:W-:Y:S01]  /*18b80*/  PRMT R30, R45, 0x6540, R30 ;  /* 0x000065402d1e7816 */ /* 0x002fe2000000001e */
[----:B------:R-:W-:Y:S01]  /*18b90*/  IMAD.WIDE.U32 R14, R15, 0x1000000, RZ ;  /* 0x010000000f0e7825 */ /* 0x000fe200078e00ff */
[----:B------:R-:W-:-:S02]  /*18ba0*/  ISETP.GT.U32.AND P1, PT, R41, R12, PT ;  /* 0x0000000c2900720c */ /* 0x000fc40003f24070 */
[----:B------:R-:W-:Y:S01]  /*18bb0*/  SEL R48, R49, R56, P0 ;  /* 0x0000003831307207 */ /* 0x000fe20000000000 */
[----:B---3--:R-:W-:Y:S01]  /*18bc0*/  IMAD.SHL.U32 R39, R36, 0x1000000, RZ ;  /* 0x0100000024277824 */ /* 0x008fe200078e00ff */
[----:B------:R-:W-:Y:S01]  /*18bd0*/  LOP3.LUT R41, R15, R27, R29, 0xfe, !PT ;  /* 0x0000001b0f297212 */ /* 0x000fe200078efe1d */
[----:B------:R-:W-:Y:S01]  /*18be0*/  IMAD.U32 R22, R22, 0x10000, RZ ;  /* 0x0001000016167824 */ /* 0x000fe200078e00ff */
[----:B------:R-:W-:Y:S01]  /*18bf0*/  LOP3.LUT R33, R33, R14, RZ, 0xfc, !PT ;  /* 0x0000000e21217212 */ /* 0x000fe200078efcff */
[----:B------:R-:W-:Y:S01]  /*18c00*/  IMAD.WIDE.U32 R14, R38, 0x100, RZ ;  /* 0x00000100260e7825 */ /* 0x000fe200078e00ff */
[----:B------:R-:W-:Y:S02]  /*18c10*/  IADD3 R13, PT, PT, R13, R56, R49 ;  /* 0x000000380d0d7210 */ /* 0x000fe40007ffe031 */
[----:B------:R-:W-:Y:S01]  /*18c20*/  ISETP.GT.U32.AND P2, PT, R33, RZ, PT ;  /* 0x000000ff2100720c */ /* 0x000fe20003f44070 */
[----:B------:R-:W-:Y:S01]  /*18c30*/  IMAD.WIDE.U32 R26, R24, 0x10000, RZ ;  /* 0x00010000181a7825 */ /* 0x000fe200078e00ff */
[----:B------:R-:W-:-:S02]  /*18c40*/  ISETP.GT.U32.AND.EX P1, PT, R48, R13, PT, P1 ;  /* 0x0000000d3000720c */ /* 0x000fc40003f24110 */
[----:B------:R-:W-:Y:S01]  /*18c50*/  IADD3.X R37, PT, PT, R44, -0x1, R37, P5, P3 ;  /* 0xffffffff2c257810 */ /* 0x000fe20002fe6425 */
[----:B------:R-:W-:Y:S01]  /*18c60*/  IMAD.WIDE.U32 R28, R10, 0x1000000, RZ ;  /* 0x010000000a1c7825 */ /* 0x000fe200078e00ff */
[----:B------:R-:W-:Y:S02]  /*18c70*/  LOP3.LUT R10, R39, R30, R22, 0xfe, !PT ;  /* 0x0000001e270a7212 */ /* 0x000fe400078efe16 */
[----:B------:R-:W-:Y:S01]  /*18c80*/  SEL R22, RZ, 0xffffffff, !P1 ;  /* 0xffffffffff167807 */ /* 0x000fe20004800000 */
[----:B------:R-:W-:Y:S01]  /*18c90*/  IMAD.SHL.U32 R0, R0, 0x1000000, RZ ;  /* 0x0100000000007824 */ /* 0x000fe200078e00ff */
[----:B0-----:R-:W-:Y:S01]  /*18ca0*/  PRMT R42, R43, 0x6540, R42 ;  /* 0x000065402b2a7816 */ /* 0x001fe2000000002a */
[----:B------:R-:W-:Y:S01]  /*18cb0*/  IMAD.U32 R5, R5, 0x10000, RZ ;  /* 0x0001000005057824 */ /* 0x000fe200078e00ff */
[----:B------:R-:W-:Y:S01]  /*18cc0*/  LOP3.LUT R10, R10, R41, RZ, 0xfc, !PT ;  /* 0x000000290a0a7212 */ /* 0x000fe200078efcff */
[----:B------:R-:W-:Y:S01]  /*18cd0*/  IMAD.WIDE.U32.X R34, RZ, R71, R34, P4 ;  /* 0x00000047ff227225 */ /* 0x000fe200020e0422 */
[----:B--2---:R-:W-:-:S02]  /*18ce0*/  LOP3.LUT R39, R26, R14, R7, 0xfe, !PT ;  /* 0x0000000e1a277212 */ /* 0x004fc400078efe07 */
[----:B------:R-:W-:Y:S01]  /*18cf0*/  LOP3.LUT R7, R29, R15, R27, 0xfe, !PT ;  /* 0x0000000f1d077212 */ /* 0x000fe200078efe1b */
[----:B------:R-:W-:Y:S01]  /*18d00*/  IMAD.WIDE.U32 R14, R33, 0x1, RZ ;  /* 0x00000001210e7825 */ /* 0x000fe200078e00ff */
[----:B------:R-:W-:Y:S02]  /*18d10*/  LOP3.LUT R0, R0, R42, R5, 0xfe, !PT ;  /* 0x0000002a00007212 */ /* 0x000fe400078efe05 */
[----:B------:R-:W-:Y:S02]  /*18d20*/  LOP3.LUT R28, R39, R28, RZ, 0xfc, !PT ;  /* 0x0000001c271c7212 */ /* 0x000fe400078efcff */
[----:B------:R-:W-:Y:S02]  /*18d30*/  LOP3.LUT R7, R0, R7, RZ, 0xfc, !PT ;  /* 0x0000000700077212 */ /* 0x000fe400078efcff */
[C---:B------:R-:W-:Y:S01]  /*18d40*/  ISETP.GT.U32.AND P0, PT, R28.reuse, RZ, PT ;  /* 0x000000ff1c00720c */ /* 0x040fe20003f04070 */
[----:B------:R-:W-:Y:S01]  /*18d50*/  IMAD.WIDE.U32 R38, R28, 0x1, RZ ;  /* 0x000000011c267825 */ /* 0x000fe200078e00ff */
[----:B------:R-:W-:-:S02]  /*18d60*/  ISETP.GT.U32.AND.EX P2, PT, R10, R33, PT, P2 ;  /* 0x000000210a00720c */ /* 0x000fc40003f44120 */
[----:B------:R-:W-:Y:S02]  /*18d70*/  ISETP.GT.U32.AND.EX P6, PT, R7, R28, PT, P0 ;  /* 0x0000001c0700720c */ /* 0x000fe40003fc4100 */
[----:B------:R-:W-:Y:S02]  /*18d80*/  SEL R27, R33, RZ, P2 ;  /* 0x000000ff211b7207 */ /* 0x000fe40001000000 */
[----:B------:R-:W-:Y:S02]  /*18d90*/  SEL R5, R28, RZ, P6 ;  /* 0x000000ff1c057207 */ /* 0x000fe40003000000 */
[-C--:B------:R-:W-:Y:S02]  /*18da0*/  IADD3 R24, PT, PT, R15, R33.reuse, R10 ;  /* 0x000000210f187210 */ /* 0x080fe40007ffe00a */
[----:B------:R-:W-:Y:S02]  /*18db0*/  SEL R33, R10, R33, P2 ;  /* 0x000000210a217207 */ /* 0x000fe40001000000 */
[----:B------:R-:W-:Y:S01]  /*18dc0*/  ISETP.GT.U32.AND P0, PT, R27, R14, PT ;  /* 0x0000000e1b00720c */ /* 0x000fe20003f04070 */
[----:B------:R-:W-:Y:S01]  /*18dd0*/  IMAD.WIDE.U32 R26, R17, UR19, RZ ;  /* 0x00000013111a7c25 */ /* 0x000fe2000f8e00ff */
[----:B------:R-:W-:-:S02]  /*18de0*/  IADD3 R10, PT, PT, R39, R28, R7 ;  /* 0x0000001c270a7210 */ /* 0x000fc40007ffe007 */
[----:B------:R-:W-:Y:S01]  /*18df0*/  SEL R0, R7, R28, P6 ;  /* 0x0000001c07007207 */ /* 0x000fe20003000000 */
[----:B------:R-:W-:Y:S01]  /*18e00*/  IMAD.WIDE.U32 R28, P5, R23, UR19, RZ ;  /* 0x00000013171c7c25 */ /* 0x000fe2000f8a00ff */
[----:B------:R-:W-:Y:S02]  /*18e10*/  ISETP.GT.U32.AND P2, PT, R5, R38, PT ;  /* 0x000000260500720c */ /* 0x000fe40003f44070 */
[----:B------:R-:W-:Y:S01]  /*18e20*/  ISETP.GT.U32.AND.EX P0, PT, R33, R24, PT, P0 ;  /* 0x000000182100720c */ /* 0x000fe20003f04100 */
[----:B------:R-:W-:Y:S01]  /*18e30*/  IMAD.X R15, RZ, RZ, RZ, P5 ;  /* 0x000000ffff0f7224 */ /* 0x000fe200028e06ff */
[----:B------:R-:W-:Y:S02]  /*18e40*/  ISETP.GT.U32.AND.EX P1, PT, R0, R10, PT, P2 ;  /* 0x0000000a0000720c */ /* 0x000fe40003f24120 */
[----:B------:R-:W-:Y:S02]  /*18e50*/  IADD3 R12, P2, P3, R22, R12, -R13 ;  /* 0x0000000c160c7210 */ /* 0x000fe40007b5e80d */
[----:B------:R-:W-:-:S02]  /*18e60*/  SEL R33, RZ, 0xffffffff, !P0 ;  /* 0xffffffffff217807 */ /* 0x000fc40004000000 */
[----:B------:R-:W-:Y:S02]  /*18e70*/  SEL R7, RZ, 0xffffffff, !P1 ;  /* 0xffffffffff077807 */ /* 0x000fe40004800000 */
[----:B------:R-:W-:Y:S02]  /*18e80*/  IADD3.X R13, PT, PT, R22, -0x1, R13, P2, P3 ;  /* 0xffffffff160d7810 */ /* 0x000fe400017e640d */
[----:B------:R-:W-:Y:S01]  /*18e90*/  IADD3 R67, P0, P2, R33, R14, -R24 ;  /* 0x0000000e21437210 */ /* 0x000fe20007a1e818 */
[----:B------:R-:W-:Y:S01]  /*18ea0*/  IMAD.MOV.U32 R14, RZ, RZ, R29 ;  /* 0x000000ffff0e7224 */ /* 0x000fe200078e001d */
[----:B------:R-:W-:Y:S02]  /*18eb0*/  IADD3 R5, P3, P5, R7, R38, -R10 ;  /* 0x0000002607057210 */ /* 0x000fe40007d7e80a */
[----:B------:R-:W-:Y:S02]  /*18ec0*/  IADD3 R22, P1, PT, R27, R28, RZ ;  /* 0x0000001c1b167210 */ /* 0x000fe40007f3e0ff */
[----:B------:R-:W-:-:S02]  /*18ed0*/  IADD3.X R27, PT, PT, R33, -0x1, R24, P0, P2 ;  /* 0xffffffff211b7810 */ /* 0x000fc400007e4418 */
[----:B------:R-:W-:Y:S01]  /*18ee0*/  IADD3.X R0, PT, PT, R7, -0x1, R10, P3, P5 ;  /* 0xffffffff07007810 */ /* 0x000fe20001fea40a */
[----:B------:R-:W-:Y:S01]  /*18ef0*/  IMAD.WIDE.U32.X R14, RZ, R23, R14, P1 ;  /* 0x00000017ff0e7225 */ /* 0x000fe200008e040e */
[C---:B------:R-:W-:Y:S02]  /*18f00*/  ISETP.NE.U32.AND P2, PT, R32.reuse, RZ, PT ;  /* 0x000000ff2000720c */ /* 0x040fe40003f45070 */
[----:B------:R-:W-:Y:S02]  /*18f10*/  IADD3 R63, P6, PT, -R32, 0x1, RZ ;  /* 0x00000001203f7810 */ /* 0x000fe40007fde1ff */
[C---:B------:R-:W-:Y:S02]  /*18f20*/  ISETP.NE.U32.AND P3, PT, R12.reuse, RZ, PT ;  /* 0x000000ff0c00720c */ /* 0x040fe40003f65070 */
[----:B------:R-:W-:Y:S02]  /*18f30*/  IADD3 R30, P5, PT, -R12, 0x1, RZ ;  /* 0x000000010c1e7810 */ /* 0x000fe40007fbe1ff */
[----:B------:R-:W-:-:S02]  /*18f40*/  ISETP.NE.AND.EX P2, PT, R37, RZ, PT, P2 ;  /* 0x000000ff2500720c */ /* 0x000fc40003f45320 */
[----:B------:R-:W-:Y:S02]  /*18f50*/  IADD3.X R10, PT, PT, ~R37, -0x1, RZ, P6, !PT ;  /* 0xffffffff250a7810 */ /* 0x000fe400037fe5ff */
[C---:B------:R-:W-:Y:S02]  /*18f60*/  ISETP.NE.AND.EX P3, PT, R13.reuse, RZ, PT, P3 ;  /* 0x000000ff0d00720c */ /* 0x040fe40003f65330 */
[----:B------:R-:W-:Y:S02]  /*18f70*/  IADD3.X R70, PT, PT, ~R13, -0x1, RZ, P5, !PT ;  /* 0xffffffff0d467810 */ /* 0x000fe40002ffe5ff */
[C---:B------:R-:W-:Y:S02]  /*18f80*/  ISETP.NE.U32.AND P0, PT, R67.reuse, RZ, PT ;  /* 0x000000ff4300720c */ /* 0x040fe40003f05070 */
[----:B------:R-:W-:Y:S02]  /*18f90*/  IADD3 R67, P6, PT, -R67, 0x1, RZ ;  /* 0x0000000143437810 */ /* 0x000fe40007fde1ff */
[----:B------:R-:W-:-:S02]  /*18fa0*/  SEL R10, R10, RZ, P2 ;  /* 0x000000ff0a0a7207 */ /* 0x000fc40001000000 */
[----:B------:R-:W-:Y:S02]  /*18fb0*/  SEL R63, R63, RZ, P2 ;  /* 0x000000ff3f3f7207 */ /* 0x000fe40001000000 */
[----:B------:R-:W-:Y:S02]  /*18fc0*/  SEL R30, R30, RZ, P3 ;  /* 0x000000ff1e1e7207 */ /* 0x000fe40001800000 */
[----:B------:R-:W-:Y:S01]  /*18fd0*/  SEL R70, R70, RZ, P3 ;  /* 0x000000ff46467207 */ /* 0x000fe20001800000 */
[----:B------:R-:W-:Y:S01]  /*18fe0*/  IMAD.WIDE.U32 R36, P3, R10, UR24, RZ ;  /* 0x000000180a247c25 */ /* 0x000fe2000f8600ff */
[C---:B------:R-:W-:Y:S02]  /*18ff0*/  ISETP.NE.AND.EX P0, PT, R27.reuse, RZ, PT, P0 ;  /* 0x000000ff1b00720c */ /* 0x040fe40003f05300 */
[----:B------:R-:W-:Y:S01]  /*19000*/  IADD3.X R27, PT, PT, ~R27, -0x1, RZ, P6, !PT ;  /* 0xffffffff1b1b7810 */ /* 0x000fe200037fe5ff */
[----:B------:R-:W-:Y:S01]  /*19010*/  IMAD.WIDE.U32 R12, R63, UR24, RZ ;  /* 0x000000183f0c7c25 */ /* 0x000fe2000f8e00ff */
[----:B------:R-:W-:-:S02]  /*19020*/  SEL R67, R67, RZ, P0 ;  /* 0x000000ff43437207 */ /* 0x000fc40000000000 */
[----:B------:R-:W-:Y:S01]  /*19030*/  SEL R27, R27, RZ, P0 ;  /* 0x000000ff1b1b7207 */ /* 0x000fe20000000000 */
        /* <DEDUP_REMOVED lines=17> */
[----:B------:R-:W-:-:S04]  /*19150*/  IMAD.WIDE.U32.X R42, RZ, R10, R42, P6 ;  /* 0x0000000aff2a7225 */ /* 0x000fc800030e042a */
[----:B------:R-:W-:Y:S01]  /*19160*/  IMAD.WIDE.U32.X R38, RZ, R70, R38, P3 ;  /* 0x00000046ff267225 */ /* 0x000fe200018e0426 */
[----:B------:R-:W-:-:S03]  /*19170*/  ISETP.NE.U32.AND P3, PT, R5, RZ, PT ;  /* 0x000000ff0500720c */ /* 0x000fc60003f65070 */
[----:B------:R-:W-:Y:S01]  /*19180*/  IMAD.WIDE.U32.X R36, RZ, R27, R36, P5 ;  /* 0x0000001bff247225 */ /* 0x000fe200028e0424 */
[----:B------:R-:W-:Y:S02]  /*19190*/  IADD3 R57, P5, PT, -R5, 0x1, RZ ;  /* 0x0000000105397810 */ /* 0x000fe40007fbe1ff */
[----:B------:R-:W-:Y:S01]  /*191a0*/  ISETP.NE.AND.EX P3, PT, R0, RZ, PT, P3 ;  /* 0x000000ff0000720c */ /* 0x000fe20003f65330 */
[----:B------:R-:W-:Y:S01]  /*191b0*/  IMAD.WIDE.U32 R32, P6, R19, UR18, RZ ;  /* 0x0000001213207c25 */ /* 0x000fe2000f8c00ff */
[----:B------:R-:W-:Y:S02]  /*191c0*/  IADD3.X R47, P0, P2, R36, R38, R42, P2, P0 ;  /* 0x00000026242f7210 */ /* 0x000fe4000120042a */
[----:B------:R-:W-:Y:S01]  /*191d0*/  IADD3.X R0, PT, PT, ~R0, -0x1, RZ, P5, !PT ;  /* 0xffffffff00007810 */ /* 0x000fe20002ffe5ff */
[----:B------:R-:W-:Y:S01]  /*191e0*/  IMAD.WIDE.U32 R28, R4, UR18, RZ ;  /* 0x00000012041c7c25 */ /* 0x000fe2000f8e00ff */
[----:B------:R-:W-:Y:S02]  /*191f0*/  IADD3.X R7, PT, PT, R37, R39, R43, P0, P2 ;  /* 0x0000002725077210 */ /* 0x000fe400007e442b */
[----:B------:R-:W-:Y:S01]  /*19200*/  SEL R57, R57, RZ, P3 ;  /* 0x000000ff39397207 */ /* 0x000fe20001800000 */
[----:B------:R-:W-:Y:S01]  /*19210*/  IMAD.WIDE.U32 R42, P0, R10, UR25, RZ ;  /* 0x000000190a2a7c25 */ /* 0x000fe2000f8000ff */
[----:B------:R-:W-:-:S03]  /*19220*/  SEL R0, R0, RZ, P3 ;  /* 0x000000ff00007207 */ /* 0x000fc60001800000 */
[----:B------:R-:W-:-:S04]  /*19230*/  IMAD.WIDE.U32 R38, R63, UR25, RZ ;  /* 0x000000193f267c25 */ /* 0x000fc8000f8e00ff */
[----:B------:R-:W-:Y:S01]  /*19240*/  IMAD.X R45, RZ, RZ, RZ, P0 ;  /* 0x000000ffff2d7224 */ /* 0x000fe200000e06ff */
[----:B------:R-:W-:Y:S01]  /*19250*/  IADD3 R81, P2, PT, R39, R42, RZ ;  /* 0x0000002a27517210 */ /* 0x000fe20007f5e0ff */
[----:B------:R-:W-:-:S04]  /*19260*/  IMAD.WIDE.U32 R36, R30, UR24, RZ ;  /* 0x000000181e247c25 */ /* 0x000fc8000f8e00ff */
[----:B------:R-:W-:-:S04]  /*19270*/  IMAD.WIDE.U32 R60, P0, R0, UR9, RZ ;  /* 0x00000009003c7c25 */ /* 0x000fc8000f8000ff */
[----:B------:R-:W-:-:S04]  /*19280*/  IMAD.WIDE.U32 R48, R57, UR9, RZ ;  /* 0x0000000939307c25 */ /* 0x000fc8000f8e00ff */
[----:B------:R-:W-:Y:S01]  /*19290*/  IMAD.X R13, RZ, RZ, RZ, P6 ;  /* 0x000000ffff0d7224 */ /* 0x000fe200030e06ff */
[----:B------:R-:W-:Y:S01]  /*192a0*/  IADD3 R5, P6, PT, R29, R32, RZ ;  /* 0x000000201d057210 */ /* 0x000fe20007fde0ff */
[----:B------:R-:W-:Y:S01]  /*192b0*/  IMAD.MOV.U32 R12, RZ, RZ, R33 ;  /* 0x000000ffff0c7224 */ /* 0x000fe200078e0021 */
[----:B------:R-:W-:Y:S01]  /*192c0*/  IADD3 R29, P5, PT, R49, R60, RZ ;  /* 0x0000003c311d7210 */ /* 0x000fe20007fbe0ff */
[----:B------:R-:W-:-:S04]  /*192d0*/  IMAD.WIDE.U32 R32, P3, R70, UR24, RZ ;  /* 0x0000001846207c25 */ /* 0x000fc8000f8600ff */
[----:B------:R-:W-:Y:S01]  /*192e0*/  IMAD.X R39, RZ, RZ, RZ, P0 ;  /* 0x000000ffff277224 */ /* 0x000fe200000e06ff */
[----:B------:R-:W-:Y:S01]  /*192f0*/  IADD3 R59, P0, PT, R38, R36, RZ ;  /* 0x00000024263b7210 */ /* 0x000fe20007f1e0ff */
[----:B------:R-:W-:Y:S02]  /*19300*/  IMAD.MOV.U32 R44, RZ, RZ, R43 ;  /* 0x000000ffff2c7224 */ /* 0x000fe400078e002b */
[----:B------:R-:W-:Y:S02]  /*19310*/  IMAD.MOV.U32 R38, RZ, RZ, R61 ;  /* 0x000000ffff267224 */ /* 0x000fe400078e003d */
[----:B------:R-:W-:Y:S01]  /*19320*/  IMAD.X R43, RZ, RZ, RZ, P3 ;  /* 0x000000ffff2b7224 */ /* 0x000fe200018e06ff */
[----:B------:R-:W-:Y:S01]  /*19330*/  IADD3 R24, P3, PT, R37, R32, RZ ;  /* 0x0000002025187210 */ /* 0x000fe20007f7e0ff */
[----:B------:R-:W-:Y:S02]  /*19340*/  IMAD.MOV.U32 R42, RZ, RZ, R33 ;  /* 0x000000ffff2a7224 */ /* 0x000fe400078e0021 */
[----:B------:R-:W-:Y:S01]  /*19350*/  IMAD.WIDE.U32.X R36, RZ, R0, R38, P5 ;  /* 0x00000000ff247225 */ /* 0x000fe200028e0426 */
[----:B------:R-:W-:-:S03]  /*19360*/  IADD3.X R81, P0, PT, R81, R24, RZ, P0, !PT ;  /* 0x0000001851517210 */ /* 0x000fc6000071e4ff */
[----:B------:R-:W-:Y:S01]  /*19370*/  IMAD.WIDE.U32.X R44, RZ, R10, R44, P2 ;  /* 0x0000000aff2c7225 */ /* 0x000fe200010e042c */
[----:B------:R-:W-:-:S03]  /*19380*/  IADD3 R79, P2, PT, R41, R48, RZ ;  /* 0x00000030294f7210 */ /* 0x000fc60007f5e0ff */
[----:B------:R-:W-:Y:S01]  /*19390*/  IMAD.WIDE.U32 R32, P5, R27, UR11, RZ ;  /* 0x0000000b1b207c25 */ /* 0x000fe2000f8a00ff */
[----:B------:R-:W-:Y:S02]  /*193a0*/  IADD3 R79, P4, PT, R79, R40, RZ ;  /* 0x000000284f4f7210 */ /* 0x000fe40007f9e0ff */
[----:B------:R-:W-:Y:S01]  /*193b0*/  IADD3.X R29, P2, PT, R56, R29, RZ, P2, !PT ;  /* 0x0000001d381d7210 */ /* 0x000fe2000175e4ff */
[----:B------:R-:W-:-:S03]  /*193c0*/  IMAD.WIDE.U32 R38, R67, UR11, RZ ;  /* 0x0000000b43267c25 */ /* 0x000fc6000f8e00ff */
[----:B------:R-:W-:Y:S01]  /*193d0*/  IADD3.X R29, P4, PT, R29, R52, RZ, P4, !PT ;  /* 0x000000341d1d7210 */ /* 0x000fe2000279e4ff */
[----:B------:R-:W-:Y:S01]  /*193e0*/  IMAD.X R41, RZ, RZ, RZ, P5 ;  /* 0x000000ffff297224 */ /* 0x000fe200028e06ff */
[----:B------:R-:W-:Y:S01]  /*193f0*/  IADD3 R24, P5, PT, R39, R32, RZ ;  /* 0x0000002027187210 */ /* 0x000fe20007fbe0ff */
[----:B------:R-:W-:Y:S01]  /*19400*/  IMAD.MOV.U32 R40, RZ, RZ, R33 ;  /* 0x000000ffff287224 */ /* 0x000fe200078e0021 */
[----:B------:R-:W-:Y:S01]  /*19410*/  IADD3 R59, P1, PT, R59, R38, RZ ;  /* 0x000000263b3b7210 */ /* 0x000fe20007f3e0ff */
[----:B------:R-:W-:Y:S01]  /*19420*/  IMAD.WIDE.U32.X R42, RZ, R70, R42, P3 ;  /* 0x00000046ff2a7225 */ /* 0x000fe200018e042a */
[----:B------:R-:W-:Y:S02]  /*19430*/  IADD3 R79, P3, PT, R79, R26, RZ ;  /* 0x0000001a4f4f7210 */ /* 0x000fe40007f7e0ff */
[----:B------:R-:W-:Y:S01]  /*19440*/  IADD3.X R81, P1, PT, R81, R24, RZ, P1, !PT ;  /* 0x0000001851517210 */ /* 0x000fe20000f3e4ff */
[----:B------:R-:W-:Y:S01]  /*19450*/  IMAD.WIDE.U32.X R40, RZ, R27, R40, P5 ;  /* 0x0000001bff287225 */ /* 0x000fe200028e0428 */
[----:B------:R-:W-:-:S02]  /*19460*/  IADD3 R79, P5, PT, R79, R28, RZ ;  /* 0x0000001c4f4f7210 */ /* 0x000fc40007fbe0ff */
[----:B------:R-:W-:Y:S01]  /*19470*/  IADD3.X R22, P3, PT, R29, R22, RZ, P3, !PT ;  /* 0x000000161d167210 */ /* 0x000fe20001f7e4ff */
[----:B------:R-:W-:Y:S01]  /*19480*/  IMAD.WIDE.U32.X R12, RZ, R19, R12, P6 ;  /* 0x00000013ff0c7225 */ /* 0x000fe200030e040c */
[----:B------:R-:W-:Y:S02]  /*19490*/  IADD3.X R75, P1, P0, R40, R42, R44, P1, P0 ;  /* 0x0000002a284b7210 */ /* 0x000fe4000082042c */
[----:B------:R-:W-:Y:S01]  /*194a0*/  IADD3.X R5, P5, PT, R22, R5, RZ, P5, !PT ;  /* 0x0000000516057210 */ /* 0x000fe20002fbe4ff */
[----:B------:R-:W-:-:S04]  /*194b0*/  IMAD.WIDE.U32 R38, P6, R71, UR9, RZ ;  /* 0x0000000947267c25 */ /* 0x000fc8000f8c00ff */
[----:B------:R-:W-:Y:S01]  /*194c0*/  IMAD.X R29, RZ, RZ, RZ, P6 ;  /* 0x000000ffff1d7224 */ /* 0x000fe200030e06ff */
[----:B------:R-:W-:Y:S01]  /*194d0*/  IADD3.X R49, P2, P6, R34, R36, R47, P4, P2 ;  /* 0x0000002422317210 */ /* 0x000fe2000264442f */
[----:B------:R-:W-:Y:S01]  /*194e0*/  IMAD.WIDE.U32 R32, R25, UR9, RZ ;  /* 0x0000000919207c25 */ /* 0x000fe2000f8e00ff */
[----:B------:R-:W-:Y:S02]  /*194f0*/  IADD3.X R47, PT, PT, R41, R43, R45, P1, P0 ;  /* 0x0000002b292f7210 */ /* 0x000fe40000fe042d */
[----:B------:R-:W-:Y:S01]  /*19500*/  IADD3.X R7, PT, PT, R35, R37, R7, P2, P6 ;  /* 0x0000002523077210 */ /* 0x000fe200017ec407 */
[----:B------:R-:W-:Y:S01]  /*19510*/  IMAD.MOV.U32 R28, RZ, RZ, R39 ;  /* 0x000000ffff1c7224 */ /* 0x000fe200078e0027 */
[----:B------:R-:W-:Y:S01]  /*19520*/  IADD3.X R43, P3, P5, R12, R14, R49, P5, P3 ;  /* 0x0000000e0c2b7210 */ /* 0x000fe20002d66431 */
[----:B------:R-:W-:Y:S01]  /*19530*/  IMAD.WIDE.U32 R34, P0, R10, UR26, RZ ;  /* 0x0000001a0a227c25 */ /* 0x000fe2000f8000ff */
[----:B------:R-:W-:Y:S02]  /*19540*/  IADD3 R26, P4, PT, R33, R38, RZ ;  /* 0x00000026211a7210 */ /* 0x000fe40007f9e0ff */
[----:B------:R-:W-:Y:S01]  /*19550*/  IADD3.X R49, PT, PT, R13, R15, R7, P3, P5 ;  /* 0x0000000f0d317210 */ /* 0x000fe20001fea407 */
[----:B------:R-:W-:-:S04]  /*19560*/  IMAD.WIDE.U32 R36, R63, UR26, RZ ;  /* 0x0000001a3f247c25 */ /* 0x000fc8000f8e00ff */
[----:B------:R-:W-:Y:S01]  /*19570*/  IMAD.WIDE.U32 R38, R30, UR25, RZ ;  /* 0x000000191e267c25 */ /* 0x000fe2000f8e00ff */
[----:B------:R-:W-:-:S03]  /*19580*/  IADD3 R22, P5, PT, R37, R34, RZ ;  /* 0x0000002225167210 */ /* 0x000fc60007fbe0ff */
[----:B------:R-:W-:Y:S01]  /*19590*/  IMAD.WIDE.U32 R14, P3, R70, UR25, RZ ;  /* 0x00000019460e7c25 */ /* 0x000fe2000f8600ff */
[----:B------:R-:W-:-:S03]  /*195a0*/  IADD3 R7, P1, PT, R36, R38, RZ ;  /* 0x0000002624077210 */ /* 0x000fc60007f3e0ff */
[----:B------:R-:W-:Y:S01]  /*195b0*/  IMAD.WIDE.U32 R12, P6, R0, UR10, RZ ;  /* 0x0000000a000c7c25 */ /* 0x000fe2000f8c00ff */
[----:B------:R-:W-:-:S03]  /*195c0*/  IADD3 R39, P2, PT, R39, R14, RZ ;  /* 0x0000000e27277210 */ /* 0x000fc60007f5e0ff */
[----:B------:R-:W-:Y:S01]  /*195d0*/  IMAD.WIDE.U32 R36, R57, UR10, RZ ;  /* 0x0000000a39247c25 */ /* 0x000fe2000f8e00ff */
[----:B------:R-:W-:-:S03]  /*195e0*/  IADD3.X R22, P1, PT, R22, R39, RZ, P1, !PT ;  /* 0x0000002716167210 */ /* 0x000fc60000f3e4ff */
[----:B------:R-:W-:Y:S02]  /*195f0*/  IMAD.X R61, RZ, RZ, RZ, P0 ;  /* 0x000000ffff3d7224 */ /* 0x000fe400000e06ff */
[----:B------:R-:W-:Y:S02]  /*19600*/  IMAD.MOV.U32 R60, RZ, RZ, R35 ;  /* 0x000000ffff3c7224 */ /* 0x000fe400078e0023 */
[----:B------:R-:W-:-:S04]  /*19610*/  IMAD.WIDE.U32 R76, P0, R62, UR17, RZ ;  /* 0x000000113e4c7c25 */ /* 0x000fc8000f8000ff */
[----:B------:R-:W-:Y:S01]  /*19620*/  IMAD.X R41, RZ, RZ, RZ, P6 ;  /* 0x000000ffff297224 */ /* 0x000fe200030e06ff */
[----:B------:R-:W-:Y:S01]  /*19630*/  IADD3 R14, P6, PT, R37, R12, RZ ;  /* 0x0000000c250e7210 */ /* 0x000fe20007fde0ff */
[----:B------:R-:W-:Y:S02]  /*19640*/  IMAD.MOV.U32 R40, RZ, RZ, R13 ;  /* 0x000000ffff287224 */ /* 0x000fe400078e000d */
[----:B------:R-:W-:-:S04]  /*19650*/  IMAD.WIDE.U32.X R60, RZ, R10, R60, P5 ;  /* 0x0000000aff3c7225 */ /* 0x000fc800028e043c */
[----:B------:R-:W-:Y:S01]  /*19660*/  IMAD.X R35, RZ, RZ, RZ, P0 ;  /* 0x000000ffff237224 */ /* 0x000fe200000e06ff */
[----:B------:R-:W-:Y:S01]  /*19670*/  IADD3 R59, P0, PT, R59, R36, RZ ;  /* 0x000000243b3b7210 */ /* 0x000fe20007f1e0ff */
[----:B------:R-:W-:-:S03]  /*19680*/  IMAD.WIDE.U32 R38, R67, UR24, RZ ;  /* 0x0000001843267c25 */ /* 0x000fc6000f8e00ff */
[----:B------:R-:W-:Y:S01]  /*19690*/  IADD3.X R81, P0, PT, R81, R14, RZ, P0, !PT ;  /* 0x0000000e51517210 */ /* 0x000fe2000071e4ff */
[----:B------:R-:W-:-:S04]  /*196a0*/  IMAD.WIDE.U32 R12, P5, R27, UR24, RZ ;  /* 0x000000181b0c7c25 */ /* 0x000fc8000f8a00ff */
[----:B------:R-:W-:-:S04]  /*196b0*/  IMAD.WIDE.U32 R36, R69, UR17, RZ ;  /* 0x0000001145247c25 */ /* 0x000fc8000f8e00ff */
[----:B------:R-:W-:Y:S01]  /*196c0*/  IMAD.X R45, RZ, RZ, RZ, P3 ;  /* 0x000000ffff2d7224 */ /* 0x000fe200018e06ff */
[----:B------:R-:W-:Y:S01]  /*196d0*/  IADD3 R83, P3, PT, R39, R12, RZ ;  /* 0x0000000c27537210 */ /* 0x000fe20007f7e0ff */
[----:B------:R-:W-:-:S04]  /*196e0*/  IMAD.WIDE.U32.X R40, RZ, R0, R40, P6 ;  /* 0x00000000ff287225 */ /* 0x000fc800030e0428 */
[----:B------:R-:W-:Y:S01]  /*196f0*/  IMAD.X R39, RZ, RZ, RZ, P5 ;  /* 0x000000ffff277224 */ /* 0x000fe200028e06ff */
[----:B------:R-:W-:Y:S01]  /*19700*/  IADD3 R24, P5, PT, R37, R76, RZ ;  /* 0x0000004c25187210 */ /* 0x000fe20007fbe0ff */
[----:B------:R-:W-:-:S04]  /*19710*/  IMAD.WIDE.U32 R72, P6, R53, UR16, RZ ;  /* 0x0000001035487c25 */ /* 0x000fc8000f8c00ff */
[----:B------:R-:W-:Y:S01]  /*19720*/  IMAD.WIDE.U32.X R28, RZ, R71, R28, P4 ;  /* 0x00000047ff1c7225 */ /* 0x000fe200020e041c */
[----:B------:R-:W-:-:S03]  /*19730*/  IADD3 R37, P4, PT, R59, R32, RZ ;  /* 0x000000203b257210 */ /* 0x000fc60007f9e0ff */
[----:B------:R-:W-:Y:S01]  /*19740*/  IMAD.X R33, RZ, RZ, RZ, P6 ;  /* 0x000000ffff217224 */ /* 0x000fe200030e06ff */
[----:B------:R-:W-:Y:S01]  /*19750*/  IADD3 R7, P6, PT, R7, R38, RZ ;  /* 0x0000002607077210 */ /* 0x000fe20007fde0ff */
[----:B------:R-:W-:Y:S01]  /*19760*/  IMAD.MOV.U32 R44, RZ, RZ, R15 ;  /* 0x000000ffff2c7224 */ /* 0x000fe200078e000f */
[----:B------:R-:W-:Y:S01]  /*19770*/  IADD3.X R26, P4, PT, R81, R26, RZ, P4, !PT ;  /* 0x0000001a511a7210 */ /* 0x000fe2000279e4ff */
[----:B------:R-:W-:Y:S01]  /*19780*/  IMAD.MOV.U32 R38, RZ, RZ, R13 ;  /* 0x000000ffff267224 */ /* 0x000fe200078e000d */
[----:B------:R-:W-:Y:S01]  /*19790*/  IADD3.X R22, P6, PT, R22, R83, RZ, P6, !PT ;  /* 0x0000005316167210 */ /* 0x000fe200037de4ff */
[----:B------:R-:W-:Y:S01]  /*197a0*/  IMAD.MOV.U32 R34, RZ, RZ, R77 ;  /* 0x000000ffff227224 */ /* 0x000fe200078e004d */
[----:B------:R-:W-:Y:S01]  /*197b0*/  IADD3.X R75, P0, P4, R28, R40, R75, P4, P0 ;  /* 0x000000281c4b7210 */ /* 0x000fe2000240044b */
[----:B------:R-:W-:-:S04]  /*197c0*/  IMAD.WIDE.U32.X R44, RZ, R70, R44, P2 ;  /* 0x00000046ff2c7225 */ /* 0x000fc800010e042c */
[----:B------:R-:W-:-:S04]  /*197d0*/  IMAD.WIDE.U32 R14, R21, UR16, RZ ;  /* 0x00000010150e7c25 */ /* 0x000fc8000f8e00ff */
[----:B------:R-:W-:-:S04]  /*197e0*/  IMAD.WIDE.U32 R12, R17, UR8, RZ ;  /* 0x00000008110c7c25 */ /* 0x000fc8000f8e00ff */
[----:B------:R-:W-:-:S04]  /*197f0*/  IMAD.WIDE.U32 R76, P2, R23, UR8, RZ ;  /* 0x00000008174c7c25 */ /* 0x000fc8000f8400ff */
[----:B------:R-:W-:Y:S01]  /*19800*/  IMAD.WIDE.U32.X R38, RZ, R27, R38, P3 ;  /* 0x0000001bff267225 */ /* 0x000fe200018e0426 */
[----:B------:R-:W-:-:S03]  /*19810*/  IADD3 R52, P3, PT, R15, R72, RZ ;  /* 0x000000480f347210 */ /* 0x000fc60007f7e0ff */
[----:B------:R-:W-:Y:S01]  /*19820*/  IMAD.MOV.U32 R32, RZ, RZ, R73 ;  /* 0x000000ffff207224 */ /* 0x000fe200078e0049 */
[----:B------:R-:W-:Y:S01]  /*19830*/  IADD3.X R73, PT, PT, R29, R41, R47, P0, P4 ;  /* 0x000000291d497210 */ /* 0x000fe200007e842f */
[----:B------:R-:W-:Y:S01]  /*19840*/  IMAD.X R41, RZ, RZ, RZ, P2 ;  /* 0x000000ffff297224 */ /* 0x000fe200010e06ff */
[----:B------:R-:W-:Y:S01]  /*19850*/  IADD3 R15, P4, PT, R13, R76, RZ ;  /* 0x0000004c0d0f7210 */ /* 0x000fe20007f9e0ff */
[----:B------:R-:W-:Y:S01]  /*19860*/  IMAD.WIDE.U32 R28, P2, R19, UR19, RZ ;  /* 0x00000013131c7c25 */ /* 0x000fe2000f8400ff */
[----:B------:R-:W-:Y:S02]  /*19870*/  IADD3 R37, P0, PT, R37, R12, RZ ;  /* 0x0000000c25257210 */ /* 0x000fe40007f1e0ff */
[----:B------:R-:W-:Y:S01]  /*19880*/  IADD3.X R59, P1, P6, R38, R44, R60, P6, P1 ;  /* 0x0000002c263b7210 */ /* 0x000fe2000362243c */
[----:B------:R-:W-:Y:S01]  /*19890*/  IMAD.WIDE.U32 R12, R4, UR19, RZ ;  /* 0x00000013040c7c25 */ /* 0x000fe2000f8e00ff */
[----:B------:R-:W-:Y:S02]  /*198a0*/  IADD3.X R26, P0, PT, R26, R15, RZ, P0, !PT ;  /* 0x0000000f1a1a7210 */ /* 0x000fe4000071e4ff */
[----:B------:R-:W-:Y:S01]  /*198b0*/  IADD3.X R47, PT, PT, R39, R45, R61, P1, P6 ;  /* 0x0000002d272f7210 */ /* 0x000fe20000fec43d */
[----:B------:R-:W-:Y:S01]  /*198c0*/  IMAD.MOV.U32 R40, RZ, RZ, R77 ;  /* 0x000000ffff287224 */ /* 0x000fe200078e004d */
[----:B------:R-:W-:Y:S01]  /*198d0*/  IADD3 R77, P6, PT, R13, R28, RZ ;  /* 0x0000001c0d4d7210 */ /* 0x000fe20007fde0ff */
[----:B------:R-:W-:Y:S01]  /*198e0*/  IMAD.X R39, RZ, RZ, RZ, P2 ;  /* 0x000000ffff277224 */ /* 0x000fe200010e06ff */
[----:B------:R-:W-:Y:S01]  /*198f0*/  IADD3 R37, P1, PT, R37, R12, RZ ;  /* 0x0000000c25257210 */ /* 0x000fe20007f3e0ff */
[----:B------:R-:W-:-:S03]  /*19900*/  IMAD.WIDE.U32 R12, P2, R62, UR18, RZ ;  /* 0x000000123e0c7c25 */ /* 0x000fc6000f8400ff */
[----:B------:R-:W-:Y:S01]  /*19910*/  IADD3.X R77, P1, PT, R26, R77, RZ, P1, !PT ;  /* 0x0000004d1a4d7210 */ /* 0x000fe20000f3e4ff */
[----:B------:R-:W-:Y:S02]  /*19920*/  IMAD.MOV.U32 R38, RZ, RZ, R29 ;  /* 0x000000ffff267224 */ /* 0x000fe400078e001d */
[----:B------:R-:W-:Y:S01]  /*19930*/  IMAD.X R45, RZ, RZ, RZ, P2 ;  /* 0x000000ffff2d7224 */ /* 0x000fe200010e06ff */
[----:B------:R-:W-:Y:S01]  /*19940*/  IADD3 R79, P2, PT, R79, R36, RZ ;  /* 0x000000244f4f7210 */ /* 0x000fe20007f5e0ff */
[----:B------:R-:W-:-:S03]  /*19950*/  IMAD.WIDE.U32 R60, R69, UR18, RZ ;  /* 0x00000012453c7c25 */ /* 0x000fc6000f8e00ff */
[----:B------:R-:W-:Y:S01]  /*19960*/  IADD3.X R5, P2, PT, R5, R24, RZ, P2, !PT ;  /* 0x0000001805057210 */ /* 0x000fe2000175e4ff */
[----:B------:R-:W-:-:S04]  /*19970*/  IMAD.WIDE.U32.X R40, RZ, R23, R40, P4 ;  /* 0x00000017ff287225 */ /* 0x000fc800020e0428 */
[----:B------:R-:W-:Y:S01]  /*19980*/  IMAD.WIDE.U32.X R38, RZ, R19, R38, P6 ;  /* 0x00000013ff267225 */ /* 0x000fe200030e0426 */
[----:B------:R-:W-:-:S03]  /*19990*/  IADD3 R64, P6, PT, R79, R14, RZ ;  /* 0x0000000e4f407210 */ /* 0x000fc60007fde0ff */
[----:B------:R-:W-:Y:S01]  /*199a0*/  IMAD.WIDE.U32.X R34, RZ, R62, R34, P5 ;  /* 0x0000003eff227225 */ /* 0x000fe200028e0422 */
[----:B------:R-:W-:Y:S02]  /*199b0*/  IADD3 R36, P5, PT, R61, R12, RZ ;  /* 0x0000000c3d247210 */ /* 0x000fe40007fbe0ff */
[----:B------:R-:W-:Y:S01]  /*199c0*/  IADD3.X R52, P6, PT, R5, R52, RZ, P6, !PT ;  /* 0x0000003405347210 */ /* 0x000fe200037de4ff */
[----:B------:R-:W-:Y:S02]  /*199d0*/  IMAD.MOV.U32 R44, RZ, RZ, R13 ;  /* 0x000000ffff2c7224 */ /* 0x000fe400078e000d */
[----:B------:R-:W-:-:S04]  /*199e0*/  IMAD.WIDE.U32 R12, P4, R71, UR10, RZ ;  /* 0x0000000a470c7c25 */ /* 0x000fc8000f8800ff */
[----:B------:R-:W-:-:S04]  /*199f0*/  IMAD.WIDE.U32 R28, R25, UR10, RZ ;  /* 0x0000000a191c7c25 */ /* 0x000fc8000f8e00ff */
[----:B------:R-:W-:Y:S01]  /*19a00*/  IMAD.WIDE.U32.X R32, RZ, R53, R32, P3 ;  /* 0x00000035ff207225 */ /* 0x000fe200018e0420 */
[----:B------:R-:W-:Y:S02]  /*19a10*/  IADD3.X R75, P1, P3, R38, R40, R75, P1, P0 ;  /* 0x00000028264b7210 */ /* 0x000fe40000b2044b */
[----:B------:R-:W-:Y:S01]  /*19a20*/  IADD3 R5, P0, PT, R29, R12, RZ ;  /* 0x0000000c1d057210 */ /* 0x000fe20007f1e0ff */
[----:B------:R-:W-:Y:S01]  /*19a30*/  IMAD.MOV.U32 R14, RZ, RZ, R13 ;  /* 0x000000ffff0e7224 */ /* 0x000fe200078e000d */
[----:B------:R-:W-:Y:S01]  /*19a40*/  IADD3.X R73, PT, PT, R39, R41, R73, P1, P3 ;  /* 0x0000002927497210 */ /* 0x000fe20000fe6449 */
[----:B------:R-:W-:Y:S01]  /*19a50*/  IMAD.WIDE.U32 R12, P3, R23, UR9, RZ ;  /* 0x00000009170c7c25 */ /* 0x000fe2000f8600ff */
[----:B------:R-:W-:-:S03]  /*19a60*/  IADD3.X R56, P2, P6, R32, R34, R43, P6, P2 ;  /* 0x0000002220387210 */ /* 0x000fc6000364442b */
[----:B------:R-:W-:Y:S01]  /*19a70*/  IMAD.WIDE.U32 R40, P1, R0, UR11, RZ ;  /* 0x0000000b00287c25 */ /* 0x000fe2000f8200ff */
[----:B------:R-:W-:-:S03]  /*19a80*/  IADD3.X R24, PT, PT, R33, R35, R49, P2, P6 ;  /* 0x0000002321187210 */ /* 0x000fc600017ec431 */
[----:B------:R-:W-:-:S04]  /*19a90*/  IMAD.WIDE.U32 R42, R57, UR11, RZ ;  /* 0x0000000b392a7c25 */ /* 0x000fc8000f8e00ff */
[----:B------:R-:W-:-:S04]  /*19aa0*/  IMAD.WIDE.U32 R32, R17, UR9, RZ ;  /* 0x0000000911207c25 */ /* 0x000fc8000f8e00ff */
[----:B------:R-:W-:Y:S01]  /*19ab0*/  IMAD.X R35, RZ, RZ, RZ, P3 ;  /* 0x000000ffff237224 */ /* 0x000fe200018e06ff */
[----:B------:R-:W-:Y:S01]  /*19ac0*/  IADD3 R29, P3, PT, R43, R40, RZ ;  /* 0x000000282b1d7210 */ /* 0x000fe20007f7e0ff */
[----:B------:R-:W-:Y:S01]  /*19ad0*/  IMAD.X R39, RZ, RZ, RZ, P1 ;  /* 0x000000ffff277224 */ /* 0x000fe200008e06ff */
[----:B------:R-:W-:Y:S01]  /*19ae0*/  IADD3 R43, P1, PT, R7, R42, RZ ;  /* 0x0000002a072b7210 */ /* 0x000fe20007f3e0ff */
[----:B------:R-:W-:Y:S01]  /*19af0*/  IMAD.X R15, RZ, RZ, RZ, P4 ;  /* 0x000000ffff0f7224 */ /* 0x000fe200020e06ff */
[----:B------:R-:W-:Y:S01]  /*19b00*/  IADD3 R7, P4, PT, R33, R12, RZ ;  /* 0x0000000c21077210 */ /* 0x000fe20007f9e0ff */
[----:B------:R-:W-:Y:S01]  /*19b10*/  IMAD.MOV.U32 R38, RZ, RZ, R41 ;  /* 0x000000ffff267224 */ /* 0x000fe200078e0029 */
[----:B------:R-:W-:Y:S01]  /*19b20*/  IADD3.X R22, P1, PT, R22, R29, RZ, P1, !PT ;  /* 0x0000001d16167210 */ /* 0x000fe20000f3e4ff */
[----:B------:R-:W-:Y:S01]  /*19b30*/  IMAD.MOV.U32 R34, RZ, RZ, R13 ;  /* 0x000000ffff227224 */ /* 0x000fe200078e000d */
[----:B------:R-:W-:Y:S01]  /*19b40*/  IADD3 R33, P2, PT, R43, R28, RZ ;  /* 0x0000001c2b217210 */ /* 0x000fe20007f5e0ff */
[----:B------:R-:W-:-:S03]  /*19b50*/  IMAD.WIDE.U32.X R28, RZ, R0, R38, P3 ;  /* 0x00000000ff1c7225 */ /* 0x000fc600018e0426 */
        /* <DEDUP_REMOVED lines=15> */
[----:B------:R-:W-:-:S04]  /*19c50*/  IMAD.WIDE.U32 R38, P3, R62, UR19, RZ ;  /* 0x000000133e267c25 */ /* 0x000fc8000f8600ff */
[----:B------:R-:W-:-:S04]  /*19c60*/  IMAD.WIDE.U32.X R34, RZ, R23, R34, P4 ;  /* 0x00000017ff227225 */ /* 0x000fc800020e0422 */
[----:B------:R-:W-:-:S04]  /*19c70*/  IMAD.WIDE.U32.X R32, RZ, R19, R32, P6 ;  /* 0x00000013ff207225 */ /* 0x000fc800030e0420 */
[----:B------:R-:W-:Y:S01]  /*19c80*/  IMAD.X R41, RZ, RZ, RZ, P3 ;  /* 0x000000ffff297224 */ /* 0x000fe200018e06ff */
[----:B------:R-:W-:Y:S01]  /*19c90*/  IADD3 R48, P3, PT, R15, R48, RZ ;  /* 0x000000300f307210 */ /* 0x000fe20007f7e0ff */
[----:B------:R-:W-:Y:S01]  /*19ca0*/  IMAD.WIDE.U32 R28, R69, UR19, RZ ;  /* 0x00000013451c7c25 */ /* 0x000fe2000f8e00ff */
[----:B------:R-:W-:Y:S02]  /*19cb0*/  IADD3.X R59, P0, P6, R32, R34, R59, P2, P0 ;  /* 0x00000022203b7210 */ /* 0x000fe4000160043b */
[----:B------:R-:W-:Y:S01]  /*19cc0*/  IADD3 R15, P4, PT, R37, R60, RZ ;  /* 0x0000003c250f7210 */ /* 0x000fe20007f9e0ff */
[----:B------:R-:W-:Y:S01]  /*19cd0*/  IMAD.WIDE.U32 R60, P2, R46, UR23, RZ ;  /* 0x000000172e3c7c25 */ /* 0x000fe2000f8400ff */
[----:B------:R-:W-:Y:S02]  /*19ce0*/  IADD3.X R47, PT, PT, R33, R35, R47, P0, P6 ;  /* 0x00000023212f7210 */ /* 0x000fe400007ec42f */
[----:B------:R-:W-:Y:S01]  /*19cf0*/  IADD3 R13, P0, PT, R5, R28, RZ ;  /* 0x0000001c050d7210 */ /* 0x000fe20007f1e0ff */
[----:B------:R-:W-:Y:S01]  /*19d00*/  IMAD.X R43, RZ, RZ, RZ, P1 ;  /* 0x000000ffff2b7224 */ /* 0x000fe200008e06ff */
[----:B------:R-:W-:Y:S01]  /*19d10*/  IADD3 R7, P1, PT, R29, R38, RZ ;  /* 0x000000261d077210 */ /* 0x000fe20007f3e0ff */
[----:B------:R-:W-:Y:S01]  /*19d20*/  IMAD.MOV.U32 R42, RZ, RZ, R49 ;  /* 0x000000ffff2a7224 */ /* 0x000fe200078e0031 */
[----:B------:R-:W-:Y:S01]  /*19d30*/  IADD3.X R77, P4, PT, R77, R36, RZ, P4, !PT ;  /* 0x000000244d4d7210 */ /* 0x000fe2000279e4ff */
[----:B------:R-:W-:Y:S01]  /*19d40*/  IMAD.MOV.U32 R40, RZ, RZ, R39 ;  /* 0x000000ffff287224 */ /* 0x000fe200078e0027 */
[----:B------:R-:W-:Y:S01]  /*19d50*/  IADD3.X R7, P0, PT, R12, R7, RZ, P0, !PT ;  /* 0x000000070c077210 */ /* 0x000fe2000071e4ff */
[----:B------:R-:W-:-:S02]  /*19d60*/  IMAD.X R49, RZ, RZ, RZ, P2 ;  /* 0x000000ffff317224 */ /* 0x000fc400010e06ff */
[----:B------:R-:W-:-:S04]  /*19d70*/  IMAD.WIDE.U32 R28, P6, R10, UR27, RZ ;  /* 0x0000001b0a1c7c25 */ /* 0x000fc8000f8c00ff */
[----:B------:R-:W-:-:S04]  /*19d80*/  IMAD.WIDE.U32 R34, R21, UR18, RZ ;  /* 0x0000001215227c25 */ /* 0x000fc8000f8e00ff */
[----:B------:R-:W-:-:S04]  /*19d90*/  IMAD.WIDE.U32 R38, P2, R53, UR18, RZ ;  /* 0x0000001235267c25 */ /* 0x000fc8000f8400ff */
[----:B------:R-:W-:-:S04]  /*19da0*/  IMAD.WIDE.U32 R32, R63, UR27, RZ ;  /* 0x0000001b3f207c25 */ /* 0x000fc8000f8e00ff */
[----:B------:R-:W-:Y:S01]  /*19db0*/  IMAD.WIDE.U32.X R44, RZ, R62, R44, P5 ;  /* 0x0000003eff2c7225 */ /* 0x000fe200028e042c */
[----:B------:R-:W-:-:S03]  /*19dc0*/  IADD3 R5, P5, PT, R15, R14, RZ ;  /* 0x0000000e0f057210 */ /* 0x000fc60007fbe0ff */
[----:B------:R-:W-:Y:S01]  /*19dd0*/  IMAD.X R15, RZ, RZ, RZ, P6 ;  /* 0x000000ffff0f7224 */ /* 0x000fe200030e06ff */
[----:B------:R-:W-:Y:S01]  /*19de0*/  IADD3 R22, P6, PT, R35, R38, RZ ;  /* 0x0000002623167210 */ /* 0x000fe20007fde0ff */
[----:B------:R-:W-:Y:S01]  /*19df0*/  IMAD.WIDE.U32.X R40, RZ, R62, R40, P1 ;  /* 0x0000003eff287225 */ /* 0x000fe200008e0428 */
[----:B------:R-:W-:Y:S02]  /*19e00*/  IADD3 R26, P1, PT, R13, R34, RZ ;  /* 0x000000220d1a7210 */ /* 0x000fe40007f3e0ff */
[----:B------:R-:W-:Y:S01]  /*19e10*/  IADD3.X R77, P5, PT, R77, R48, RZ, P5, !PT ;  /* 0x000000304d4d7210 */ /* 0x000fe20002fbe4ff */
[----:B------:R-:W-:Y:S01]  /*19e20*/  IMAD.WIDE.U32.X R42, RZ, R53, R42, P3 ;  /* 0x00000035ff2a7225 */ /* 0x000fe200018e042a */
[----:B------:R-:W-:-:S03]  /*19e30*/  IADD3 R79, P3, PT, R33, R28, RZ ;  /* 0x0000001c214f7210 */ /* 0x000fc60007f7e0ff */
[----:B------:R-:W-:-:S04]  /*19e40*/  IMAD.WIDE.U32 R34, R30, UR26, RZ ;  /* 0x0000001a1e227c25 */ /* 0x000fc8000f8e00ff */
[----:B------:R-:W-:Y:S02]  /*19e50*/  IMAD.MOV.U32 R14, RZ, RZ, R29 ;  /* 0x000000ffff0e7224 */ /* 0x000fe400078e001d */
[----:B------:R-:W-:Y:S01]  /*19e60*/  IMAD.X R13, RZ, RZ, RZ, P2 ;  /* 0x000000ffff0d7224 */ /* 0x000fe200010e06ff */
[----:B------:R-:W-:Y:S01]  /*19e70*/  IADD3 R81, P2, PT, R32, R34, RZ ;  /* 0x0000002220517210 */ /* 0x000fe20007f5e0ff */
[----:B------:R-:W-:-:S04]  /*19e80*/  IMAD.WIDE.U32.X R14, RZ, R10, R14, P3 ;  /* 0x0000000aff0e7225 */ /* 0x000fc800018e040e */
[----:B------:R-:W-:-:S04]  /*19e90*/  IMAD.WIDE.U32 R32, P3, R70, UR26, RZ ;  /* 0x0000001a46207c25 */ /* 0x000fc8000f8600ff */
[----:B------:R-:W-:Y:S01]  /*19ea0*/  IMAD.X R29, RZ, RZ, RZ, P3 ;  /* 0x000000ffff1d7224 */ /* 0x000fe200018e06ff */
[----:B------:R-:W-:Y:S01]  /*19eb0*/  IADD3 R34, P3, PT, R35, R32, RZ ;  /* 0x0000002023227210 */ /* 0x000fe20007f7e0ff */
[----:B------:R-:W-:Y:S02]  /*19ec0*/  IMAD.MOV.U32 R28, RZ, RZ, R33 ;  /* 0x000000ffff1c7224 */ /* 0x000fe400078e0021 */
[----:B------:R-:W-:Y:S01]  /*19ed0*/  IMAD.MOV.U32 R12, RZ, RZ, R39 ;  /* 0x000000ffff0c7224 */ /* 0x000fe200078e0027 */
[----:B------:R-:W-:Y:S01]  /*19ee0*/  IADD3.X R79, P2, PT, R79, R34, RZ, P2, !PT ;  /* 0x000000224f4f7210 */ /* 0x000fe2000175e4ff */
[----:B------:R-:W-:-:S04]  /*19ef0*/  IMAD.WIDE.U32.X R28, RZ, R70, R28, P3 ;  /* 0x00000046ff1c7225 */ /* 0x000fc800018e041c */
[----:B------:R-:W-:-:S04]  /*19f00*/  IMAD.WIDE.U32 R32, P3, R27, UR25, RZ ;  /* 0x000000191b207c25 */ /* 0x000fc8000f8600ff */
[----:B------:R-:W-:-:S04]  /*19f10*/  IMAD.WIDE.U32 R34, R67, UR25, RZ ;  /* 0x0000001943227c25 */ /* 0x000fc8000f8e00ff */
[----:B------:R-:W-:Y:S01]  /*19f20*/  IMAD.X R37, RZ, RZ, RZ, P3 ;  /* 0x000000ffff257224 */ /* 0x000fe200018e06ff */
[----:B------:R-:W-:Y:S01]  /*19f30*/  IADD3 R32, P3, PT, R35, R32, RZ ;  /* 0x0000002023207210 */ /* 0x000fe20007f7e0ff */
[----:B------:R-:W-:Y:S01]  /*19f40*/  IMAD.MOV.U32 R36, RZ, RZ, R33 ;  /* 0x000000ffff247224 */ /* 0x000fe200078e0021 */
[----:B------:R-:W-:Y:S01]  /*19f50*/  IADD3.X R33, P1, PT, R7, R22, RZ, P1, !PT ;  /* 0x0000001607217210 */ /* 0x000fe20000f3e4ff */
[----:B------:R-:W-:Y:S01]  /*19f60*/  IMAD.WIDE.U32.X R12, RZ, R53, R12, P6 ;  /* 0x00000035ff0c7225 */ /* 0x000fe200030e040c */
[----:B------:R-:W-:-:S03]  /*19f70*/  IADD3.X R75, P5, P6, R42, R44, R75, P5, P4 ;  /* 0x0000002c2a4b7210 */ /* 0x000fc60002ea844b */
[----:B------:R-:W-:Y:S01]  /*19f80*/  IMAD.WIDE.U32.X R36, RZ, R27, R36, P3 ;  /* 0x0000001bff247225 */ /* 0x000fe200018e0424 */
[----:B------:R-:W-:Y:S02]  /*19f90*/  IADD3 R81, P3, PT, R81, R34, RZ ;  /* 0x0000002251517210 */ /* 0x000fe40007f7e0ff */
[----:B------:R-:W-:Y:S01]  /*19fa0*/  IADD3.X R38, PT, PT, R43, R45, R73, P5, P6 ;  /* 0x0000002d2b267210 */ /* 0x000fe20002fec449 */
[----:B------:R-:W-:Y:S01]  /*19fb0*/  IMAD.WIDE.U32 R34, R31, UR23, RZ ;  /* 0x000000171f227c25 */ /* 0x000fe2000f8e00ff */
[----:B------:R-:W-:-:S03]  /*19fc0*/  IADD3.X R32, P3, PT, R79, R32, RZ, P3, !PT ;  /* 0x000000204f207210 */ /* 0x000fc60001f7e4ff */
[----:B------:R-:W-:Y:S01]  /*19fd0*/  IMAD.WIDE.U32 R44, R20, UR23, RZ ;  /* 0x00000017142c7c25 */ /* 0x000fe2000f8e00ff */
[----:B------:R-:W-:Y:S02]  /*19fe0*/  IADD3.X R7, P2, P3, R36, R28, R14, P3, P2 ;  /* 0x0000001c24077210 */ /* 0x000fe40001b4440e */
[----:B------:R-:W-:Y:S01]  /*19ff0*/  IADD3 R35, P4, PT, R35, R60, RZ ;  /* 0x0000003c23237210 */ /* 0x000fe20007f9e0ff */
[----:B------:R-:W-:Y:S01]  /*1a000*/  IMAD.MOV.U32 R48, RZ, RZ, R61 ;  /* 0x000000ffff307224 */ /* 0x000fe200078e003d */
[----:B------:R-:W-:Y:S01]  /*1a010*/  IADD3.X R39, PT, PT, R37, R29, R15, P2, P3 ;  /* 0x0000001d25277210 */ /* 0x000fe200017e640f */
[----:B------:R-:W-:Y:S01]  /*1a020*/  IMAD.WIDE.U32 R28, R31, UR16, RZ ;  /* 0x000000101f1c7c25 */ /* 0x000fe2000f8e00ff */
[----:B------:R-:W-:Y:S02]  /*1a030*/  IADD3.X R59, P1, P2, R12, R40, R59, P1, P0 ;  /* 0x000000280c3b7210 */ /* 0x000fe40000a2043b */
[----:B------:R-:W-:Y:S01]  /*1a040*/  IADD3 R43, P0, PT, R64, R34, RZ ;  /* 0x00000022402b7210 */ /* 0x000fe20007f1e0ff */
[----:B------:R-:W-:Y:S01]  /*1a050*/  IMAD.WIDE.U32 R14, P3, R46, UR16, RZ ;  /* 0x000000102e0e7c25 */ /* 0x000fe2000f8600ff */
[----:B------:R-:W-:-:S02]  /*1a060*/  IADD3.X R47, PT, PT, R13, R41, R47, P1, P2 ;  /* 0x000000290d2f7210 */ /* 0x000fc40000fe442f */
[----:B------:R-:W-:Y:S01]  /*1a070*/  IADD3 R5, P2, PT, R5, R28, RZ ;  /* 0x0000001c05057210 */ /* 0x000fe20007f5e0ff */
[----:B------:R-:W-:Y:S01]  /*1a080*/  IMAD.WIDE.U32 R36, P6, R54, UR22, RZ ;  /* 0x0000001636247c25 */ /* 0x000fe2000f8c00ff */
[----:B------:R-:W-:Y:S02]  /*1a090*/  IADD3 R14, P1, PT, R29, R14, RZ ;  /* 0x0000000e1d0e7210 */ /* 0x000fe40007f3e0ff */
[----:B------:R-:W-:Y:S01]  /*1a0a0*/  IADD3.X R35, P0, PT, R52, R35, RZ, P0, !PT ;  /* 0x0000002334237210 */ /* 0x000fe2000071e4ff */
[----:B------:R-:W-:Y:S01]  /*1a0b0*/  IMAD.WIDE.U32 R40, R20, UR22, RZ ;  /* 0x0000001614287c25 */ /* 0x000fe2000f8e00ff */
[----:B------:R-:W-:-:S03]  /*1a0c0*/  IADD3.X R14, P2, PT, R77, R14, RZ, P2, !PT ;  /* 0x0000000e4d0e7210 */ /* 0x000fc6000175e4ff */
[----:B------:R-:W-:-:S04]  /*1a0d0*/  IMAD.WIDE.U32 R28, P5, R54, UR23, RZ ;  /* 0x00000017361c7c25 */ /* 0x000fc8000f8a00ff */
[----:B------:R-:W-:Y:S01]  /*1a0e0*/  IMAD.X R13, RZ, RZ, RZ, P6 ;  /* 0x000000ffff0d7224 */ /* 0x000fe200030e06ff */
[----:B------:R-:W-:Y:S01]  /*1a0f0*/  IADD3 R22, P6, PT, R41, R36, RZ ;  /* 0x0000002429167210 */ /* 0x000fe20007fde0ff */
[----:B------:R-:W-:Y:S02]  /*1a100*/  IMAD.MOV.U32 R12, RZ, RZ, R37 ;  /* 0x000000ffff0c7224 */ /* 0x000fe400078e0025 */
[----:B------:R-:W-:Y:S01]  /*1a110*/  IMAD.X R41, RZ, RZ, RZ, P3 ;  /* 0x000000ffff297224 */ /* 0x000fe200018e06ff */
[----:B------:R-:W-:Y:S01]  /*1a120*/  IADD3 R43, P3, PT, R43, R40, RZ ;  /* 0x000000282b2b7210 */ /* 0x000fe20007f7e0ff */
[----:B------:R-:W-:Y:S01]  /*1a130*/  IMAD.X R37, RZ, RZ, RZ, P5 ;  /* 0x000000ffff257224 */ /* 0x000fe200028e06ff */
[----:B------:R-:W-:Y:S01]  /*1a140*/  IADD3 R45, P5, PT, R45, R28, RZ ;  /* 0x0000001c2d2d7210 */ /* 0x000fe20007fbe0ff */
[----:B------:R-:W-:Y:S01]  /*1a150*/  IMAD.WIDE.U32.X R48, RZ, R46, R48, P4 ;  /* 0x0000002eff307225 */ /* 0x000fe200020e0430 */
[----:B------:R-:W-:Y:S02]  /*1a160*/  IADD3 R5, P4, PT, R5, R44, RZ ;  /* 0x0000002c05057210 */ /* 0x000fe40007f9e0ff */
[----:B------:R-:W-:Y:S01]  /*1a170*/  IADD3.X R44, P3, PT, R35, R22, RZ, P3, !PT ;  /* 0x00000016232c7210 */ /* 0x000fe20001f7e4ff */
[----:B------:R-:W-:Y:S01]  /*1a180*/  IMAD.MOV.U32 R40, RZ, RZ, R15 ;  /* 0x000000ffff287224 */ /* 0x000fe200078e000f */
[----:B------:R-:W-:Y:S01]  /*1a190*/  IADD3.X R42, P4, PT, R14, R45, RZ, P4, !PT ;  /* 0x0000002d0e2a7210 */ /* 0x000fe2000279e4ff */
[----:B------:R-:W-:-:S02]  /*1a1a0*/  IMAD.MOV.U32 R36, RZ, RZ, R29 ;  /* 0x000000ffff247224 */ /* 0x000fc400078e001d */
[----:B------:R-:W-:-:S04]  /*1a1b0*/  IMAD.WIDE.U32.X R76, RZ, R54, R12, P6 ;  /* 0x00000036ff4c7225 */ /* 0x000fc800030e040c */
[----:B------:R-:W-:Y:S01]  /*1a1c0*/  IMAD.WIDE.U32.X R40, RZ, R46, R40, P1 ;  /* 0x0000002eff287225 */ /* 0x000fe200008e0428 */
[----:B------:R-:W-:-:S03]  /*1a1d0*/  IADD3.X R56, P3, P0, R76, R48, R56, P3, P0 ;  /* 0x000000304c387210 */ /* 0x000fc60001860438 */
[----:B------:R-:W-:Y:S01]  /*1a1e0*/  IMAD.WIDE.U32.X R36, RZ, R54, R36, P5 ;  /* 0x00000036ff247225 */ /* 0x000fe200028e0424 */
[----:B------:R-:W-:Y:S02]  /*1a1f0*/  IADD3.X R24, PT, PT, R77, R49, R24, P3, P0 ;  /* 0x000000314d187210 */ /* 0x000fe40001fe0418 */
[----:B------:R-:W-:Y:S01]  /*1a200*/  ISETP.GE.U32.AND P0, PT, R8, R3, PT ;  /* 0x000000030800720c */ /* 0x000fe20003f06070 */
[----:B------:R-:W-:Y:S01]  /*1a210*/  IMAD.WIDE.U32 R72, P6, R46, UR17, RZ ;  /* 0x000000112e487c25 */ /* 0x000fe2000f8c00ff */
[----:B------:R-:W-:Y:S02]  /*1a220*/  IADD3.X R61, P2, P4, R36, R40, R75, P4, P2 ;  /* 0x00000028243d7210 */ /* 0x000fe4000244444b */
[----:B------:R-:W-:Y:S01]  /*1a230*/  IADD3 R3, P3, PT, -R3, R8, RZ ;  /* 0x0000000803037210 */ /* 0x000fe20007f7e1ff */
[----:B------:R-:W-:Y:S01]  /*1a240*/  IMAD.WIDE.U32 R14, R31, UR17, RZ ;  /* 0x000000111f0e7c25 */ /* 0x000fe2000f8e00ff */
[----:B------:R-:W-:Y:S02]  /*1a250*/  IADD3.X R38, PT, PT, R37, R41, R38, P2, P4 ;  /* 0x0000002925267210 */ /* 0x000fe400017e8426 */
[----:B------:R-:W-:Y:S01]  /*1a260*/  ISETP.GE.U32.AND.EX P0, PT, R9, R55, PT, P0 ;  /* 0x000000370900720c */ /* 0x000fe20003f06100 */
[----:B------:R-:W-:Y:S01]  /*1a270*/  IMAD.WIDE.U32 R12, P1, R0, UR24, RZ ;  /* 0x00000018000c7c25 */ /* 0x000fe2000f8200ff */
[----:B------:R-:W-:-:S03]  /*1a280*/  IADD3 R52, P5, PT, R15, R72, RZ ;  /* 0x000000480f347210 */ /* 0x000fc60007fbe0ff */
[----:B------:R-:W-:Y:S02]  /*1a290*/  IMAD.X R35, RZ, RZ, RZ, P6 ;  /* 0x000000ffff237224 */ /* 0x000fe400030e06ff */
[----:B------:R-:W-:-:S04]  /*1a2a0*/  IMAD.WIDE.U32 R28, R57, UR24, RZ ;  /* 0x00000018391c7c25 */ /* 0x000fc8000f8e00ff */
[----:B------:R-:W-:Y:S01]  /*1a2b0*/  IMAD.WIDE.U32 R48, P6, R54, UR16, RZ ;  /* 0x0000001036307c25 */ /* 0x000fe2000f8c00ff */
[----:B------:R-:W-:Y:S02]  /*1a2c0*/  IADD3 R15, P2, PT, R29, R12, RZ ;  /* 0x0000000c1d0f7210 */ /* 0x000fe40007f5e0ff */
[----:B------:R-:W-:Y:S01]  /*1a2d0*/  IADD3 R81, P4, PT, R81, R28, RZ ;  /* 0x0000001c51517210 */ /* 0x000fe20007f9e0ff */
[----:B------:R-:W-:-:S03]  /*1a2e0*/  IMAD.WIDE.U32 R40, R20, UR16, RZ ;  /* 0x0000001014287c25 */ /* 0x000fc6000f8e00ff */
[----:B------:R-:W-:Y:S01]  /*1a2f0*/  IADD3.X R12, P4, PT, R32, R15, RZ, P4, !PT ;  /* 0x0000000f200c7210 */ /* 0x000fe2000279e4ff */
[----:B------:R-:W-:Y:S01]  /*1a300*/  IMAD.X R22, R9, 0x1, ~R55, P3 ;  /* 0x0000000109167824 */ /* 0x000fe200018e0e37 */
[----:B------:R-:W-:Y:S01]  /*1a310*/  IADD3 R45, P3, PT, R41, R48, RZ ;  /* 0x00000030292d7210 */ /* 0x000fe20007f7e0ff */
[----:B------:R-:W-:Y:S02]  /*1a320*/  IMAD.MOV.U32 R34, RZ, RZ, R73 ;  /* 0x000000ffff227224 */ /* 0x000fe400078e0049 */
[----:B------:R-:W-:Y:S02]  /*1a330*/  IMAD.X R29, RZ, RZ, RZ, P6 ;  /* 0x000000ffff1d7224 */ /* 0x000fe400030e06ff */
[----:B------:R-:W-:-:S04]  /*1a340*/  IMAD.WIDE.U32 R72, R25, UR11, RZ ;  /* 0x0000000b19487c25 */ /* 0x000fc8000f8e00ff */
[----:B------:R-:W-:-:S04]  /*1a350*/  IMAD.WIDE.U32 R36, P6, R71, UR11, RZ ;  /* 0x0000000b47247c25 */ /* 0x000fc8000f8c00ff */
[----:B------:R-:W-:Y:S02]  /*1a360*/  IMAD.MOV.U32 R28, RZ, RZ, R49 ;  /* 0x000000ffff1c7224 */ /* 0x000fe400078e0031 */
[----:B------:R-:W-:Y:S01]  /*1a370*/  IMAD.WIDE.U32.X R34, RZ, R46, R34, P5 ;  /* 0x0000002eff227225 */ /* 0x000fe200028e0422 */
[----:B------:R-:W-:-:S03]  /*1a380*/  IADD3 R15, P5, PT, R73, R36, RZ ;  /* 0x00000024490f7210 */ /* 0x000fc60007fbe0ff */
[----:B------:R-:W-:Y:S01]  /*1a390*/  IMAD.WIDE.U32.X R28, RZ, R54, R28, P3 ;  /* 0x00000036ff1c7225 */ /* 0x000fe200018e041c */
[----:B------:R-:W-:-:S03]  /*1a3a0*/  IADD3 R41, P3, PT, R81, R72, RZ ;  /* 0x0000004851297210 */ /* 0x000fc60007f7e0ff */
[----:B------:R-:W-:Y:S01]  /*1a3b0*/  IMAD.X R79, RZ, RZ, RZ, P1 ;  /* 0x000000ffff4f7224 */ /* 0x000fe200008e06ff */
[----:B------:R-:W-:Y:S01]  /*1a3c0*/  IADD3.X R12, P3, PT, R12, R15, RZ, P3, !PT ;  /* 0x0000000f0c0c7210 */ /* 0x000fe20001f7e4ff */
[----:B------:R-:W-:Y:S02]  /*1a3d0*/  IMAD.X R77, RZ, RZ, RZ, P6 ;  /* 0x000000ffff4d7224 */ /* 0x000fe400030e06ff */
[----:B------:R-:W-:-:S04]  /*1a3e0*/  IMAD.WIDE.U32 R72, P1, R23, UR10, RZ ;  /* 0x0000000a17487c25 */ /* 0x000fc8000f8200ff */
[----:B------:R-:W-:-:S04]  /*1a3f0*/  IMAD.WIDE.U32 R8, P6, R65, UR21, RZ ;  /* 0x0000001541087c25 */ /* 0x000fc8000f8c00ff */
[----:B------:R-:W-:-:S04]  /*1a400*/  IMAD.WIDE.U32 R74, R17, UR10, RZ ;  /* 0x0000000a114a7c25 */ /* 0x000fc8000f8e00ff */
[----:B------:R-:W-:Y:S02]  /*1a410*/  IMAD.MOV.U32 R76, RZ, RZ, R37 ;  /* 0x000000ffff4c7224 */ /* 0x000fe400078e0025 */
[----:B------:R-:W-:Y:S01]  /*1a420*/  IMAD.X R15, RZ, RZ, RZ, P6 ;  /* 0x000000ffff0f7224 */ /* 0x000fe200030e06ff */
[----:B------:R-:W-:Y:S01]  /*1a430*/  IADD3 R75, P6, PT, R75, R72, RZ ;  /* 0x000000484b4b7210 */ /* 0x000fe20007fde0ff */
[----:B------:R-:W-:Y:S02]  /*1a440*/  IMAD.MOV.U32 R48, RZ, RZ, R73 ;  /* 0x000000ffff307224 */ /* 0x000fe400078e0049 */
[----:B------:R-:W-:Y:S02]  /*1a450*/  IMAD.MOV.U32 R78, RZ, RZ, R13 ;  /* 0x000000ffff4e7224 */ /* 0x000fe400078e000d */
[----:B------:R-:W-:-:S04]  /*1a460*/  IMAD.WIDE.U32.X R76, RZ, R71, R76, P5 ;  /* 0x00000047ff4c7225 */ /* 0x000fc800028e044c */
[----:B------:R-:W-:Y:S01]  /*1a470*/  IMAD.X R49, RZ, RZ, RZ, P1 ;  /* 0x000000ffff317224 */ /* 0x000fe200008e06ff */
[----:B------:R-:W-:Y:S01]  /*1a480*/  IADD3 R41, P1, PT, R41, R74, RZ ;  /* 0x0000004a29297210 */ /* 0x000fe20007f3e0ff */
[----:B------:R-:W-:-:S03]  /*1a490*/  IMAD.WIDE.U32 R72, P5, R19, UR9, RZ ;  /* 0x0000000913487c25 */ /* 0x000fc6000f8a00ff */
[----:B------:R-:W-:Y:S01]  /*1a4a0*/  IADD3.X R55, P1, PT, R12, R75, RZ, P1, !PT ;  /* 0x0000004b0c377210 */ /* 0x000fe20000f3e4ff */
[----:B------:R-:W-:-:S04]  /*1a4b0*/  IMAD.WIDE.U32 R80, R4, UR9, RZ ;  /* 0x0000000904507c25 */ /* 0x000fc8000f8e00ff */
[----:B------:R-:W-:Y:S01]  /*1a4c0*/  IMAD.WIDE.U32.X R78, RZ, R0, R78, P2 ;  /* 0x00000000ff4e7225 */ /* 0x000fe200010e044e */
[----:B------:R-:W-:-:S03]  /*1a4d0*/  IADD3 R13, P2, PT, R26, R14, RZ ;  /* 0x0000000e1a0d7210 */ /* 0x000fc60007f5e0ff */
[----:B------:R-:W-:Y:S01]  /*1a4e0*/  IMAD.WIDE.U32.X R36, RZ, R23, R48, P6 ;  /* 0x00000017ff247225 */ /* 0x000fe200030e0430 */
[----:B------:R-:W-:Y:S02]  /*1a4f0*/  IADD3 R14, P6, PT, R81, R72, RZ ;  /* 0x00000048510e7210 */ /* 0x000fe40007fde0ff */
[----:B------:R-:W-:Y:S01]  /*1a500*/  IADD3.X R52, P2, PT, R33, R52, RZ, P2, !PT ;  /* 0x0000003421347210 */ /* 0x000fe2000175e4ff */
[----:B------:R-:W-:Y:S01]  /*1a510*/  IMAD.X R49, RZ, RZ, RZ, P5 ;  /* 0x000000ffff317224 */ /* 0x000fe200028e06ff */
[----:B------:R-:W-:Y:S01]  /*1a520*/  IADD3 R41, P5, PT, R41, R80, RZ ;  /* 0x0000005029297210 */ /* 0x000fe20007fbe0ff */
[----:B------:R-:W-:Y:S01]  /*1a530*/  IMAD.MOV.U32 R48, RZ, RZ, R73 ;  /* 0x000000ffff307224 */ /* 0x000fe200078e0049 */
[----:B------:R-:W-:Y:S01]  /*1a540*/  IADD3.X R7, P3, P4, R76, R78, R7, P3, P4 ;  /* 0x0000004e4c077210 */ /* 0x000fe20001c68407 */
[----:B------:R-:W-:Y:S01]  /*1a550*/  IMAD.WIDE.U32 R82, R69, UR8, RZ ;  /* 0x0000000845527c25 */ /* 0x000fe2000f8e00ff */
[----:B------:R-:W-:Y:S02]  /*1a560*/  IADD3.X R26, P5, PT, R55, R14, RZ, P5, !PT ;  /* 0x0000000e371a7210 */ /* 0x000fe40002fbe4ff */
[----:B------:R-:W-:Y:S01]  /*1a570*/  IADD3.X R39, PT, PT, R77, R79, R39, P3, P4 ;  /* 0x0000004f4d277210 */ /* 0x000fe20001fe8427 */
[----:B------:R-:W-:Y:S01]  /*1a580*/  IMAD.WIDE.U32.X R72, RZ, R19, R48, P6 ;  /* 0x00000013ff487225 */ /* 0x000fe200030e0430 */
[----:B------:R-:W-:-:S03]  /*1a590*/  IADD3 R75, P6, PT, R13, R40, RZ ;  /* 0x000000280d4b7210 */ /* 0x000fc60007fde0ff */
[----:B------:R-:W-:Y:S01]  /*1a5a0*/  IMAD.WIDE.U32 R12, R6, UR21, RZ ;  /* 0x00000015060c7c25 */ /* 0x000fe2000f8e00ff */
[----:B------:R-:W-:Y:S02]  /*1a5b0*/  IADD3.X R45, P6, PT, R52, R45, RZ, P6, !PT ;  /* 0x0000002d342d7210 */ /* 0x000fe400037de4ff */
[----:B------:R-:W-:Y:S01]  /*1a5c0*/  IADD3.X R7, P5, P1, R72, R36, R7, P5, P1 ;  /* 0x0000002448077210 */ /* 0x000fe200029a2407 */
[----:B------:R-:W-:Y:S01]  /*1a5d0*/  IMAD.MOV.U32 R14, RZ, RZ, R9 ;  /* 0x000000ffff0e7224 */ /* 0x000fe200078e0009 */
[----:B------:R-:W-:Y:S01]  /*1a5e0*/  IADD3.X R49, P2, P6, R28, R34, R59, P6, P2 ;  /* 0x000000221c317210 */ /* 0x000fe2000364443b */
[----:B------:R-:W-:Y:S01]  /*1a5f0*/  IMAD.WIDE.U32 R76, R21, UR19, RZ ;  /* 0x00000013154c7c25 */ /* 0x000fe2000f8e00ff */
[----:B------:R-:W-:Y:S02]  /*1a600*/  IADD3 R13, P3, PT, R13, R8, RZ ;  /* 0x000000080d0d7210 */ /* 0x000fe40007f7e0ff */
[----:B------:R-:W-:Y:S01]  /*1a610*/  IADD3.X R36, PT, PT, R73, R37, R39, P5, P1 ;  /* 0x0000002549247210 */ /* 0x000fe20002fe2427 */
[----:B------:R-:W-:Y:S01]  /*1a620*/  IMAD.WIDE.U32 R8, P4, R51, UR20, RZ ;  /* 0x0000001433087c25 */ /* 0x000fe2000f8800ff */
[----:B------:R-:W-:-:S03]  /*1a630*/  IADD3.X R39, PT, PT, R29, R35, R47, P2, P6 ;  /* 0x000000231d277210 */ /* 0x000fc600017ec42f */
[----:B------:R-:W-:-:S04]  /*1a640*/  IMAD.WIDE.U32 R72, R50, UR20, RZ ;  /* 0x0000001432487c25 */ /* 0x000fc8000f8e00ff */
[----:B------:R-:W-:Y:S01]  /*1a650*/  IMAD.WIDE.U32 R80, P1, R62, UR8, RZ ;  /* 0x000000083e507c25 */ /* 0x000fe2000f8200ff */
[----:B------:R-:W-:-:S03]  /*1a660*/  IADD3 R79, P5, PT, R73, R8, RZ ;  /* 0x00000008494f7210 */ /* 0x000fc60007fbe0ff */
[----:B------:R-:W-:Y:S01]  /*1a670*/  IMAD.WIDE.U32 R32, P2, R53, UR19, RZ ;  /* 0x0000001335207c25 */ /* 0x000fe2000f8400ff */
[----:B------:R-:W-:-:S03]  /*1a680*/  IADD3 R47, P6, PT, R83, R80, RZ ;  /* 0x00000050532f7210 */ /* 0x000fc60007fde0ff */
[----:B------:R-:W-:Y:S02]  /*1a690*/  IMAD.MOV.U32 R28, RZ, RZ, R9 ;  /* 0x000000ffff1c7224 */ /* 0x000fe400078e0009 */
        /* <DEDUP_REMOVED lines=9> */
[----:B------:R-:W-:Y:S01]  /*1a730*/  IADD3.X R47, P2, PT, R26, R47, RZ, P2, !PT ;  /* 0x0000002f1a2f7210 */ /* 0x000fe2000175e4ff */
[----:B------:R-:W-:Y:S01]  /*1a740*/  IMAD.WIDE.U32.X R32, RZ, R65, R14, P3 ;  /* 0x00000041ff207225 */ /* 0x000fe200018e040e */
[----:B------:R-:W-:-:S03]  /*1a750*/  IADD3 R37, P3, PT, R37, R76, RZ ;  /* 0x0000004c25257210 */ /* 0x000fc60007f7e0ff */
[----:B------:R-:W-:Y:S01]  /*1a760*/  IMAD.WIDE.U32.X R28, RZ, R51, R28, P5 ;  /* 0x00000033ff1c7225 */ /* 0x000fe200028e041c */
[----:B------:R-:W-:Y:S02]  /*1a770*/  IADD3 R83, P5, PT, R43, R72, RZ ;  /* 0x000000482b537210 */ /* 0x000fe40007fbe0ff */
[----:B------:R-:W-:Y:S01]  /*1a780*/  IADD3.X R26, P3, PT, R47, R40, RZ, P3, !PT ;  /* 0x000000282f1a7210 */ /* 0x000fe20001f7e4ff */
[----:B------:R-:W-:Y:S01]  /*1a790*/  IMAD.WIDE.U32.X R34, RZ, R62, R34, P6 ;  /* 0x0000003eff227225 */ /* 0x000fe200030e0422 */
[----:B------:R-:W-:-:S03]  /*1a7a0*/  IADD3.X R79, P5, PT, R44, R79, RZ, P5, !PT ;  /* 0x0000004f2c4f7210 */ /* 0x000fc60002fbe4ff */
[----:B------:R-:W-:-:S04]  /*1a7b0*/  IMAD.WIDE.U32 R72, P6, R65, UR22, RZ ;  /* 0x0000001641487c25 */ /* 0x000fc8000f8c00ff */
[----:B------:R-:W-:-:S04]  /*1a7c0*/  IMAD.WIDE.U32.X R76, RZ, R53, R8, P4 ;  /* 0x00000035ff4c7225 */ /* 0x000fc800020e0408 */
[----:B------:R-:W-:Y:S01]  /*1a7d0*/  IMAD.X R41, RZ, RZ, RZ, P6 ;  /* 0x000000ffff297224 */ /* 0x000fe200030e06ff */
[----:B------:R-:W-:Y:S01]  /*1a7e0*/  IADD3.X R59, P3, P2, R76, R34, R7, P3, P2 ;  /* 0x000000224c3b7210 */ /* 0x000fe20001a64407 */
[----:B------:R-:W-:Y:S01]  /*1a7f0*/  IMAD.WIDE.U32 R14, R6, UR22, RZ ;  /* 0x00000016060e7c25 */ /* 0x000fe2000f8e00ff */
[----:B------:R-:W-:Y:S02]  /*1a800*/  IADD3.X R47, P1, P6, R28, R32, R56, P5, P1 ;  /* 0x000000201c2f7210 */ /* 0x000fe40002e22438 */
[----:B------:R-:W-:Y:S01]  /*1a810*/  IADD3.X R7, PT, PT, R77, R35, R36, P3, P2 ;  /* 0x000000234d077210 */ /* 0x000fe20001fe4424 */
[----:B------:R-:W-:Y:S01]  /*1a820*/  IMAD.WIDE.U32 R8, R31, UR18, RZ ;  /* 0x000000121f087c25 */ /* 0x000fe2000f8e00ff */
[----:B------:R-:W-:Y:S02]  /*1a830*/  IADD3.X R55, PT, PT, R29, R33, R24, P1, P6 ;  /* 0x000000211d377210 */ /* 0x000fe40000fec418 */
[----:B------:R-:W-:Y:S01]  /*1a840*/  IADD3 R43, P5, PT, R15, R72, RZ ;  /* 0x000000480f2b7210 */ /* 0x000fe20007fbe0ff */
[----:B------:R-:W-:Y:S01]  /*1a850*/  IMAD.WIDE.U32 R12, P4, R46, UR18, RZ ;  /* 0x000000122e0c7c25 */ /* 0x000fe2000f8800ff */
[----:B------:R-:W-:-:S03]  /*1a860*/  IADD3 R77, P1, PT, R37, R8, RZ ;  /* 0x00000008254d7210 */ /* 0x000fc60007f3e0ff */
[----:B------:R-:W-:Y:S01]  /*1a870*/  IMAD.WIDE.U32 R34, P6, R51, UR21, RZ ;  /* 0x0000001533227c25 */ /* 0x000fe2000f8c00ff */
[----:B------:R-:W-:-:S03]  /*1a880*/  IADD3 R81, P3, PT, R9, R12, RZ ;  /* 0x0000000c09517210 */ /* 0x000fc60007f7e0ff */
[----:B------:R-:W-:Y:S02]  /*1a890*/  IMAD.MOV.U32 R40, RZ, RZ, R73 ;  /* 0x000000ffff287224 */ /* 0x000fe400078e0049 */
[----:B------:R-:W-:Y:S02]  /*1a8a0*/  IMAD.X R73, RZ, RZ, RZ, P6 ;  /* 0x000000ffff497224 */ /* 0x000fe400030e06ff */
[----:B------:R-:W-:-:S04]  /*1a8b0*/  IMAD.WIDE.U32 R36, R20, UR17, RZ ;  /* 0x0000001114247c25 */ /* 0x000fc8000f8e00ff */
[----:B------:R-:W-:-:S04]  /*1a8c0*/  IMAD.WIDE.U32 R32, P6, R54, UR17, RZ ;  /* 0x0000001136207c25 */ /* 0x000fc8000f8c00ff */
[----:B------:R-:W-:-:S04]  /*1a8d0*/  IMAD.WIDE.U32 R8, P2, R65, UR23, RZ ;  /* 0x0000001741087c25 */ /* 0x000fc8000f8400ff */
[----:B------:R-:W-:-:S04]  /*1a8e0*/  IMAD.WIDE.U32 R28, R50, UR21, RZ ;  /* 0x00000015321c7c25 */ /* 0x000fc8000f8e00ff */
[----:B------:R-:W-:Y:S01]  /*1a8f0*/  IMAD.WIDE.U32.X R40, RZ, R65, R40, P5 ;  /* 0x00000041ff287225 */ /* 0x000fe200028e0428 */
[----:B------:R-:W-:-:S03]  /*1a900*/  IADD3 R12, P5, PT, R37, R32, RZ ;  /* 0x00000020250c7210 */ /* 0x000fc60007fbe0ff */
[----:B------:R-:W-:Y:S01]  /*1a910*/  IMAD.X R15, RZ, RZ, RZ, P2 ;  /* 0x000000ffff0f7224 */ /* 0x000fe200010e06ff */
[----:B------:R-:W-:Y:S01]  /*1a920*/  IADD3 R77, P2, PT, R77, R36, RZ ;  /* 0x000000244d4d7210 */ /* 0x000fe20007f5e0ff */
[----:B------:R-:W-:Y:S01]  /*1a930*/  IMAD.X R37, RZ, RZ, RZ, P4 ;  /* 0x000000ffff257224 */ /* 0x000fe200020e06ff */
[----:B------:R-:W-:Y:S01]  /*1a940*/  IADD3 R24, P4, PT, R29, R34, RZ ;  /* 0x000000221d187210 */ /* 0x000fe20007f9e0ff */
[----:B------:R-:W-:Y:S02]  /*1a950*/  IMAD.MOV.U32 R72, RZ, RZ, R35 ;  /* 0x000000ffff487224 */ /* 0x000fe400078e0023 */
[----:B------:R-:W-:Y:S02]  /*1a960*/  IMAD.X R35, RZ, RZ, RZ, P6 ;  /* 0x000000ffff237224 */ /* 0x000fe400030e06ff */
[----:B------:R-:W-:Y:S01]  /*1a970*/  IMAD.MOV.U32 R36, RZ, RZ, R13 ;  /* 0x000000ffff247224 */ /* 0x000fe200078e000d */
[----:B------:R-:W-:Y:S01]  /*1a980*/  IADD3 R13, P6, PT, R5, R14, RZ ;  /* 0x0000000e050d7210 */ /* 0x000fe20007fde0ff */
[----:B------:R-:W-:Y:S01]  /*1a990*/  IMAD.MOV.U32 R34, RZ, RZ, R33 ;  /* 0x000000ffff227224 */ /* 0x000fe200078e0021 */
[----:B------:R-:W-:Y:S01]  /*1a9a0*/  IADD3.X R5, P1, PT, R26, R81, RZ, P1, !PT ;  /* 0x000000511a057210 */ /* 0x000fe20000f3e4ff */
[----:B------:R-:W-:Y:S01]  /*1a9b0*/  IMAD.WIDE.U32.X R32, RZ, R46, R36, P3 ;  /* 0x0000002eff207225 */ /* 0x000fe200018e0424 */
[----:B------:R-:W-:-:S02]  /*1a9c0*/  IADD3 R26, P3, PT, R13, R28, RZ ;  /* 0x0000001c0d1a7210 */ /* 0x000fc40007f7e0ff */
[----:B------:R-:W-:Y:S01]  /*1a9d0*/  IADD3.X R5, P2, PT, R5, R12, RZ, P2, !PT ;  /* 0x0000000c05057210 */ /* 0x000fe2000175e4ff */
[----:B------:R-:W-:Y:S01]  /*1a9e0*/  IMAD.WIDE.U32.X R34, RZ, R54, R34, P5 ;  /* 0x00000036ff227225 */ /* 0x000fe200028e0422 */
[----:B------:R-:W-:-:S03]  /*1a9f0*/  IADD3.X R43, P6, PT, R42, R43, RZ, P6, !PT ;  /* 0x0000002b2a2b7210 */ /* 0x000fc600037de4ff */
[----:B------:R-:W-:Y:S01]  /*1aa00*/  IMAD.WIDE.U32 R36, R6, UR23, RZ ;  /* 0x0000001706247c25 */ /* 0x000fe2000f8e00ff */
[----:B------:R-:W-:Y:S02]  /*1aa10*/  IADD3.X R59, P1, P2, R34, R32, R59, P2, P1 ;  /* 0x00000020223b7210 */ /* 0x000fe4000122243b */
[----:B------:R-:W-:Y:S01]  /*1aa20*/  IADD3.X R24, P3, PT, R43, R24, RZ, P3, !PT ;  /* 0x000000182b187210 */ /* 0x000fe20001f7e4ff */
[----:B------:R-:W-:Y:S01]  /*1aa30*/  IMAD.WIDE.U32.X R72, RZ, R51, R72, P4 ;  /* 0x00000033ff487225 */ /* 0x000fe200020e0448 */
[----:B------:R-:W-:Y:S02]  /*1aa40*/  IADD3 R48, P4, PT, R37, R8, RZ ;  /* 0x0000000825307210 */ /* 0x000fe40007f9e0ff */
[----:B------:R-:W-:Y:S01]  /*1aa50*/  IADD3.X R7, PT, PT, R35, R33, R7, P1, P2 ;  /* 0x0000002123077210 */ /* 0x000fe20000fe4407 */
[----:B------:R-:W-:Y:S01]  /*1aa60*/  IMAD.MOV.U32 R14, RZ, RZ, R9 ;  /* 0x000000ffff0e7224 */ /* 0x000fe200078e0009 */
[----:B------:R-:W-:Y:S01]  /*1aa70*/  IADD3.X R61, P3, P6, R72, R40, R61, P3, P6 ;  /* 0x00000028483d7210 */ /* 0x000fe20001e6c43d */
[----:B------:R-:W-:-:S04]  /*1aa80*/  IMAD.WIDE.U32 R12, P5, R51, UR22, RZ ;  /* 0x00000016330c7c25 */ /* 0x000fc8000f8a00ff */
[----:B------:R-:W-:-:S04]  /*1aa90*/  IMAD.WIDE.U32 R8, R50, UR22, RZ ;  /* 0x0000001632087c25 */ /* 0x000fc8000f8e00ff */
[----:B------:R-:W-:-:S04]  /*1aaa0*/  IMAD.WIDE.U32 R34, P1, R10, UR20, RZ ;  /* 0x000000140a227c25 */ /* 0x000fc8000f8200ff */
[----:B------:R-:W-:-:S04]  /*1aab0*/  IMAD.WIDE.U32 R32, R63, UR20, RZ ;  /* 0x000000143f207c25 */ /* 0x000fc8000f8e00ff */
[----:B------:R-:W-:Y:S01]  /*1aac0*/  IMAD.X R29, RZ, RZ, RZ, P5 ;  /* 0x000000ffff1d7224 */ /* 0x000fe200028e06ff */
[----:B------:R-:W-:Y:S01]  /*1aad0*/  IADD3 R12, P5, PT, R9, R12, RZ ;  /* 0x0000000c090c7210 */ /* 0x000fe20007fbe0ff */
[----:B------:R-:W-:Y:S01]  /*1aae0*/  IMAD.MOV.U32 R28, RZ, RZ, R13 ;  /* 0x000000ffff1c7224 */ /* 0x000fe200078e000d */
[----:B------:R-:W-:Y:S01]  /*1aaf0*/  IADD3.X R13, PT, PT, R73, R41, R38, P3, P6 ;  /* 0x00000029490d7210 */ /* 0x000fe20001fec426 */
[----:B------:R-:W-:Y:S01]  /*1ab00*/  IMAD.X R43, RZ, RZ, RZ, P1 ;  /* 0x000000ffff2b7224 */ /* 0x000fe200008e06ff */
[----:B------:R-:W-:Y:S01]  /*1ab10*/  IADD3 R44, P3, PT, R33, R34, RZ ;  /* 0x00000022212c7210 */ /* 0x000fe20007f7e0ff */
[----:B------:R-:W-:Y:S01]  /*1ab20*/  IMAD.WIDE.U32 R40, R30, UR27, RZ ;  /* 0x0000001b1e287c25 */ /* 0x000fe2000f8e00ff */
[----:B------:R-:W-:-:S03]  /*1ab30*/  IADD3 R9, P2, PT, R75, R36, RZ ;  /* 0x000000244b097210 */ /* 0x000fc60007f5e0ff */
[----:B------:R-:W-:Y:S01]  /*1ab40*/  IMAD.WIDE.U32 R72, P1, R65, UR16, RZ ;  /* 0x0000001041487c25 */ /* 0x000fe2000f8200ff */
[----:B------:R-:W-:-:S03]  /*1ab50*/  IADD3.X R45, P2, PT, R45, R48, RZ, P2, !PT ;  /* 0x000000302d2d7210 */ /* 0x000fc6000175e4ff */
[----:B------:R-:W-:Y:S02]  /*1ab60*/  IMAD.MOV.U32 R42, RZ, RZ, R35 ;  /* 0x000000ffff2a7224 */ /* 0x000fe400078e0023 */
[----:B------:R-:W-:-:S04]  /*1ab70*/  IMAD.WIDE.U32 R36, P6, R70, UR27, RZ ;  /* 0x0000001b46247c25 */ /* 0x000fc8000f8c00ff */
[----:B------:R-:W-:Y:S01]  /*1ab80*/  IMAD.X R35, RZ, RZ, RZ, P1 ;  /* 0x000000ffff237224 */ /* 0x000fe200008e06ff */
[----:B------:R-:W-:Y:S01]  /*1ab90*/  IADD3 R85, P1, PT, R32, R40, RZ ;  /* 0x0000002820557210 */ /* 0x000fe20007f3e0ff */
[----:B------:R-:W-:Y:S01]  /*1aba0*/  IMAD.WIDE.U32.X R42, RZ, R10, R42, P3 ;  /* 0x0000000aff2a7225 */ /* 0x000fe200018e042a */
[----:B------:R-:W-:-:S03]  /*1abb0*/  IADD3 R75, P3, PT, R41, R36, RZ ;  /* 0x00000024294b7210 */ /* 0x000fc60007f7e0ff */
[----:B------:R-:W-:Y:S01]  /*1abc0*/  IMAD.WIDE.U32 R32, R6, UR16, RZ ;  /* 0x0000001006207c25 */ /* 0x000fe2000f8e00ff */
[----:B------:R-:W-:-:S03]  /*1abd0*/  IADD3.X R44, P1, PT, R44, R75, RZ, P1, !PT ;  /* 0x0000004b2c2c7210 */ /* 0x000fc60000f3e4ff */
[----:B------:R-:W-:Y:S01]  /*1abe0*/  IMAD.X R41, RZ, RZ, RZ, P6 ;  /* 0x000000ffff297224 */ /* 0x000fe200030e06ff */
[----:B------:R-:W-:Y:S01]  /*1abf0*/  IADD3 R38, P6, PT, R33, R72, RZ ;  /* 0x0000004821267210 */ /* 0x000fe20007fde0ff */
[----:B------:R-:W-:Y:S02]  /*1ac00*/  IMAD.MOV.U32 R40, RZ, RZ, R37 ;  /* 0x000000ffff287224 */ /* 0x000fe400078e0025 */
[----:B------:R-:W-:Y:S02]  /*1ac10*/  IMAD.MOV.U32 R34, RZ, RZ, R73 ;  /* 0x000000ffff227224 */ /* 0x000fe400078e0049 */
[----:B------:R-:W-:-:S04]  /*1ac20*/  IMAD.WIDE.U32.X R40, RZ, R70, R40, P3 ;  /* 0x00000046ff287225 */ /* 0x000fc800018e0428 */
[----:B------:R-:W-:-:S04]  /*1ac30*/  IMAD.WIDE.U32 R74, P3, R27, UR26, RZ ;  /* 0x0000001a1b4a7c25 */ /* 0x000fc8000f8600ff */
[----:B------:R-:W-:-:S04]  /*1ac40*/  IMAD.WIDE.U32 R72, R67, UR26, RZ ;  /* 0x0000001a43487c25 */ /* 0x000fc8000f8e00ff */
[----:B------:R-:W-:Y:S01]  /*1ac50*/  IMAD.X R37, RZ, RZ, RZ, P3 ;  /* 0x000000ffff257224 */ /* 0x000fe200018e06ff */
[----:B------:R-:W-:Y:S01]  /*1ac60*/  IADD3 R33, P3, PT, R73, R74, RZ ;  /* 0x0000004a49217210 */ /* 0x000fe20007f7e0ff */
[----:B------:R-:W-:Y:S02]  /*1ac70*/  IMAD.MOV.U32 R36, RZ, RZ, R75 ;  /* 0x000000ffff247224 */ /* 0x000fe400078e004b */
[----:B------:R-:W-:-:S04]  /*1ac80*/  IMAD.WIDE.U32.X R14, RZ, R65, R14, P4 ;  /* 0x00000041ff0e7225 */ /* 0x000fc800020e040e */
[----:B------:R-:W-:Y:S01]  /*1ac90*/  IMAD.WIDE.U32.X R36, RZ, R27, R36, P3 ;  /* 0x0000001bff247225 */ /* 0x000fe200018e0424 */
[----:B------:R-:W-:-:S03]  /*1aca0*/  IADD3 R85, P3, PT, R85, R72, RZ ;  /* 0x0000004855557210 */ /* 0x000fc60007f7e0ff */
[----:B------:R-:W-:Y:S01]  /*1acb0*/  IMAD.WIDE.U32.X R34, RZ, R65, R34, P6 ;  /* 0x00000041ff227225 */ /* 0x000fe200030e0422 */
[----:B------:R-:W-:-:S04]  /*1acc0*/  IADD3.X R44, P3, PT, R44, R33, RZ, P3, !PT ;  /* 0x000000212c2c7210 */ /* 0x000fc80001f7e4ff */
[----:B------:R-:W-:-:S04]  /*1acd0*/  IADD3.X R81, P1, P3, R36, R40, R42, P3, P1 ;  /* 0x0000002824517210 */ /* 0x000fc80001b2242a */
[----:B------:R-:W-:Y:S01]  /*1ace0*/  IADD3.X R75, PT, PT, R37, R41, R43, P1, P3 ;  /* 0x00000029254b7210 */ /* 0x000fe20000fe642b */
[----:B------:R-:W-:Y:S01]  /*1acf0*/  IMAD.WIDE.U32 R36, R50, UR23, RZ ;  /* 0x0000001732247c25 */ /* 0x000fe2000f8e00ff */
[----:B------:R-:W-:-:S03]  /*1ad00*/  IADD3 R73, P3, PT, R9, R8, RZ ;  /* 0x0000000809497210 */ /* 0x000fc60007f7e0ff */
[----:B------:R-:W-:-:S04]  /*1ad10*/  IMAD.WIDE.U32 R8, P1, R51, UR23, RZ ;  /* 0x0000001733087c25 */ /* 0x000fc8000f8200ff */
[----:B------:R-:W-:Y:S01]  /*1ad20*/  IMAD.X R33, RZ, RZ, RZ, P1 ;  /* 0x000000ffff217224 */ /* 0x000fe200008e06ff */
[----:B------:R-:W-:Y:S01]  /*1ad30*/  IADD3 R77, P1, PT, R77, R32, RZ ;  /* 0x000000204d4d7210 */ /* 0x000fe20007f3e0ff */
[----:B------:R-:W-:Y:S01]  /*1ad40*/  IMAD.MOV.U32 R32, RZ, RZ, R9 ;  /* 0x000000ffff207224 */ /* 0x000fe200078e0009 */
[----:B------:R-:W-:Y:S01]  /*1ad50*/  IADD3 R40, P4, PT, R37, R8, RZ ;  /* 0x0000000825287210 */ /* 0x000fe20007f9e0ff */
[-C--:B------:R-:W-:Y:S01]  /*1ad60*/  IMAD.WIDE.U32.X R8, RZ, R51.reuse, R28, P5 ;  /* 0x00000033ff087225 */ /* 0x080fe200028e041c */
[----:B------:R-:W-:Y:S02]  /*1ad70*/  IADD3.X R12, P5, PT, R45, R12, RZ, P3, !PT ;  /* 0x0000000c2d0c7210 */ /* 0x000fe40001fbe4ff */
[----:B------:R-:W-:Y:S01]  /*1ad80*/  IADD3 R45, P3, PT, R77, R36, RZ ;  /* 0x000000244d2d7210 */ /* 0x000fe20007f7e0ff */
[----:B------:R-:W-:Y:S01]  /*1ad90*/  IMAD.WIDE.U32.X R32, RZ, R51, R32, P4 ;  /* 0x00000033ff207225 */ /* 0x000fe200020e0420 */
[----:B------:R-:W-:Y:S02]  /*1ada0*/  IADD3.X R5, P1, PT, R5, R38, RZ, P1, !PT ;  /* 0x0000002605057210 */ /* 0x000fe40000f3e4ff */
[----:B------:R-:W-:Y:S01]  /*1adb0*/  IADD3.X R49, P2, P5, R8, R14, R49, P5, P2 ;  /* 0x0000000e08317210 */ /* 0x000fe20002d44431 */
[----:B------:R-:W-:Y:S01]  /*1adc0*/  IMAD.WIDE.U32 R28, R57, UR25, RZ ;  /* 0x00000019391c7c25 */ /* 0x000fe2000f8e00ff */
[----:B------:R-:W-:-:S02]  /*1add0*/  IADD3.X R5, P3, PT, R5, R40, RZ, P3, !PT ;  /* 0x0000002805057210 */ /* 0x000fc40001f7e4ff */
[----:B------:R-:W-:Y:S01]  /*1ade0*/  IADD3.X R9, PT, PT, R9, R15, R39, P2, P5 ;  /* 0x0000000f09097210 */ /* 0x000fe200017ea427 */
[----:B------:R-:W-:Y:S01]  /*1adf0*/  IMAD.WIDE.U32 R40, P4, R0, UR25, RZ ;  /* 0x0000001900287c25 */ /* 0x000fe2000f8800ff */
[----:B------:R-:W-:-:S03]  /*1ae00*/  IADD3.X R59, P1, P2, R32, R34, R59, P3, P1 ;  /* 0x00000022203b7210 */ /* 0x000fc60001a2243b */
[----:B------:R-:W-:Y:S01]  /*1ae10*/  IMAD.WIDE.U32 R36, P6, R2, UR27, RZ ;  /* 0x0000001b02247c25 */ /* 0x000fe2000f8c00ff */
[----:B------:R-:W-:Y:S02]  /*1ae20*/  IADD3.X R7, PT, PT, R33, R35, R7, P1, P2 ;  /* 0x0000002321077210 */ /* 0x000fe40000fe4407 */
[----:B------:R-:W-:Y:S01]  /*1ae30*/  IADD3 R87, P5, PT, R29, R40, RZ ;  /* 0x000000281d577210 */ /* 0x000fe20007fbe0ff */
[----:B------:R-:W-:Y:S01]  /*1ae40*/  IMAD.WIDE.U32 R14, R16, UR27, RZ ;  /* 0x0000001b100e7c25 */ /* 0x000fe2000f8e00ff */
[----:B------:R-:W-:-:S03]  /*1ae50*/  IADD3 R85, P1, PT, R85, R28, RZ ;  /* 0x0000001c55557210 */ /* 0x000fc60007f3e0ff */
[----:B------:R-:W-:Y:S01]  /*1ae60*/  IMAD.X R77, RZ, RZ, RZ, P6 ;  /* 0x000000ffff4d7224 */ /* 0x000fe200030e06ff */
[----:B------:R-:W-:Y:S01]  /*1ae70*/  IADD3 R8, P3, PT, R15, R36, RZ ;  /* 0x000000240f087210 */ /* 0x000fe20007f7e0ff */
[----:B------:R-:W-:Y:S01]  /*1ae80*/  IMAD.WIDE.U32 R42, P2, R58, UR26, RZ ;  /* 0x0000001a3a2a7c25 */ /* 0x000fe2000f8400ff */
[----:B------:R-:W-:-:S03]  /*1ae90*/  IADD3.X R40, P1, PT, R44, R87, RZ, P1, !PT ;  /* 0x000000572c287210 */ /* 0x000fc60000f3e4ff */
[----:B------:R-:W-:-:S04]  /*1aea0*/  IMAD.WIDE.U32 R28, P6, R71, UR24, RZ ;  /* 0x00000018471c7c25 */ /* 0x000fc8000f8c00ff */
[----:B------:R-:W-:-:S04]  /*1aeb0*/  IMAD.WIDE.U32 R34, R18, UR26, RZ ;  /* 0x0000001a12227c25 */ /* 0x000fc8000f8e00ff */
[----:B------:R-:W-:Y:S01]  /*1aec0*/  IMAD.X R15, RZ, RZ, RZ, P2 ;  /* 0x000000ffff0f7224 */ /* 0x000fe200010e06ff */
[----:B------:R-:W-:Y:S01]  /*1aed0*/  IADD3 R83, P2, PT, R83, R14, RZ ;  /* 0x0000000e53537210 */ /* 0x000fe20007f5e0ff */
[----:B------:R-:W-:-:S03]  /*1aee0*/  IMAD.WIDE.U32 R38, R25, UR24, RZ ;  /* 0x0000001819267c25 */ /* 0x000fc6000f8e00ff */
[----:B------:R-:W-:Y:S01]  /*1aef0*/  IADD3.X R8, P2, PT, R79, R8, RZ, P2, !PT ;  /* 0x000000084f087210 */ /* 0x000fe2000175e4ff */
[----:B------:R-:W-:Y:S01]  /*1af00*/  IMAD.X R33, RZ, RZ, RZ, P6 ;  /* 0x000000ffff217224 */ /* 0x000fe200030e06ff */
[----:B------:R-:W-:Y:S01]  /*1af10*/  IADD3 R35, P6, PT, R35, R42, RZ ;  /* 0x0000002a23237210 */ /* 0x000fe20007fde0ff */
[----:B------:R-:W-:Y:S02]  /*1af20*/  IMAD.MOV.U32 R76, RZ, RZ, R37 ;  /* 0x000000ffff4c7224 */ /* 0x000fe400078e0025 */
[----:B------:R-:W-:Y:S02]  /*1af30*/  IMAD.MOV.U32 R14, RZ, RZ, R43 ;  /* 0x000000ffff0e7224 */ /* 0x000fe400078e002b */
[----:B------:R-:W-:Y:S01]  /*1af40*/  IMAD.X R37, RZ, RZ, RZ, P4 ;  /* 0x000000ffff257224 */ /* 0x000fe200020e06ff */
[----:B------:R-:W-:Y:S01]  /*1af50*/  IADD3 R89, P4, PT, R39, R28, RZ ;  /* 0x0000001c27597210 */ /* 0x000fe20007f9e0ff */
[----:B------:R-:W-:Y:S02]  /*1af60*/  IMAD.MOV.U32 R32, RZ, RZ, R29 ;  /* 0x000000ffff207224 */ /* 0x000fe400078e001d */
[----:B------:R-:W-:-:S02]  /*1af70*/  IMAD.MOV.U32 R36, RZ, RZ, R41 ;  /* 0x000000ffff247224 */ /* 0x000fc400078e0029 */
[----:B------:R-:W-:Y:S01]  /*1af80*/  IMAD.WIDE.U32.X R28, RZ, R2, R76, P3 ;  /* 0x00000002ff1c7225 */ /* 0x000fe200018e044c */
[----:B------:R-:W-:-:S03]  /*1af90*/  IADD3 R43, P3, PT, R85, R38, RZ ;  /* 0x00000026552b7210 */ /* 0x000fc60007f7e0ff */
[----:B------:R-:W-:Y:S01]  /*1afa0*/  IMAD.WIDE.U32.X R14, RZ, R58, R14, P6 ;  /* 0x0000003aff0e7225 */ /* 0x000fe200030e040e */
[----:B------:R-:W-:Y:S02]  /*1afb0*/  IADD3 R77, P6, PT, R83, R34, RZ ;  /* 0x00000022534d7210 */ /* 0x000fe40007fde0ff */
[----:B------:R-:W-:Y:S01]  /*1afc0*/  IADD3.X R89, P3, PT, R40, R89, RZ, P3, !PT ;  /* 0x0000005928597210 */ /* 0x000fe20001f7e4ff */
[----:B------:R-:W-:Y:S01]  /*1afd0*/  IMAD.WIDE.U32.X R36, RZ, R0, R36, P5 ;  /* 0x00000000ff247225 */ /* 0x000fe200028e0424 */
[----:B------:R-:W-:Y:S02]  /*1afe0*/  IADD3.X R35, P6, PT, R8, R35, RZ, P6, !PT ;  /* 0x0000002308237210 */ /* 0x000fe400037de4ff */
[----:B------:R-:W-:Y:S01]  /*1aff0*/  IADD3 R34, P5, PT, R3, 0x1, RZ ;  /* 0x0000000103227810 */ /* 0x000fe20007fbe0ff */
[----:B------:R-:W-:Y:S01]  /*1b000*/  IMAD.WIDE.U32.X R32, RZ, R71, R32, P4 ;  /* 0x00000047ff207225 */ /* 0x000fe200020e0420 */
[----:B------:R-:W-:Y:S02]  /*1b010*/  IADD3.X R47, P6, P4, R14, R28, R47, P6, P2 ;  /* 0x0000001c0e2f7210 */ /* 0x000fe400034c442f */
[----:B------:R-:W-:Y:S01]  /*1b020*/  SEL R8, R34, R3, !P0 ;  /* 0x0000000322087207 */ /* 0x000fe20004000000 */
[----:B------:R-:W-:Y:S01]  /*1b030*/  IMAD.WIDE.U32 R40, R16, UR20, RZ ;  /* 0x0000001410287c25 */ /* 0x000fe2000f8e00ff */
[----:B------:R-:W-:-:S02]  /*1b040*/  IADD3.X R81, P3, P1, R32, R36, R81, P3, P1 ;  /* 0x0000002420517210 */ /* 0x000fc40001962451 */
[----:B------:R-:W-:Y:S01]  /*1b050*/  IADD3.X R48, PT, PT, R15, R29, R55, P6, P4 ;  /* 0x0000001d0f307210 */ /* 0x000fe200037e8437 */
[----:B------:R-:W-:Y:S01]  /*1b060*/  IMAD.WIDE.U32 R38, P2, R2, UR20, RZ ;  /* 0x0000001402267c25 */ /* 0x000fe2000f8400ff */
[----:B------:R-:W-:Y:S02]  /*1b070*/  IADD3.X R3, PT, PT, R33, R37, R75, P3, P1 ;  /* 0x0000002521037210 */ /* 0x000fe40001fe244b */
[----:B------:R-:W-:Y:S01]  /*1b080*/  IADD3 R75, P1, PT, R26, R40, RZ ;  /* 0x000000281a4b7210 */ /* 0x000fe20007f3e0ff */
[----:B------:R-:W-:Y:S01]  /*1b090*/  IMAD.WIDE.U32 R28, P3, R58, UR27, RZ ;  /* 0x0000001b3a1c7c25 */ /* 0x000fe2000f8600ff */
[----:B------:R-:W-:Y:S02]  /*1b0a0*/  IADD3 R37, P4, PT, R41, R38, RZ ;  /* 0x0000002629257210 */ /* 0x000fe40007f9e0ff */
[----:B------:R-:W-:Y:S01]  /*1b0b0*/  IADD3.X R55, PT, PT, R22, -0x1, RZ, P5, !PT ;  /* 0xffffffff16377810 */ /* 0x000fe20002ffe4ff */
[----:B------:R-:W-:Y:S01]  /*1b0c0*/  IMAD.WIDE.U32 R32, R18, UR27, RZ ;  /* 0x0000001b12207c25 */ /* 0x000fe2000f8e00ff */
[----:B------:R-:W-:-:S02]  /*1b0d0*/  IADD3.X R24, P1, PT, R24, R37, RZ, P1, !PT ;  /* 0x0000002518187210 */ /* 0x000fc40000f3e4ff */
[----:B------:R-:W-:Y:S01]  /*1b0e0*/  SEL R55, R55, R22, !P0 ;  /* 0x0000001637377207 */ /* 0x000fe20004000000 */
        /* <DEDUP_REMOVED lines=8> */
[----:B------:R-:W-:-:S04]  /*1b170*/  IMAD.WIDE.U32.X R14, RZ, R58, R14, P3 ;  /* 0x0000003aff0e7225 */ /* 0x000fc800018e040e */
[----:B------:R-:W-:Y:S01]  /*1b180*/  IMAD.WIDE.U32 R78, P6, R2, UR21, RZ ;  /* 0x00000015024e7c25 */ /* 0x000fe2000f8c00ff */
[----:B------:R-:W-:-:S03]  /*1b190*/  IADD3.X R61, P1, P0, R14, R38, R61, P2, P1 ;  /* 0x000000260e3d7210 */ /* 0x000fc6000102243d */
[----:B------:R-:W-:Y:S01]  /*1b1a0*/  IMAD.WIDE.U32 R36, R16, UR21, RZ ;  /* 0x0000001510247c25 */ /* 0x000fe2000f8e00ff */
[----:B------:R-:W-:-:S03]  /*1b1b0*/  IADD3.X R44, PT, PT, R15, R39, R13, P1, P0 ;  /* 0x000000270f2c7210 */ /* 0x000fc60000fe040d */
[----:B------:R-:W-:Y:S01]  /*1b1c0*/  IMAD.WIDE.U32 R40, R17, UR11, RZ ;  /* 0x0000000b11287c25 */ /* 0x000fe2000f8e00ff */
[----:B------:R-:W-:-:S03]  /*1b1d0*/  IADD3 R83, P5, PT, R37, R78, RZ ;  /* 0x0000004e25537210 */ /* 0x000fc60007fbe0ff */
[----:B------:R-:W-:Y:S01]  /*1b1e0*/  IMAD.WIDE.U32 R84, P4, R23, UR11, RZ ;  /* 0x0000000b17547c25 */ /* 0x000fe2000f8800ff */
[----:B------:R-:W-:-:S03]  /*1b1f0*/  IADD3 R37, P2, PT, R43, R40, RZ ;  /* 0x000000282b257210 */ /* 0x000fc60007f5e0ff */
[----:B------:R-:W-:-:S04]  /*1b200*/  IMAD.WIDE.U32 R38, P1, R58, UR20, RZ ;  /* 0x000000143a267c25 */ /* 0x000fc8000f8200ff */
[----:B------:R-:W-:-:S04]  /*1b210*/  IMAD.WIDE.U32 R42, R18, UR20, RZ ;  /* 0x00000014122a7c25 */ /* 0x000fc8000f8e00ff */
[----:B------:R-:W-:Y:S01]  /*1b220*/  IMAD.X R29, RZ, RZ, RZ, P6 ;  /* 0x000000ffff1d7224 */ /* 0x000fe200030e06ff */
[----:B------:R-:W-:Y:S01]  /*1b230*/  IADD3 R22, P6, PT, R41, R84, RZ ;  /* 0x0000005429167210 */ /* 0x000fe20007fde0ff */
[----:B------:R-:W-:Y:S02]  /*1b240*/  IMAD.MOV.U32 R28, RZ, RZ, R79 ;  /* 0x000000ffff1c7224 */ /* 0x000fe400078e004f */
[----:B------:R-:W-:Y:S01]  /*1b250*/  IMAD.X R15, RZ, RZ, RZ, P1 ;  /* 0x000000ffff0f7224 */ /* 0x000fe200008e06ff */
[----:B------:R-:W-:Y:S01]  /*1b260*/  IADD3 R60, P1, PT, R43, R38, RZ ;  /* 0x000000262b3c7210 */ /* 0x000fe20007f3e0ff */
[----:B------:R-:W-:Y:S01]  /*1b270*/  IMAD.WIDE.U32 R40, R4, UR10, RZ ;  /* 0x0000000a04287c25 */ /* 0x000fe2000f8e00ff */
[----:B------:R-:W-:-:S03]  /*1b280*/  IADD3.X R89, P2, PT, R89, R22, RZ, P2, !PT ;  /* 0x0000001659597210 */ /* 0x000fc6000175e4ff */
[----:B------:R-:W-:Y:S01]  /*1b290*/  IMAD.WIDE.U32 R78, P0, R19, UR10, RZ ;  /* 0x0000000a134e7c25 */ /* 0x000fe2000f8000ff */
[----:B------:R-:W-:-:S03]  /*1b2a0*/  IADD3 R13, P3, PT, R37, R40, RZ ;  /* 0x00000028250d7210 */ /* 0x000fc60007f7e0ff */
[----:B------:R-:W-:Y:S02]  /*1b2b0*/  IMAD.MOV.U32 R14, RZ, RZ, R39 ;  /* 0x000000ffff0e7224 */ /* 0x000fe400078e0027 */
[----:B------:R-:W-:Y:S01]  /*1b2c0*/  IMAD.WIDE.U32.X R28, RZ, R2, R28, P5 ;  /* 0x00000002ff1c7225 */ /* 0x000fe200028e041c */
[----:B------:R-:W-:-:S03]  /*1b2d0*/  IADD3 R24, P5, PT, R41, R78, RZ ;  /* 0x0000004e29187210 */ /* 0x000fc60007fbe0ff */
[----:B------:R-:W-:Y:S01]  /*1b2e0*/  IMAD.WIDE.U32.X R14, RZ, R58, R14, P1 ;  /* 0x0000003aff0e7225 */ /* 0x000fe200008e040e */
[----:B------:R-:W-:-:S03]  /*1b2f0*/  IADD3 R43, P1, PT, R73, R36, RZ ;  /* 0x00000024492b7210 */ /* 0x000fc60007f3e0ff */
[----:B------:R-:W-:Y:S01]  /*1b300*/  IMAD.X R41, RZ, RZ, RZ, P4 ;  /* 0x000000ffff297224 */ /* 0x000fe200020e06ff */
[----:B------:R-:W-:Y:S01]  /*1b310*/  IADD3.X R83, P1, PT, R12, R83, RZ, P1, !PT ;  /* 0x000000530c537210 */ /* 0x000fe20000f3e4ff */
[----:B------:R-:W-:-:S04]  /*1b320*/  IMAD.WIDE.U32 R86, R69, UR9, RZ ;  /* 0x0000000945567c25 */ /* 0x000fc8000f8e00ff */
[----:B------:R-:W-:-:S04]  /*1b330*/  IMAD.WIDE.U32 R72, P4, R62, UR9, RZ ;  /* 0x000000093e487c25 */ /* 0x000fc8000f8800ff */
[----:B------:R-:W-:Y:S01]  /*1b340*/  IMAD.MOV.U32 R40, RZ, RZ, R85 ;  /* 0x000000ffff287224 */ /* 0x000fe200078e0055 */
[----:B------:R-:W-:Y:S01]  /*1b350*/  IADD3.X R85, P3, PT, R89, R24, RZ, P3, !PT ;  /* 0x0000001859557210 */ /* 0x000fe20001f7e4ff */
[----:B------:R-:W-:Y:S01]  /*1b360*/  IMAD.X R39, RZ, RZ, RZ, P0 ;  /* 0x000000ffff277224 */ /* 0x000fe200000e06ff */
[----:B------:R-:W-:Y:S01]  /*1b370*/  IADD3 R13, P0, PT, R13, R86, RZ ;  /* 0x000000560d0d7210 */ /* 0x000fe20007f1e0ff */
[----:B------:R-:W-:Y:S02]  /*1b380*/  IMAD.MOV.U32 R38, RZ, RZ, R79 ;  /* 0x000000ffff267224 */ /* 0x000fe400078e004f */
[----:B------:R-:W-:Y:S01]  /*1b390*/  IMAD.X R37, RZ, RZ, RZ, P4 ;  /* 0x000000ffff257224 */ /* 0x000fe200020e06ff */
[----:B------:R-:W-:Y:S01]  /*1b3a0*/  IADD3 R22, P4, PT, R87, R72, RZ ;  /* 0x0000004857167210 */ /* 0x000fe20007f9e0ff */
[----:B------:R-:W-:Y:S02]  /*1b3b0*/  IMAD.MOV.U32 R36, RZ, RZ, R73 ;  /* 0x000000ffff247224 */ /* 0x000fe400078e0049 */
[----:B------:R-:W-:Y:S01]  /*1b3c0*/  IMAD.WIDE.U32.X R40, RZ, R23, R40, P6 ;  /* 0x00000017ff287225 */ /* 0x000fe200030e0428 */
[----:B------:R-:W-:-:S02]  /*1b3d0*/  IADD3 R73, P6, PT, R43, R42, RZ ;  /* 0x0000002a2b497210 */ /* 0x000fc40007fde0ff */
[----:B------:R-:W-:Y:S01]  /*1b3e0*/  IADD3.X R22, P0, PT, R85, R22, RZ, P0, !PT ;  /* 0x0000001655167210 */ /* 0x000fe2000071e4ff */
[----:B------:R-:W-:Y:S01]  /*1b3f0*/  IMAD.WIDE.U32 R78, R21, UR8, RZ ;  /* 0x00000008154e7c25 */ /* 0x000fe2000f8e00ff */
[----:B------:R-:W-:-:S03]  /*1b400*/  IADD3.X R60, P6, PT, R83, R60, RZ, P6, !PT ;  /* 0x0000003c533c7210 */ /* 0x000fc600037de4ff */
[----:B------:R-:W-:Y:S01]  /*1b410*/  IMAD.WIDE.U32.X R38, RZ, R19, R38, P5 ;  /* 0x00000013ff267225 */ /* 0x000fe200028e0426 */
[----:B------:R-:W-:-:S03]  /*1b420*/  IADD3.X R49, P1, P6, R14, R28, R49, P6, P1 ;  /* 0x0000001c0e317210 */ /* 0x000fc60003622431 */
[----:B------:R-:W-:Y:S01]  /*1b430*/  IMAD.WIDE.U32 R42, P5, R53, UR8, RZ ;  /* 0x00000008352a7c25 */ /* 0x000fe2000f8a00ff */
[----:B------:R-:W-:-:S03]  /*1b440*/  IADD3.X R9, PT, PT, R15, R29, R9, P1, P6 ;  /* 0x0000001d0f097210 */ /* 0x000fc60000fec409 */
[----:B------:R-:W-:Y:S01]  /*1b450*/  IMAD.WIDE.U32.X R36, RZ, R62, R36, P4 ;  /* 0x0000003eff247225 */ /* 0x000fe200020e0424 */
[----:B------:R-:W-:-:S03]  /*1b460*/  IADD3 R24, P4, PT, R13, R78, RZ ;  /* 0x0000004e0d187210 */ /* 0x000fc60007f9e0ff */
[----:B------:R-:W-:Y:S01]  /*1b470*/  IMAD.X R13, RZ, RZ, RZ, P5 ;  /* 0x000000ffff0d7224 */ /* 0x000fe200028e06ff */
[----:B------:R-:W-:Y:S01]  /*1b480*/  IADD3 R79, P5, PT, R79, R42, RZ ;  /* 0x0000002a4f4f7210 */ /* 0x000fe20007fbe0ff */
[----:B------:R-:W-:Y:S02]  /*1b490*/  IMAD.MOV.U32 R12, RZ, RZ, R43 ;  /* 0x000000ffff0c7224 */ /* 0x000fe400078e002b */
[----:B------:R-:W-:Y:S01]  /*1b4a0*/  IMAD.WIDE.U32 R82, R20, UR18, RZ ;  /* 0x0000001214527c25 */ /* 0x000fe2000f8e00ff */
[----:B------:R-:W-:-:S03]  /*1b4b0*/  IADD3.X R22, P4, PT, R22, R79, RZ, P4, !PT ;  /* 0x0000004f16167210 */ /* 0x000fc6000279e4ff */
[----:B------:R-:W-:Y:S01]  /*1b4c0*/  IMAD.WIDE.U32.X R42, RZ, R53, R12, P5 ;  /* 0x00000035ff2a7225 */ /* 0x000fe200028e040c */
[----:B------:R-:W-:-:S03]  /*1b4d0*/  IADD3.X R81, P3, P5, R38, R40, R81, P3, P2 ;  /* 0x0000002826517210 */ /* 0x000fc60001d64451 */
[----:B------:R-:W-:Y:S01]  /*1b4e0*/  IMAD.WIDE.U32 R78, R31, UR19, RZ ;  /* 0x000000131f4e7c25 */ /* 0x000fe2000f8e00ff */
[----:B------:R-:W-:Y:S02]  /*1b4f0*/  IADD3.X R3, PT, PT, R39, R41, R3, P3, P5 ;  /* 0x0000002927037210 */ /* 0x000fe40001fea403 */
[----:B------:R-:W-:Y:S01]  /*1b500*/  IADD3.X R87, P4, P5, R42, R36, R81, P4, P0 ;  /* 0x000000242a577210 */ /* 0x000fe20002580451 */
[----:B------:R-:W-:Y:S01]  /*1b510*/  IMAD.WIDE.U32 R12, P2, R46, UR19, RZ ;  /* 0x000000132e0c7c25 */ /* 0x000fe2000f8400ff */
[----:B------:R-:W-:Y:S02]  /*1b520*/  IADD3 R24, P0, PT, R24, R78, RZ ;  /* 0x0000004e18187210 */ /* 0x000fe40007f1e0ff */
[----:B------:R-:W-:Y:S01]  /*1b530*/  IADD3.X R3, PT, PT, R43, R37, R3, P4, P5 ;  /* 0x000000252b037210 */ /* 0x000fe200027ea403 */
[----:B------:R-:W-:Y:S01]  /*1b540*/  IMAD.WIDE.U32 R38, P1, R2, UR22, RZ ;  /* 0x0000001602267c25 */ /* 0x000fe2000f8200ff */
[----:B------:R-:W-:-:S03]  /*1b550*/  IADD3 R41, P3, PT, R79, R12, RZ ;  /* 0x0000000c4f297210 */ /* 0x000fc60007f7e0ff */
[----:B------:R-:W-:-:S04]  /*1b560*/  IMAD.WIDE.U32 R36, P5, R54, UR18, RZ ;  /* 0x0000001236247c25 */ /* 0x000fc8000f8a00ff */
[----:B------:R-:W-:Y:S01]  /*1b570*/  IMAD.X R79, RZ, RZ, RZ, P1 ;  /* 0x000000ffff4f7224 */ /* 0x000fe200008e06ff */
[----:B------:R-:W-:Y:S01]  /*1b580*/  IADD3 R85, P1, PT, R24, R82, RZ ;  /* 0x0000005218557210 */ /* 0x000fe20007f3e0ff */
[----:B------:R-:W-:-:S04]  /*1b590*/  IMAD.WIDE.U32 R80, R6, UR17, RZ ;  /* 0x0000001106507c25 */ /* 0x000fc8000f8e00ff */
[----:B------:R-:W-:-:S04]  /*1b5a0*/  IMAD.WIDE.U32 R42, P4, R58, UR21, RZ ;  /* 0x000000153a2a7c25 */ /* 0x000fc8000f8800ff */
[----:B------:R-:W-:Y:S01]  /*1b5b0*/  IMAD.X R29, RZ, RZ, RZ, P2 ;  /* 0x000000ffff1d7224 */ /* 0x000fe200010e06ff */
[----:B------:R-:W-:Y:S01]  /*1b5c0*/  IADD3 R82, P2, PT, R83, R36, RZ ;  /* 0x0000002453527210 */ /* 0x000fe20007f5e0ff */
[----:B------:R-:W-:Y:S01]  /*1b5d0*/  IMAD.WIDE.U32 R14, P6, R65, UR17, RZ ;  /* 0x00000011410e7c25 */ /* 0x000fe2000f8c00ff */
[----:B------:R-:W-:-:S03]  /*1b5e0*/  IADD3.X R83, P0, PT, R22, R41, RZ, P0, !PT ;  /* 0x0000002916537210 */ /* 0x000fc6000071e4ff */
[----:B------:R-:W-:Y:S01]  /*1b5f0*/  IMAD.MOV.U32 R28, RZ, RZ, R13 ;  /* 0x000000ffff1c7224 */ /* 0x000fe200078e000d */
[----:B------:R-:W-:Y:S01]  /*1b600*/  IADD3.X R83, P1, PT, R83, R82, RZ, P1, !PT ;  /* 0x0000005253537210 */ /* 0x000fe20000f3e4ff */
[----:B------:R-:W-:Y:S01]  /*1b610*/  IMAD.X R41, RZ, RZ, RZ, P4 ;  /* 0x000000ffff297224 */ /* 0x000fe200020e06ff */
[----:B------:R-:W-:Y:S01]  /*1b620*/  IADD3 R24, P4, PT, R81, R14, RZ ;  /* 0x0000000e51187210 */ /* 0x000fe20007f9e0ff */
[----:B------:R-:W-:Y:S01]  /*1b630*/  IMAD.WIDE.U32.X R28, RZ, R46, R28, P3 ;  /* 0x0000002eff1c7225 */ /* 0x000fe200018e041c */
[----:B------:R-:W-:-:S03]  /*1b640*/  IADD3 R81, P3, PT, R85, R80, RZ ;  /* 0x0000005055517210 */ /* 0x000fc60007f7e0ff */
[----:B------:R-:W-:Y:S01]  /*1b650*/  IMAD.X R13, RZ, RZ, RZ, P5 ;  /* 0x000000ffff0d7224 */ /* 0x000fe200028e06ff */
[----:B------:R-:W-:Y:S01]  /*1b660*/  IADD3.X R24, P3, PT, R83, R24, RZ, P3, !PT ;  /* 0x0000001853187210 */ /* 0x000fe20001f7e4ff */
[----:B------:R-:W-:-:S04]  /*1b670*/  IMAD.WIDE.U32 R84, R50, UR16, RZ ;  /* 0x0000001032547c25 */ /* 0x000fc8000f8e00ff */
[----:B------:R-:W-:-:S04]  /*1b680*/  IMAD.WIDE.U32 R82, P5, R51, UR16, RZ ;  /* 0x0000001033527c25 */ /* 0x000fc8000f8a00ff */
[----:B------:R-:W-:Y:S02]  /*1b690*/  IMAD.MOV.U32 R12, RZ, RZ, R37 ;  /* 0x000000ffff0c7224 */ /* 0x000fe400078e0025 */
[----:B------:R-:W-:Y:S01]  /*1b6a0*/  IMAD.X R37, RZ, RZ, RZ, P6 ;  /* 0x000000ffff257224 */ /* 0x000fe200030e06ff */
[----:B------:R-:W-:Y:S01]  /*1b6b0*/  IADD3 R89, P6, PT, R85, R82, RZ ;  /* 0x0000005255597210 */ /* 0x000fe20007fde0ff */
[----:B------:R-:W-:Y:S01]  /*1b6c0*/  IMAD.WIDE.U32.X R12, RZ, R54, R12, P2 ;  /* 0x00000036ff0c7225 */ /* 0x000fe200010e040c */
[----:B------:R-:W-:-:S03]  /*1b6d0*/  IADD3 R81, P2, PT, R81, R84, RZ ;  /* 0x0000005451517210 */ /* 0x000fc60007f5e0ff */
[----:B------:R-:W-:Y:S01]  /*1b6e0*/  IMAD.WIDE.U32 R84, R16, UR22, RZ ;  /* 0x0000001610547c25 */ /* 0x000fe2000f8e00ff */
[----:B------:R-:W-:Y:S02]  /*1b6f0*/  IADD3.X R87, P0, P1, R12, R28, R87, P1, P0 ;  /* 0x0000001c0c577210 */ /* 0x000fe40000900457 */
[----:B------:R-:W-:Y:S01]  /*1b700*/  IADD3.X R24, P2, PT, R24, R89, RZ, P2, !PT ;  /* 0x0000005918187210 */ /* 0x000fe2000175e4ff */
[----:B------:R-:W-:Y:S02]  /*1b710*/  IMAD.MOV.U32 R36, RZ, RZ, R15 ;  /* 0x000000ffff247224 */ /* 0x000fe400078e000f */
[----:B------:R-:W-:Y:S01]  /*1b720*/  IMAD.X R15, RZ, RZ, RZ, P5 ;  /* 0x000000ffff0f7224 */ /* 0x000fe200028e06ff */
[----:B------:R-:W-:Y:S01]  /*1b730*/  IADD3 R22, P5, PT, R85, R38, RZ ;  /* 0x0000002655167210 */ /* 0x000fe20007fbe0ff */
[----:B------:R-:W-:Y:S02]  /*1b740*/  IMAD.MOV.U32 R14, RZ, RZ, R83 ;  /* 0x000000ffff0e7224 */ /* 0x000fe400078e0053 */
[----:B------:R-:W-:-:S02]  /*1b750*/  IMAD.MOV.U32 R78, RZ, RZ, R39 ;  /* 0x000000ffff4e7224 */ /* 0x000fc400078e0027 */
[----:B------:R-:W-:-:S04]  /*1b760*/  IMAD.WIDE.U32 R38, R18, UR21, RZ ;  /* 0x0000001512267c25 */ /* 0x000fc8000f8e00ff */
[----:B------:R-:W-:Y:S01]  /*1b770*/  IMAD.WIDE.U32.X R36, RZ, R65, R36, P4 ;  /* 0x00000041ff247225 */ /* 0x000fe200020e0424 */
[----:B------:R-:W-:-:S03]  /*1b780*/  IADD3 R45, P4, PT, R45, R84, RZ ;  /* 0x000000542d2d7210 */ /* 0x000fc60007f9e0ff */
[----:B------:R-:W-:Y:S01]  /*1b790*/  IMAD.WIDE.U32.X R14, RZ, R51, R14, P6 ;  /* 0x00000033ff0e7225 */ /* 0x000fe200030e040e */
[----:B------:R-:W-:Y:S02]  /*1b7a0*/  IADD3 R56, P6, PT, R39, R42, RZ ;  /* 0x0000002a27387210 */ /* 0x000fe40007fde0ff */
[----:B------:R-:W-:Y:S01]  /*1b7b0*/  IADD3.X R39, PT, PT, R13, R29, R3, P0, P1 ;  /* 0x0000001d0d277210 */ /* 0x000fe200007e2403 */
[----:B------:R-:W-:Y:S01]  /*1b7c0*/  IMAD.MOV.U32 R40, RZ, RZ, R43 ;  /* 0x000000ffff287224 */ /* 0x000fe200078e002b */
[----:B------:R-:W-:Y:S01]  /*1b7d0*/  IADD3.X R3, P2, P3, R14, R36, R87, P2, P3 ;  /* 0x000000240e037210 */ /* 0x000fe20001346457 */
[----:B------:R-:W-:Y:S01]  /*1b7e0*/  IMAD.WIDE.U32 R12, R16, UR23, RZ ;  /* 0x00000017100c7c25 */ /* 0x000fe2000f8e00ff */
[----:B------:R-:W-:Y:S02]  /*1b7f0*/  IADD3 R64, P0, PT, R45, R38, RZ ;  /* 0x000000262d407210 */ /* 0x000fe40007f1e0ff */
[----:B------:R-:W-:Y:S01]  /*1b800*/  IADD3.X R43, P4, PT, R5, R22, RZ, P4, !PT ;  /* 0x00000016052b7210 */ /* 0x000fe2000279e4ff */
[----:B------:R-:W-:Y:S01]  /*1b810*/  IMAD.WIDE.U32 R28, P1, R2, UR23, RZ ;  /* 0x00000017021c7c25 */ /* 0x000fe2000f8200ff */
[----:B------:R-:W-:-:S02]  /*1b820*/  IADD3.X R45, PT, PT, R15, R37, R39, P2, P3 ;  /* 0x000000250f2d7210 */ /* 0x000fc400017e6427 */
[----:B------:R-:W-:Y:S01]  /*1b830*/  IADD3.X R56, P0, PT, R43, R56, RZ, P0, !PT ;  /* 0x000000382b387210 */ /* 0x000fe2000071e4ff */
[----:B------:R-:W-:Y:S01]  /*1b840*/  IMAD.WIDE.U32 R36, P3, R55, UR25, RZ ;  /* 0x0000001937247c25 */ /* 0x000fe2000f8600ff */
[----:B------:R-:W-:-:S03]  /*1b850*/  IADD3 R5, P2, PT, R13, R28, RZ ;  /* 0x0000001c0d057210 */ /* 0x000fc60007f5e0ff */
[----:B------:R-:W-:-:S04]  /*1b860*/  IMAD.WIDE.U32 R42, R8, UR25, RZ ;  /* 0x00000019082a7c25 */ /* 0x000fc8000f8e00ff */
[----:B------:R-:W-:Y:S01]  /*1b870*/  IMAD.WIDE.U32.X R78, RZ, R2, R78, P5 ;  /* 0x00000002ff4e7225 */ /* 0x000fe200028e044e */
[----:B------:R-:W-:-:S03]  /*1b880*/  IADD3 R81, P5, PT, R81, R12, RZ ;  /* 0x0000000c51517210 */ /* 0x000fc60007fbe0ff */
[----:B------:R-:W-:Y:S01]  /*1b890*/  IMAD.WIDE.U32.X R40, RZ, R58, R40, P6 ;  /* 0x0000003aff287225 */ /* 0x000fe200030e0428 */
[----:B------:R-:W-:-:S03]  /*1b8a0*/  IADD3.X R5, P5, PT, R24, R5, RZ, P5, !PT ;  /* 0x0000000518057210 */ /* 0x000fc60002fbe4ff */
[----:B------:R-:W-:Y:S01]  /*1b8b0*/  IMAD.X R15, RZ, RZ, RZ, P3 ;  /* 0x000000ffff0f7224 */ /* 0x000fe200018e06ff */
[----:B------:R-:W-:Y:S01]  /*1b8c0*/  IADD3 R22, P3, PT, R43, R36, RZ ;  /* 0x000000242b167210 */ /* 0x000fe20007f7e0ff */
[----:B------:R-:W-:Y:S01]  /*1b8d0*/  IMAD.MOV.U32 R14, RZ, RZ, R37 ;  /* 0x000000ffff0e7224 */ /* 0x000fe200078e0025 */
[----:B------:R-:W-:Y:S01]  /*1b8e0*/  IADD3.X R59, P0, P4, R40, R78, R59, P0, P4 ;  /* 0x0000004e283b7210 */ /* 0x000fe2000040843b */
[----:B------:R-:W-:-:S03]  /*1b8f0*/  IMAD.WIDE.U32 R12, P6, R58, UR22, RZ ;  /* 0x000000163a0c7c25 */ /* 0x000fc6000f8c00ff */
[----:B------:R-:W-:Y:S01]  /*1b900*/  IADD3.X R7, PT, PT, R41, R79, R7, P0, P4 ;  /* 0x0000004f29077210 */ /* 0x000fe200007e8407 */
[----:B------:R-:W-:-:S04]  /*1b910*/  IMAD.WIDE.U32 R36, R18, UR22, RZ ;  /* 0x0000001612247c25 */ /* 0x000fc8000f8e00ff */
[----:B------:R-:W-:Y:S01]  /*1b920*/  IMAD.X R39, RZ, RZ, RZ, P1 ;  /* 0x000000ffff277224 */ /* 0x000fe200008e06ff */
[----:B------:R-:W-:Y:S01]  /*1b930*/  IADD3 R26, P1, PT, R37, R12, RZ ;  /* 0x0000000c251a7210 */ /* 0x000fe20007f3e0ff */
[----:B------:R-:W-:Y:S01]  /*1b940*/  IMAD.MOV.U32 R38, RZ, RZ, R29 ;  /* 0x000000ffff267224 */ /* 0x000fe200078e001d */
[----:B------:R-:W-:Y:S01]  /*1b950*/  IADD3 R52, P0, PT, R81, R36, RZ ;  /* 0x0000002451347210 */ /* 0x000fe20007f1e0ff */
[----:B------:R-:W-:Y:S02]  /*1b960*/  IMAD.X R29, RZ, RZ, RZ, P6 ;  /* 0x000000ffff1d7224 */ /* 0x000fe400030e06ff */
[----:B------:R-:W-:Y:S01]  /*1b970*/  IMAD.MOV.U32 R28, RZ, RZ, R13 ;  /* 0x000000ffff1c7224 */ /* 0x000fe200078e000d */
[----:B------:R-:W-:Y:S01]  /*1b980*/  IADD3.X R5, P0, PT, R5, R26, RZ, P0, !PT ;  /* 0x0000001a05057210 */ /* 0x000fe2000071e4ff */
[----:B------:R-:W-:-:S04]  /*1b990*/  IMAD.WIDE.U32 R40, P4, R55, UR26, RZ ;  /* 0x0000001a37287c25 */ /* 0x000fc8000f8800ff */
        /* <DEDUP_REMOVED lines=9> */
[----:B------:R-:W-:Y:S01]  /*1ba30*/  IMAD.WIDE.U32 R40, P1, R55, UR27, RZ ;  /* 0x0000001b37287c25 */ /* 0x000fe2000f8200ff */
[----:B------:R-:W-:Y:S02]  /*1ba40*/  IADD3 R32, P0, PT, R75, R12, RZ ;  /* 0x0000000c4b207210 */ /* 0x000fe40007f1e0ff */
[----:B------:R-:W-:Y:S01]  /*1ba50*/  IADD3.X R26, PT, PT, R29, R39, R45, P5, P6 ;  /* 0x000000271d1a7210 */ /* 0x000fe20002fec42d */
[----:B------:R-:W-:Y:S01]  /*1ba60*/  IMAD.X R13, RZ, RZ, RZ, P1 ;  /* 0x000000ffff0d7224 */ /* 0x000fe200008e06ff */
[----:B------:R-:W-:Y:S01]  /*1ba70*/  IADD3.X R33, P0, PT, R33, R66, RZ, P0, !PT ;  /* 0x0000004221217210 */ /* 0x000fe2000071e4ff */
[----:B------:R-:W-:-:S04]  /*1ba80*/  IMAD.WIDE.U32 R42, R8, UR27, RZ ;  /* 0x0000001b082a7c25 */ /* 0x000fc8000f8e00ff */
[----:B------:R-:W-:Y:S01]  /*1ba90*/  IMAD.WIDE.U32 R28, P1, R10, UR21, RZ ;  /* 0x000000150a1c7c25 */ /* 0x000fe2000f8200ff */
[----:B------:R-:W-:-:S03]  /*1baa0*/  IADD3 R43, P6, PT, R43, R40, RZ ;  /* 0x000000282b2b7210 */ /* 0x000fc60007fde0ff */
[----:B------:R-:W-:-:S04]  /*1bab0*/  IMAD.WIDE.U32 R38, R63, UR21, RZ ;  /* 0x000000153f267c25 */ /* 0x000fc8000f8e00ff */
[----:B------:R-:W-:Y:S01]  /*1bac0*/  IMAD.MOV.U32 R12, RZ, RZ, R41 ;  /* 0x000000ffff0c7224 */ /* 0x000fe200078e0029 */
[----:B------:R-:W-:Y:S01]  /*1bad0*/  IADD3 R24, P5, PT, R39, R28, RZ ;  /* 0x0000001c27187210 */ /* 0x000fe20007fbe0ff */
[----:B------:R-:W-:Y:S02]  /*1bae0*/  IMAD.X R41, RZ, RZ, RZ, P1 ;  /* 0x000000ffff297224 */ /* 0x000fe400008e06ff */
[----:B------:R-:W-:Y:S02]  /*1baf0*/  IMAD.MOV.U32 R40, RZ, RZ, R29 ;  /* 0x000000ffff287224 */ /* 0x000fe400078e001d */
[----:B------:R-:W-:-:S04]  /*1bb00*/  IMAD.WIDE.U32 R74, R30, UR20, RZ ;  /* 0x000000141e4a7c25 */ /* 0x000fc8000f8e00ff */
[----:B------:R-:W-:Y:S01]  /*1bb10*/  IMAD.WIDE.U32.X R40, RZ, R10, R40, P5 ;  /* 0x0000000aff287225 */ /* 0x000fe200028e0428 */
[----:B------:R-:W-:-:S03]  /*1bb20*/  IADD3 R77, P1, PT, R38, R74, RZ ;  /* 0x0000004a264d7210 */ /* 0x000fc60007f3e0ff */
[----:B------:R-:W-:-:S04]  /*1bb30*/  IMAD.WIDE.U32 R28, P5, R70, UR20, RZ ;  /* 0x00000014461c7c25 */ /* 0x000fc8000f8a00ff */
        /* <DEDUP_REMOVED lines=125> */
[----:B------:R-:W-:-:S03]  /*1c310*/  IADD3 R28, P1, PT, R73, R42, RZ ;  /* 0x0000002a491c7210 */ /* 0x000fc60007f3e0ff */
[----:B------:R-:W-:Y:S01]  /*1c320*/  IMAD.WIDE.U32 R72, P5, R55, UR20, RZ ;  /* 0x0000001437487c25 */ /* 0x000fe2000f8a00ff */
[----:B------:R-:W-:-:S03]  /*1c330*/  IADD3.X R29, P1, PT, R60, R43, RZ, P1, !PT ;  /* 0x0000002b3c1d7210 */ /* 0x000fc60000f3e4ff */
[----:B------:R-:W-:-:S04]  /*1c340*/  IMAD.WIDE.U32 R42, R8, UR20, RZ ;  /* 0x00000014082a7c25 */ /* 0x000fc8000f8e00ff */
[----:B------:R-:W-:Y:S01]  /*1c350*/  IMAD.X R41, RZ, RZ, RZ, P5 ;  /* 0x000000ffff297224 */ /* 0x000fe200028e06ff */
[----:B------:R-:W-:Y:S01]  /*1c360*/  IADD3 R39, P5, PT, R43, R72, RZ ;  /* 0x000000482b277210 */ /* 0x000fe20007fbe0ff */
[----:B------:R-:W-:Y:S02]  /*1c370*/  IMAD.MOV.U32 R40, RZ, RZ, R73 ;  /* 0x000000ffff287224 */ /* 0x000fe400078e0049 */
[----:B------:R-:W-:Y:S01]  /*1c380*/  IMAD.WIDE.U32.X R72, RZ, R55, R14, P3 ;  /* 0x00000037ff487225 */ /* 0x000fe200018e040e */
[----:B------:R-:W-:-:S03]  /*1c390*/  IADD3 R14, P3, PT, R64, R42, RZ ;  /* 0x0000002a400e7210 */ /* 0x000fc60007f7e0ff */
[----:B------:R-:W-:Y:S01]  /*1c3a0*/  IMAD.WIDE.U32.X R76, RZ, R55, R40, P5 ;  /* 0x00000037ff4c7225 */ /* 0x000fe200028e0428 */
[----:B------:R-:W-:Y:S02]  /*1c3b0*/  IADD3.X R47, P2, PT, R47, R72, RZ, P2, !PT ;  /* 0x000000482f2f7210 */ /* 0x000fe4000175e4ff */
[----:B------:R-:W-:-:S03]  /*1c3c0*/  IADD3.X R15, P3, PT, R56, R39, RZ, P3, !PT ;  /* 0x00000027380f7210 */ /* 0x000fc60001f7e4ff */
[----:B------:R-:W-:Y:S01]  /*1c3d0*/  IMAD.X R48, R48, 0x1, R73, P2 ;  /* 0x0000000130307824 */ /* 0x000fe200010e0649 */
[----:B------:R-:W-:Y:S01]  /*1c3e0*/  IADD3.X R59, P3, PT, R59, R76, RZ, P3, !PT ;  /* 0x0000004c3b3b7210 */ /* 0x000fe20001f7e4ff */
[----:B------:R-:W-:-:S04]  /*1c3f0*/  IMAD.WIDE.U32.X R72, RZ, R55, R36, P4 ;  /* 0x00000037ff487225 */ /* 0x000fc800020e0424 */
[----:B------:R-:W-:Y:S01]  /*1c400*/  IMAD.WIDE.U32.X R36, RZ, R55, R12, P6 ;  /* 0x00000037ff247225 */ /* 0x000fe200030e040c */
[----:B------:R-:W-:Y:S02]  /*1c410*/  IADD3 R12, P4, PT, R52, R74, RZ ;  /* 0x0000004a340c7210 */ /* 0x000fe40007f9e0ff */
[----:B------:R-:W-:Y:S01]  /*1c420*/  IADD3.X R61, P0, PT, R61, R72, RZ, P0, !PT ;  /* 0x000000483d3d7210 */ /* 0x000fe2000071e4ff */
[----:B------:R-:W-:Y:S01]  /*1c430*/  IMAD.WIDE.U32 R42, P2, R55, UR21, RZ ;  /* 0x00000015372a7c25 */ /* 0x000fe2000f8400ff */
[----:B------:R-:W-:-:S03]  /*1c440*/  IADD3.X R49, P1, PT, R49, R36, RZ, P1, !PT ;  /* 0x0000002431317210 */ /* 0x000fc60000f3e4ff */
[----:B------:R-:W-:Y:S01]  /*1c450*/  IMAD.X R44, R44, 0x1, R73, P0 ;  /* 0x000000012c2c7824 */ /* 0x000fe200000e0649 */
[----:B------:R-:W-:Y:S01]  /*1c460*/  IADD3 R56, P6, PT, R75, R42, RZ ;  /* 0x0000002a4b387210 */ /* 0x000fe20007fde0ff */
[----:B------:R-:W-:Y:S02]  /*1c470*/  IMAD.X R9, R9, 0x1, R37, P1 ;  /* 0x0000000109097824 */ /* 0x000fe400008e0625 */
[----:B------:R-:W-:Y:S01]  /*1c480*/  IMAD.WIDE.U32 R74, R8, UR22, RZ ;  /* 0x00000016084a7c25 */ /* 0x000fe2000f8e00ff */
[----:B------:R-:W-:-:S03]  /*1c490*/  IADD3.X R13, P4, PT, R5, R56, RZ, P4, !PT ;  /* 0x00000038050d7210 */ /* 0x000fc6000279e4ff */
        /* <DEDUP_REMOVED lines=8> */
[----:B------:R-:W-:Y:S01]  /*1c520*/  IMAD.X R42, R7, 0x1, R77, P3 ;  /* 0x00000001072a7824 */ /* 0x000fe200018e064d */
[----:B------:R-:W-:Y:S01]  /*1c530*/  IADD3 R43, P3, PT, R75, R72, RZ ;  /* 0x000000484b2b7210 */ /* 0x000fe20007f7e0ff */
[----:B------:R-:W-:Y:S01]  /*1c540*/  IMAD.X R77, RZ, RZ, RZ, P1 ;  /* 0x000000ffff4d7224 */ /* 0x000fe200008e06ff */
[----:B------:R-:W-:Y:S01]  /*1c550*/  IADD3 R81, P1, PT, R74, R78, RZ ;  /* 0x0000004e4a517210 */ /* 0x000fe20007f3e0ff */
[----:B------:R-:W-:Y:S02]  /*1c560*/  IMAD.MOV.U32 R76, RZ, RZ, R73 ;  /* 0x000000ffff4c7224 */ /* 0x000fe400078e0049 */
[----:B------:R-:W-:-:S04]  /*1c570*/  IMAD.WIDE.U32 R34, R47, -0x1, R34 ;  /* 0xffffffff2f227825 */ /* 0x000fc800078e0022 */
        /* <DEDUP_REMOVED lines=15> */
[----:B------:R-:W-:-:S03]  /*1c670*/  IADD3 R81, P3, PT, R81, R78, RZ ;  /* 0x0000004e51517210 */ /* 0x000fc60007f7e0ff */
[----:B------:R-:W-:Y:S01]  /*1c680*/  IMAD.WIDE.U32 R32, R61, -0x1, R32 ;  /* 0xffffffff3d207825 */ /* 0x000fe200078e0020 */
        /* <DEDUP_REMOVED lines=9> */
[----:B------:R-:W-:Y:S01]  /*1c720*/  IMAD.WIDE.U32 R76, R25, UR26, RZ ;  /* 0x0000001a194c7c25 */ /* 0x000fe2000f8e00ff */
[----:B------:R-:W-:-:S03]  /*1c730*/  IADD3.X R43, P1, PT, R43, R74, RZ, P1, !PT ;  /* 0x0000004a2b2b7210 */ /* 0x000fc60000f3e4ff */
[----:B------:R-:W-:-:S04]  /*1c740*/  IMAD.WIDE.U32.X R78, RZ, R0, R78, P3 ;  /* 0x00000000ff4e7225 */ /* 0x000fc800018e044e */
[----:B------:R-:W-:-:S04]  /*1c750*/  IMAD.WIDE.U32 R74, P3, R71, UR26, RZ ;  /* 0x0000001a474a7c25 */ /* 0x000fc8000f8600ff */
[----:B------:R-:W-:Y:S01]  /*1c760*/  IMAD.X R73, RZ, RZ, RZ, P3 ;  /* 0x000000ffff497224 */ /* 0x000fe200018e06ff */
[----:B------:R-:W-:Y:S01]  /*1c770*/  IADD3 R36, P3, PT, R77, R74, RZ ;  /* 0x0000004a4d247210 */ /* 0x000fe20007f7e0ff */
[----:B------:R-:W-:Y:S02]  /*1c780*/  IMAD.MOV.U32 R72, RZ, RZ, R75 ;  /* 0x000000ffff487224 */ /* 0x000fe400078e004b */
[----:B------:R-:W-:-:S04]  /*1c790*/  IMAD.WIDE.U32 R74, R17, UR25, RZ ;  /* 0x00000019114a7c25 */ /* 0x000fc8000f8e00ff */
[----:B------:R-:W-:Y:S01]  /*1c7a0*/  IMAD.WIDE.U32.X R72, RZ, R71, R72, P3 ;  /* 0x00000047ff487225 */ /* 0x000fe200018e0448 */
[----:B------:R-:W-:-:S03]  /*1c7b0*/  IADD3 R81, P3, PT, R81, R76, RZ ;  /* 0x0000004c51517210 */ /* 0x000fc60007f7e0ff */
[----:B------:R-:W-:Y:S01]  /*1c7c0*/  IMAD.WIDE.U32 R76, R4, UR24, RZ ;  /* 0x00000018044c7c25 */ /* 0x000fe2000f8e00ff */
[----:B------:R-:W-:-:S04]  /*1c7d0*/  IADD3.X R36, P3, PT, R43, R36, RZ, P3, !PT ;  /* 0x000000242b247210 */ /* 0x000fc80001f7e4ff */
        /* <DEDUP_REMOVED lines=78> */
[----:B------:R-:W-:Y:S01]  /*1ccc0*/  IMAD.X R73, RZ, RZ, RZ, P5 ;  /* 0x000000ffff497224 */ /* 0x000fe200028e06ff */
[----:B------:R-:W-:Y:S01]  /*1ccd0*/  IADD3.X R7, P1, PT, R36, R7, RZ, P1, !PT ;  /* 0x0000000724077210 */ /* 0x000fe20000f3e4ff */
[----:B------:R-:W-:-:S04]  /*1cce0*/  IMAD.WIDE.U32 R78, P5, R58, UR16, RZ ;  /* 0x000000103a4e7c25 */ /* 0x000fc8000f8a00ff */
[----:B------:R-:W-:Y:S01]  /*1ccf0*/  IMAD.WIDE.U32.X R74, RZ, R2, R74, P3 ;  /* 0x00000002ff4a7225 */ /* 0x000fe200018e044a */
[----:B------:R-:W-:-:S03]  /*1cd00*/  IADD3 R43, P3, PT, R43, R82, RZ ;  /* 0x000000522b2b7210 */ /* 0x000fc60007f7e0ff */
[----:B------:R-:W-:Y:S01]  /*1cd10*/  IMAD.X R77, RZ, RZ, RZ, P5 ;  /* 0x000000ffff4d7224 */ /* 0x000fe200028e06ff */
[----:B------:R-:W-:Y:S01]  /*1cd20*/  IADD3 R82, P5, PT, R83, R78, RZ ;  /* 0x0000004e53527210 */ /* 0x000fe20007fbe0ff */
[----:B------:R-:W-:Y:S02]  /*1cd30*/  IMAD.MOV.U32 R76, RZ, RZ, R79 ;  /* 0x000000ffff4c7224 */ /* 0x000fe400078e004f */
[----:B------:R-:W-:Y:S01]  /*1cd40*/  IMAD.MOV.U32 R72, RZ, RZ, R37 ;  /* 0x000000ffff487224 */ /* 0x000fe200078e0025 */
[----:B------:R-:W-:Y:S01]  /*1cd50*/  IADD3.X R7, P3, PT, R7, R82, RZ, P3, !PT ;  /* 0x0000005207077210 */ /* 0x000fe20001f7e4ff */
[----:B------:R-:W-:-:S04]  /*1cd60*/  IMAD.WIDE.U32.X R76, RZ, R58, R76, P5 ;  /* 0x0000003aff4c7225 */ /* 0x000fc800028e044c */
[----:B------:R-:W-:Y:S01]  /*1cd70*/  IMAD.WIDE.U32.X R72, RZ, R55, R72, P2 ;  /* 0x00000037ff487225 */ /* 0x000fe200010e0448 */
[----:B------:R-:W-:-:S04]  /*1cd80*/  IADD3.X R5, P1, P3, R76, R74, R5, P3, P1 ;  /* 0x0000004a4c057210 */ /* 0x000fc80001b22405 */
[----:B------:R-:W-:Y:S01]  /*1cd90*/  IADD3.X R24, PT, PT, R77, R75, R81, P1, P3 ;  /* 0x0000004b4d187210 */ /* 0x000fe20000fe6451 */
[----:B------:R-:W-:Y:S01]  /*1cda0*/  IMAD.WIDE.U32 R76, R8, UR23, RZ ;  /* 0x00000017084c7c25 */ /* 0x000fe2000f8e00ff */
[----:B------:R-:W-:-:S03]  /*1cdb0*/  IADD3.X R45, P2, PT, R45, R72, RZ, P0, !PT ;  /* 0x000000482d2d7210 */ /* 0x000fc6000075e4ff */
[----:B------:R-:W-:-:S04]  /*1cdc0*/  IMAD.WIDE.U32 R36, P1, R55, UR23, RZ ;  /* 0x0000001737247c25 */ /* 0x000fc8000f8200ff */
[----:B------:R-:W-:Y:S01]  /*1cdd0*/  IMAD.WIDE.U32.X R74, RZ, R55, R38, P6 ;  /* 0x00000037ff4a7225 */ /* 0x000fe200030e0426 */
[----:B------:R-:W-:Y:S02]  /*1cde0*/  IADD3 R38, P5, PT, R43, R76, RZ ;  /* 0x0000004c2b267210 */ /* 0x000fe40007fbe0ff */
[----:B------:R-:W-:Y:S01]  /*1cdf0*/  IADD3 R76, P3, PT, R77, R36, RZ ;  /* 0x000000244d4c7210 */ /* 0x000fe20007f7e0ff */
[----:B------:R-:W-:Y:S01]  /*1ce00*/  IMAD.X R22, R22, 0x1, R73, P2 ;  /* 0x0000000116167824 */ /* 0x000fe200010e0649 */
[----:B------:R-:W-:Y:S01]  /*1ce10*/  IADD3.X R43, P4, PT, R3, R74, RZ, P4, !PT ;  /* 0x0000004a032b7210 */ /* 0x000fe2000279e4ff */
[----:B------:R-:W-:Y:S01]  /*1ce20*/  IMAD.WIDE.U32 R80, P2, R10, UR23, RZ ;  /* 0x000000170a507c25 */ /* 0x000fe2000f8400ff */
[----:B------:R-:W-:-:S03]  /*1ce30*/  IADD3.X R39, P0, PT, R7, R76, RZ, P5, !PT ;  /* 0x0000004c07277210 */ /* 0x000fc60002f1e4ff */
[----:B------:R-:W-:Y:S02]  /*1ce40*/  IMAD.X R26, R26, 0x1, R75, P4 ;  /* 0x000000011a1a7824 */ /* 0x000fe400020e064b */
[----:B------:R-:W-:Y:S02]  /*1ce50*/  IMAD.X R73, RZ, RZ, RZ, P1 ;  /* 0x000000ffff497224 */ /* 0x000fe400008e06ff */
[----:B------:R-:W-:-:S04]  /*1ce60*/  IMAD.WIDE.U32 R76, R63, UR23, RZ ;  /* 0x000000173f4c7c25 */ /* 0x000fc8000f8e00ff */
[----:B------:R-:W-:Y:S01]  /*1ce70*/  IMAD.WIDE.U32 R74, R30, UR22, RZ ;  /* 0x000000161e4a7c25 */ /* 0x000fe2000f8e00ff */
[----:B------:R-:W-:-:S03]  /*1ce80*/  IADD3 R52, P4, PT, R77, R80, RZ ;  /* 0x000000504d347210 */ /* 0x000fc60007f9e0ff */
[----:B------:R-:W-:Y:S01]  /*1ce90*/  IMAD.WIDE.U32 R78, P1, R70, UR22, RZ ;  /* 0x00000016464e7c25 */ /* 0x000fe2000f8200ff */
[----:B------:R-:W-:-:S03]  /*1cea0*/  IADD3 R77, P5, PT, R76, R74, RZ ;  /* 0x0000004a4c4d7210 */ /* 0x000fc60007fbe0ff */
[----:B------:R-:W-:Y:S01]  /*1ceb0*/  IMAD.MOV.U32 R74, RZ, RZ, R81 ;  /* 0x000000ffff4a7224 */ /* 0x000fe200078e0051 */
[----:B------:R-:W-:Y:S01]  /*1cec0*/  IADD3 R3, P6, PT, R75, R78, RZ ;  /* 0x0000004e4b037210 */ /* 0x000fe20007fde0ff */
[----:B------:R-:W-:Y:S02]  /*1ced0*/  IMAD.X R75, RZ, RZ, RZ, P2 ;  /* 0x000000ffff4b7224 */ /* 0x000fe400010e06ff */
[----:B------:R-:W-:Y:S01]  /*1cee0*/  IMAD.MOV.U32 R36, RZ, RZ, R79 ;  /* 0x000000ffff247224 */ /* 0x000fe200078e004f */
[----:B------:R-:W-:Y:S01]  /*1cef0*/  IADD3.X R52, P2, PT, R52, R3, RZ, P5, !PT ;  /* 0x0000000334347210 */ /* 0x000fe20002f5e4ff */
[----:B------:R-:W-:-:S04]  /*1cf00*/  IMAD.WIDE.U32 R80, R67, UR21, RZ ;  /* 0x0000001543507c25 */ /* 0x000fc8000f8e00ff */
[----:B------:R-:W-:-:S04]  /*1cf10*/  IMAD.WIDE.U32 R78, P5, R27, UR21, RZ ;  /* 0x000000151b4e7c25 */ /* 0x000fc8000f8a00ff */
[----:B------:R-:W-:Y:S02]  /*1cf20*/  IMAD.IADD R7, R35, 0x1, -R48 ;  /* 0x0000000123077824 */ /* 0x000fe400078e0a30 */
[----:B------:R-:W-:Y:S01]  /*1cf30*/  IMAD.WIDE.U32.X R34, RZ, R10, R74, P4 ;  /* 0x0000000aff227225 */ /* 0x000fe200020e044a */
[----:B------:R-:W-:-:S03]  /*1cf40*/  IADD3 R77, P4, PT, R77, R80, RZ ;  /* 0x000000504d4d7210 */ /* 0x000fc60007f9e0ff */
[----:B------:R-:W-:Y:S01]  /*1cf50*/  IMAD.X R75, RZ, RZ, RZ, P5 ;  /* 0x000000ffff4b7224 */ /* 0x000fe200028e06ff */
[----:B------:R-:W-:Y:S01]  /*1cf60*/  IADD3 R81, P5, PT, R81, R78, RZ ;  /* 0x0000004e51517210 */ /* 0x000fe20007fbe0ff */
[----:B------:R-:W-:Y:S02]  /*1cf70*/  IMAD.MOV.U32 R72, RZ, RZ, R37 ;  /* 0x000000ffff487224 */ /* 0x000fe400078e0025 */
[----:B------:R-:W-:Y:S01]  /*1cf80*/  IMAD.X R37, RZ, RZ, RZ, P1 ;  /* 0x000000ffff257224 */ /* 0x000fe200008e06ff */
[----:B------:R-:W-:Y:S01]  /*1cf90*/  IADD3.X R52, P4, PT, R52, R81, RZ, P4, !PT ;  /* 0x0000005134347210 */ /* 0x000fe2000279e4ff */
[----:B------:R-:W-:Y:S01]  /*1cfa0*/  IMAD.MOV.U32 R74, RZ, RZ, R79 ;  /* 0x000000ffff4a7224 */ /* 0x000fe200078e004f */
[----:B------:R-:W-:Y:S01]  /*1cfb0*/  ISETP.GE.U32.AND P1, PT, R47, RZ, PT ;  /* 0x000000ff2f00720c */ /* 0x000fe20003f26070 */
[----:B------:R-:W-:-:S03]  /*1cfc0*/  IMAD.WIDE.U32.X R36, RZ, R70, R36, P6 ;  /* 0x00000046ff247225 */ /* 0x000fc600030e0424 */
[----:B------:R-:W-:Y:S01]  /*1cfd0*/  ISETP.GE.U32.AND.EX P1, PT, R48, 0x1, PT, P1 ;  /* 0x000000013000780c */ /* 0x000fe20003f26110 */
[----:B------:R-:W-:-:S04]  /*1cfe0*/  IMAD.WIDE.U32.X R74, RZ, R27, R74, P5 ;  /* 0x0000001bff4a7225 */ /* 0x000fc800028e044a */
[----:B------:R-:W-:Y:S01]  /*1cff0*/  IMAD.WIDE.U32 R12, R43, -0x1, R12 ;  /* 0xffffffff2b0c7825 */ /* 0x000fe200078e000c */
[----:B------:R-:W-:-:S04]  /*1d000*/  IADD3.X R3, P2, P4, R74, R36, R34, P4, P2 ;  /* 0x000000244a037210 */ /* 0x000fc80002444422 */
[----:B------:R-:W-:Y:S01]  /*1d010*/  IADD3.X R47, PT, PT, R75, R37, R35, P2, P4 ;  /* 0x000000254b2f7210 */ /* 0x000fe200017e8423 */
[----:B------:R-:W-:-:S04]  /*1d020*/  IMAD.WIDE.U32 R36, R57, UR20, RZ ;  /* 0x0000001439247c25 */ /* 0x000fc8000f8e00ff */
[----:B------:R-:W-:Y:S01]  /*1d030*/  IMAD.WIDE.U32 R34, P4, R0, UR20, RZ ;  /* 0x0000001400227c25 */ /* 0x000fe2000f8800ff */
[----:B------:R-:W-:-:S03]  /*1d040*/  IADD3 R79, P2, PT, R77, R36, RZ ;  /* 0x000000244d4f7210 */ /* 0x000fc60007f5e0ff */
[----:B------:R-:W-:Y:S01]  /*1d050*/  IMAD.WIDE.U32 R76, R25, UR27, RZ ;  /* 0x0000001b194c7c25 */ /* 0x000fe2000f8e00ff */
[----:B------:R-:W-:-:S03]  /*1d060*/  IADD3 R37, P6, PT, R37, R34, RZ ;  /* 0x0000002225257210 */ /* 0x000fc60007fde0ff */
[----:B------:R-:W-:Y:S01]  /*1d070*/  IMAD.MOV.U32 R74, RZ, RZ, R35 ;  /* 0x000000ffff4a7224 */ /* 0x000fe200078e0023 */
[----:B------:R-:W-:Y:S01]  /*1d080*/  IADD3.X R52, P2, PT, R52, R37, RZ, P2, !PT ;  /* 0x0000002534347210 */ /* 0x000fe2000175e4ff */
[----:B------:R-:W-:-:S04]  /*1d090*/  IMAD.WIDE.U32 R36, P5, R71, UR27, RZ ;  /* 0x0000001b47247c25 */ /* 0x000fc8000f8a00ff */
[----:B------:R-:W-:Y:S01]  /*1d0a0*/  IMAD.X R35, RZ, RZ, RZ, P5 ;  /* 0x000000ffff237224 */ /* 0x000fe200028e06ff */
[----:B------:R-:W-:Y:S01]  /*1d0b0*/  IADD3 R77, P5, PT, R77, R36, RZ ;  /* 0x000000244d4d7210 */ /* 0x000fe20007fbe0ff */
[----:B------:R-:W-:Y:S01]  /*1d0c0*/  IMAD.X R75, RZ, RZ, RZ, P4 ;  /* 0x000000ffff4b7224 */ /* 0x000fe200020e06ff */
[----:B------:R-:W-:Y:S01]  /*1d0d0*/  IADD3 R56, P4, PT, R79, R76, RZ ;  /* 0x0000004c4f387210 */ /* 0x000fe20007f9e0ff */
[----:B------:R-:W-:Y:S02]  /*1d0e0*/  IMAD.MOV.U32 R34, RZ, RZ, R37 ;  /* 0x000000ffff227224 */ /* 0x000fe400078e0025 */
[----:B------:R-:W-:Y:S01]  /*1d0f0*/  IMAD.WIDE.U32.X R36, RZ, R0, R74, P6 ;  /* 0x00000000ff247225 */ /* 0x000fe200030e044a */
[----:B------:R-:W-:-:S03]  /*1d100*/  IADD3.X R52, P4, PT, R52, R77, RZ, P4, !PT ;  /* 0x0000004d34347210 */ /* 0x000fc6000279e4ff */
[----:B------:R-:W-:-:S04]  /*1d110*/  IMAD.WIDE.U32.X R34, RZ, R71, R34, P5 ;  /* 0x00000047ff227225 */ /* 0x000fc800028e0422 */
[----:B------:R-:W-:Y:S01]  /*1d120*/  IMAD.WIDE.U32 R76, R4, UR25, RZ ;  /* 0x00000019044c7c25 */ /* 0x000fe2000f8e00ff */
[----:B------:R-:W-:-:S04]  /*1d130*/  IADD3.X R3, P2, P4, R34, R36, R3, P4, P2 ;  /* 0x0000002422037210 */ /* 0x000fc80002444403 */
[----:B------:R-:W-:Y:S01]  /*1d140*/  IADD3.X R47, PT, PT, R35, R37, R47, P2, P4 ;  /* 0x00000025232f7210 */ /* 0x000fe200017e842f */
[----:B------:R-:W-:-:S04]  /*1d150*/  IMAD.WIDE.U32 R36, R17, UR26, RZ ;  /* 0x0000001a11247c25 */ /* 0x000fc8000f8e00ff */
[----:B------:R-:W-:Y:S01]  /*1d160*/  IMAD.WIDE.U32 R34, P4, R23, UR26, RZ ;  /* 0x0000001a17227c25 */ /* 0x000fe2000f8800ff */
[----:B------:R-:W-:-:S03]  /*1d170*/  IADD3 R79, P2, PT, R56, R36, RZ ;  /* 0x00000024384f7210 */ /* 0x000fc60007f5e0ff */
[----:B------:R-:W-:Y:S01]  /*1d180*/  IMAD.MOV.U32 R74, RZ, RZ, R35 ;  /* 0x000000ffff4a7224 */ /* 0x000fe200078e0023 */
[----:B------:R-:W-:Y:S01]  /*1d190*/  IADD3 R37, P6, PT, R37, R34, RZ ;  /* 0x0000002225257210 */ /* 0x000fe20007fde0ff */
[----:B------:R-:W-:Y:S01]  /*1d1a0*/  IMAD.X R75, RZ, RZ, RZ, P4 ;  /* 0x000000ffff4b7224 */ /* 0x000fe200020e06ff */
[----:B------:R-:W-:Y:S02]  /*1d1b0*/  IADD3 R56, P4, PT, R79, R76, RZ ;  /* 0x0000004c4f387210 */ /* 0x000fe40007f9e0ff */
[----:B------:R-:W-:Y:S01]  /*1d1c0*/  IADD3.X R52, P2, PT, R52, R37, RZ, P2, !PT ;  /* 0x0000002534347210 */ /* 0x000fe2000175e4ff */
[----:B------:R-:W-:-:S04]  /*1d1d0*/  IMAD.WIDE.U32 R36, P5, R19, UR25, RZ ;  /* 0x0000001913247c25 */ /* 0x000fc8000f8a00ff */
        /* <DEDUP_REMOVED lines=60> */
[----:B------:R-:W-:Y:S01]  /*1d5a0*/  IMAD.WIDE.U32 R74, P5, R58, UR17, RZ ;  /* 0x000000113a4a7c25 */ /* 0x000fe2000f8a00ff */
        /* <DEDUP_REMOVED lines=10> */
[----:B------:R-:W-:-:S04]  /*1d650*/  IMAD.WIDE.U32 R36, R18, UR17, RZ ;  /* 0x0000001112247c25 */ /* 0x000fc8000f8e00ff */
[----:B------:R-:W-:Y:S01]  /*1d660*/  IMAD.MOV.U32 R34, RZ, RZ, R75 ;  /* 0x000000ffff227224 */ /* 0x000fe200078e004b */
[----:B------:R-:W-:Y:S01]  /*1d670*/  IADD3 R37, P5, PT, R37, R74, RZ ;  /* 0x0000004a25257210 */ /* 0x000fe20007fbe0ff */
[----:B------:R-:W-:Y:S01]  /*1d680*/  IMAD.WIDE.U32.X R74, RZ, R2, R76, P6 ;  /* 0x00000002ff4a7225 */ /* 0x000fe200030e044c */
[----:B------:R-:W-:-:S03]  /*1d690*/  IADD3 R36, P4, PT, R79, R36, RZ ;  /* 0x000000244f247210 */ /* 0x000fc60007f9e0ff */
[----:B------:R-:W-:Y:S01]  /*1d6a0*/  IMAD.WIDE.U32.X R34, RZ, R58, R34, P5 ;  /* 0x0000003aff227225 */ /* 0x000fe200028e0422 */
[----:B------:R-:W-:-:S04]  /*1d6b0*/  IADD3.X R37, P4, PT, R52, R37, RZ, P4, !PT ;  /* 0x0000002534257210 */ /* 0x000fc8000279e4ff */
[----:B------:R-:W-:-:S04]  /*1d6c0*/  IADD3.X R3, P2, P4, R34, R74, R3, P4, P2 ;  /* 0x0000004a22037210 */ /* 0x000fc80002444403 */
[----:B------:R-:W-:Y:S01]  /*1d6d0*/  IADD3.X R77, PT, PT, R35, R75, R47, P2, P4 ;  /* 0x0000004b234d7210 */ /* 0x000fe200017e842f */
[----:B------:R-:W-:-:S04]  /*1d6e0*/  IMAD.WIDE.U32 R74, R8, UR16, RZ ;  /* 0x00000010084a7c25 */ /* 0x000fc8000f8e00ff */
[----:B------:R-:W-:Y:S01]  /*1d6f0*/  IMAD.WIDE.U32 R34, P2, R55, UR16, RZ ;  /* 0x0000001037227c25 */ /* 0x000fe2000f8400ff */
[----:B------:R-:W-:Y:S02]  /*1d700*/  IADD3 R36, P4, PT, R36, R74, RZ ;  /* 0x0000004a24247210 */ /* 0x000fe40007f9e0ff */
[----:B------:R-:W-:Y:S01]  /*1d710*/  IADD3 R34, P5, PT, R75, R34, RZ ;  /* 0x000000224b227210 */ /* 0x000fe20007fbe0ff */
[----:B------:R-:W-:-:S04]  /*1d720*/  IMAD.WIDE.U32.X R74, RZ, R55, R72, P3 ;  /* 0x00000037ff4a7225 */ /* 0x000fc800018e0448 */
[----:B------:R-:W-:Y:S01]  /*1d730*/  IMAD.X R73, RZ, RZ, RZ, P2 ;  /* 0x000000ffff497224 */ /* 0x000fe200010e06ff */
[----:B------:R-:W-:Y:S01]  /*1d740*/  IADD3.X R47, P2, PT, R5, R74, RZ, P0, !PT ;  /* 0x0000004a052f7210 */ /* 0x000fe2000075e4ff */
[----:B------:R-:W-:Y:S01]  /*1d750*/  IMAD.MOV.U32 R72, RZ, RZ, R35 ;  /* 0x000000ffff487224 */ /* 0x000fe200078e0023 */
[----:B------:R-:W-:Y:S01]  /*1d760*/  IADD3.X R37, P0, PT, R37, R34, RZ, P4, !PT ;  /* 0x0000002225257210 */ /* 0x000fe2000271e4ff */
[----:B------:R-:W-:Y:S02]  /*1d770*/  @P1 IMAD.MOV.U32 R34, RZ, RZ, R68 ;  /* 0x000000ffff221224 */ /* 0x000fe400078e0044 */
[----:B------:R-:W-:-:S04]  /*1d780*/  IMAD.WIDE.U32.X R72, RZ, R55, R72, P5 ;  /* 0x00000037ff487225 */ /* 0x000fc800028e0448 */
[----:B------:R-:W-:Y:S01]  /*1d790*/  @P1 IMAD.MOV.U32 R35, RZ, RZ, R7 ;  /* 0x000000ffff231224 */ /* 0x000fe200078e0007 */
[----:B------:R-:W-:Y:S01]  /*1d7a0*/  IADD3.X R3, P0, PT, R3, R72, RZ, P0, !PT ;  /* 0x0000004803037210 */ /* 0x000fe2000071e4ff */
[----:B------:R-:W-:Y:S02]  /*1d7b0*/  IMAD.X R24, R24, 0x1, R75, P2 ;  /* 0x0000000118187824 */ /* 0x000fe400010e064b */
[----:B------:R-:W-:-:S04]  /*1d7c0*/  @P1 IMAD.WIDE.U32 R34, R48, -0x1, R34 ;  /* 0xffffffff30221825 */ /* 0x000fc800078e0022 */
[----:B------:R-:W-:Y:S02]  /*1d7d0*/  @P1 IMAD.MOV.U32 R75, RZ, RZ, RZ ;  /* 0x000000ffff4b1224 */ /* 0x000fe400078e00ff */
[----:B------:R-:W-:Y:S02]  /*1d7e0*/  IMAD.X R5, R77, 0x1, R73, P0 ;  /* 0x000000014d057824 */ /* 0x000fe400000e0649 */
[----:B------:R-:W-:Y:S02]  /*1d7f0*/  @P1 IMAD.IADD R7, R35, 0x1, R75 ;  /* 0x0000000123071824 */ /* 0x000fe400078e024b */
[----:B------:R-:W-:Y:S01]  /*1d800*/  @P1 IMAD.MOV.U32 R68, RZ, RZ, R34 ;  /* 0x000000ffff441224 */ /* 0x000fe200078e0022 */
[----:B------:R-:W-:Y:S01]  /*1d810*/  ISETP.GE.U32.AND P1, PT, R61, RZ, PT ;  /* 0x000000ff3d00720c */ /* 0x000fe20003f26070 */
[----:B------:R-:W-:-:S03]  /*1d820*/  IMAD.WIDE.U32 R74, P0, R10, UR16, RZ ;  /* 0x000000100a4a7c25 */ /* 0x000fc6000f8000ff */
[----:B------:R-:W-:Y:S01]  /*1d830*/  ISETP.GE.U32.AND.EX P1, PT, R44, 0x1, PT, P1 ;  /* 0x000000012c00780c */ /* 0x000fe20003f26110 */
[----:B------:R-:W-:-:S04]  /*1d840*/  IMAD.WIDE.U32 R34, R63, UR16, RZ ;  /* 0x000000103f227c25 */ /* 0x000fc8000f8e00ff */
[----:B------:R-:W-:Y:S01]  /*1d850*/  IMAD.WIDE.U32 R72, R30, UR23, RZ ;  /* 0x000000171e487c25 */ /* 0x000fe2000f8e00ff */
[----:B------:R-:W-:-:S03]  /*1d860*/  IADD3 R56, P6, PT, R35, R74, RZ ;  /* 0x0000004a23387210 */ /* 0x000fc60007fde0ff */
[----:B------:R-:W-:Y:S01]  /*1d870*/  IMAD.MOV.U32 R60, RZ, RZ, R75 ;  /* 0x000000ffff3c7224 */ /* 0x000fe200078e004b */
[----:B------:R-:W-:Y:S01]  /*1d880*/  IADD3 R52, P2, PT, R34, R72, RZ ;  /* 0x0000004822347210 */ /* 0x000fe20007f5e0ff */
[----:B------:R-:W-:-:S04]  /*1d890*/  IMAD.WIDE.U32 R34, P3, R70, UR23, RZ ;  /* 0x0000001746227c25 */ /* 0x000fc8000f8600ff */
[----:B------:R-:W-:Y:S01]  /*1d8a0*/  @P1 IMAD.MOV.U32 R75, RZ, RZ, RZ ;  /* 0x000000ffff4b1224 */ /* 0x000fe200078e00ff */
[----:B------:R-:W-:Y:S01]  /*1d8b0*/  IADD3 R77, P5, PT, R73, R34, RZ ;  /* 0x00000022494d7210 */ /* 0x000fe20007fbe0ff */
[----:B------:R-:W-:-:S03]  /*1d8c0*/  IMAD.WIDE.U32 R72, R49, -0x1, R28 ;  /* 0xffffffff31487825 */ /* 0x000fc600078e001c */
[----:B------:R-:W-:Y:S01]  /*1d8d0*/  IADD3.X R56, P2, PT, R56, R77, RZ, P2, !PT ;  /* 0x0000004d38387210 */ /* 0x000fe2000175e4ff */
[----:B------:R-:W-:Y:S02]  /*1d8e0*/  IMAD.IADD R29, R33, 0x1, -R44 ;  /* 0x00000001211d7824 */ /* 0x000fe400078e0a2c */
[----:B------:R-:W-:Y:S02]  /*1d8f0*/  IMAD.IADD R33, R73, 0x1, -R9 ;  /* 0x0000000149217824 */ /* 0x000fe400078e0a09 */
[----:B------:R-:W-:Y:S02]  /*1d900*/  IMAD.MOV.U32 R28, RZ, RZ, R72 ;  /* 0x000000ffff1c7224 */ /* 0x000fe400078e0048 */
[----:B------:R-:W-:Y:S02]  /*1d910*/  @P1 IMAD.MOV.U32 R72, RZ, RZ, R32 ;  /* 0x000000ffff481224 */ /* 0x000fe400078e0020 */
[----:B------:R-:W-:Y:S02]  /*1d920*/  @P1 IMAD.MOV.U32 R73, RZ, RZ, R29 ;  /* 0x000000ffff491224 */ /* 0x000fe400078e001d */
[----:B------:R-:W-:-:S02]  /*1d930*/  IMAD.MOV.U32 R48, RZ, RZ, R35 ;  /* 0x000000ffff307224 */ /* 0x000fc400078e0023 */
[----:B------:R-:W-:-:S04]  /*1d940*/  @P1 IMAD.WIDE.U32 R72, R44, -0x1, R72 ;  /* 0xffffffff2c481825 */ /* 0x000fc800078e0048 */
[----:B------:R-:W-:Y:S02]  /*1d950*/  @P1 IMAD.IADD R29, R73, 0x1, R75 ;  /* 0x00000001491d1824 */ /* 0x000fe400078e024b */
[----:B------:R-:W-:-:S04]  /*1d960*/  IMAD.WIDE.U32 R74, R67, UR22, RZ ;  /* 0x00000016434a7c25 */ /* 0x000fc8000f8e00ff */
[----:B------:R-:W-:-:S04]  /*1d970*/  IMAD.WIDE.U32 R34, P4, R27, UR22, RZ ;  /* 0x000000161b227c25 */ /* 0x000fc8000f8800ff */
[----:B------:R-:W-:Y:S01]  /*1d980*/  IMAD.X R61, RZ, RZ, RZ, P0 ;  /* 0x000000ffff3d7224 */ /* 0x000fe200000e06ff */
[----:B------:R-:W-:Y:S01]  /*1d990*/  ISETP.GE.U32.AND P0, PT, R49, RZ, PT ;  /* 0x000000ff3100720c */ /* 0x000fe20003f06070 */
        /* <DEDUP_REMOVED lines=8> */
[----:B------:R-:W-:-:S04]  /*1da20*/  IMAD.WIDE.U32.X R76, RZ, R27, R76, P4 ;  /* 0x0000001bff4c7225 */ /* 0x000fc800020e044c */
[----:B------:R-:W-:Y:S01]  /*1da30*/  IMAD.WIDE.U32 R34, R57, UR21, RZ ;  /* 0x0000001539227c25 */ /* 0x000fe2000f8e00ff */
[----:B------:R-:W-:-:S03]  /*1da40*/  IADD3.X R64, P2, P3, R76, R48, R60, P3, P2 ;  /* 0x000000304c407210 */ /* 0x000fc60001b4443c */
[----:B------:R-:W-:Y:S01]  /*1da50*/  IMAD.WIDE.U32 R74, P4, R0, UR21, RZ ;  /* 0x00000015004a7c25 */ /* 0x000fe2000f8800ff */
[----:B------:R-:W-:Y:S02]  /*1da60*/  IADD3.X R44, PT, PT, R77, R49, R61, P2, P3 ;  /* 0x000000314d2c7210 */ /* 0x000fe400017e643d */
[----:B------:R-:W-:Y:S01]  /*1da70*/  IADD3 R61, P2, PT, R52, R34, RZ ;  /* 0x00000022343d7210 */ /* 0x000fe20007f5e0ff */
        /* <DEDUP_REMOVED lines=12> */
[----:B------:R-:W-:Y:S01]  /*1db40*/  @P1 IMAD.MOV.U32 R32, RZ, RZ, R72 ;  /* 0x000000ffff201224 */ /* 0x000fe200078e0048 */
[----:B------:R-:W-:Y:S01]  /*1db50*/  ISETP.GE.U32.AND P1, PT, R59, RZ, PT ;  /* 0x000000ff3b00720c */ /* 0x000fe20003f26070 */
[----:B------:R-:W-:-:S03]  /*1db60*/  IMAD.WIDE.U32.X R48, RZ, R71, R48, P4 ;  /* 0x00000047ff307225 */ /* 0x000fc600020e0430 */
[----:B------:R-:W-:Y:S01]  /*1db70*/  ISETP.GE.U32.AND.EX P1, PT, R42, 0x1, PT, P1 ;  /* 0x000000012a00780c */ /* 0x000fe20003f26110 */
[----:B------:R-:W-:Y:S01]  /*1db80*/  IMAD.WIDE.U32 R38, R47, -0x1, R38 ;  /* 0xffffffff2f267825 */ /* 0x000fe200078e0026 */
[----:B------:R-:W-:-:S04]  /*1db90*/  IADD3.X R64, P2, P3, R48, R60, R64, P3, P2 ;  /* 0x0000003c30407210 */ /* 0x000fc80001b44440 */
        /* <DEDUP_REMOVED lines=92> */
[----:B------:R-:W-:Y:S01]  /*1e160*/  IMAD.WIDE.U32 R48, P3, R55, UR17, RZ ;  /* 0x0000001137307c25 */ /* 0x000fe2000f8600ff */
[----:B------:R-:W-:Y:S02]  /*1e170*/  ISETP.GE.U32.AND.EX P2, PT, R9, 0x1, PT, P0 ;  /* 0x000000010900780c */ /* 0x000fe40003f46100 */
[----:B------:R-:W-:Y:S01]  /*1e180*/  IADD3 R34, P0, PT, R52, R34, RZ ;  /* 0x0000002234227210 */ /* 0x000fe20007f1e0ff */
[----:B------:R-:W-:Y:S01]  /*1e190*/  IMAD.X R61, RZ, RZ, RZ, P3 ;  /* 0x000000ffff3d7224 */ /* 0x000fe200018e06ff */
[----:B------:R-:W-:Y:S01]  /*1e1a0*/  IADD3 R35, P4, PT, R35, R48, RZ ;  /* 0x0000003023237210 */ /* 0x000fe20007f9e0ff */
[----:B------:R-:W-:Y:S02]  /*1e1b0*/  IMAD.MOV.U32 R60, RZ, RZ, R49 ;  /* 0x000000ffff3c7224 */ /* 0x000fe400078e0031 */
[----:B------:R-:W-:Y:S01]  /*1e1c0*/  IMAD.MOV.U32 R52, RZ, RZ, R12 ;  /* 0x000000ffff347224 */ /* 0x000fe200078e000c */
[----:B------:R-:W-:Y:S01]  /*1e1d0*/  IADD3.X R35, P0, PT, R56, R35, RZ, P0, !PT ;  /* 0x0000002338237210 */ /* 0x000fe2000071e4ff */
[----:B------:R-:W-:-:S04]  /*1e1e0*/  IMAD.WIDE.U32.X R60, RZ, R55, R60, P4 ;  /* 0x00000037ff3c7225 */ /* 0x000fc800020e043c */
[----:B------:R-:W-:Y:S02]  /*1e1f0*/  @P2 IMAD.MOV.U32 R48, RZ, RZ, R28 ;  /* 0x000000ffff302224 */ /* 0x000fe400078e001c */
[----:B------:R-:W-:Y:S02]  /*1e200*/  @P2 IMAD.MOV.U32 R49, RZ, RZ, R33 ;  /* 0x000000ffff312224 */ /* 0x000fe400078e0021 */
[----:B------:R-:W-:Y:S02]  /*1e210*/  @P2 IMAD.MOV.U32 R77, RZ, RZ, RZ ;  /* 0x000000ffff4d2224 */ /* 0x000fe400078e00ff */
[----:B------:R-:W-:Y:S01]  /*1e220*/  @P2 IMAD.WIDE.U32 R72, R9, -0x1, R48 ;  /* 0xffffffff09482825 */ /* 0x000fe200078e0030 */
[----:B------:R-:W-:-:S03]  /*1e230*/  IADD3.X R49, P0, PT, R64, R60, RZ, P0, !PT ;  /* 0x0000003c40317210 */ /* 0x000fc6000071e4ff */
[----:B------:R-:W-:Y:S02]  /*1e240*/  @P2 IMAD.IADD R33, R73, 0x1, R77 ;  /* 0x0000000149212824 */ /* 0x000fe400078e024d */
[----:B------:R-:W-:Y:S02]  /*1e250*/  IMAD.X R9, R75, 0x1, R61, P0 ;  /* 0x000000014b097824 */ /* 0x000fe400000e063d */
[----:B------:R-:W-:Y:S02]  /*1e260*/  @P2 IMAD.MOV.U32 R28, RZ, RZ, R72 ;  /* 0x000000ffff1c2224 */ /* 0x000fe400078e0048 */
[----:B------:R-:W-:-:S04]  /*1e270*/  IMAD.WIDE.U32 R78, P0, R10, UR17, RZ ;  /* 0x000000110a4e7c25 */ /* 0x000fc8000f8000ff */
[----:B------:R-:W-:-:S04]  /*1e280*/  IMAD.WIDE.U32 R60, R63, UR17, RZ ;  /* 0x000000113f3c7c25 */ /* 0x000fc8000f8e00ff */
[----:B------:R-:W-:Y:S01]  /*1e290*/  IMAD.WIDE.U32 R76, R30, UR16, RZ ;  /* 0x000000101e4c7c25 */ /* 0x000fe2000f8e00ff */
[----:B------:R-:W-:-:S03]  /*1e2a0*/  IADD3 R48, P6, PT, R61, R78, RZ ;  /* 0x0000004e3d307210 */ /* 0x000fc60007fde0ff */
[----:B------:R-:W-:Y:S01]  /*1e2b0*/  IMAD.WIDE.U32 R72, P3, R70, UR16, RZ ;  /* 0x0000001046487c25 */ /* 0x000fe2000f8600ff */
[----:B------:R-:W-:-:S03]  /*1e2c0*/  IADD3 R44, P2, PT, R60, R76, RZ ;  /* 0x0000004c3c2c7210 */ /* 0x000fc60007f5e0ff */
[----:B------:R-:W-:Y:S01]  /*1e2d0*/  IMAD.WIDE.U32 R60, R59, -0x1, R14 ;  /* 0xffffffff3b3c7825 */ /* 0x000fe200078e000e */
[----:B------:R-:W-:-:S03]  /*1e2e0*/  IADD3 R77, P5, PT, R77, R72, RZ ;  /* 0x000000484d4d7210 */ /* 0x000fc60007fbe0ff */
[----:B------:R-:W-:Y:S01]  /*1e2f0*/  IMAD.MOV.U32 R12, RZ, RZ, R73 ;  /* 0x000000ffff0c7224 */ /* 0x000fe200078e0049 */
[----:B------:R-:W-:Y:S01]  /*1e300*/  IADD3.X R14, P2, PT, R48, R77, RZ, P2, !PT ;  /* 0x0000004d300e7210 */ /* 0x000fe2000175e4ff */
[----:B------:R-:W-:-:S04]  /*1e310*/  IMAD.WIDE.U32 R76, R67, UR23, RZ ;  /* 0x00000017434c7c25 */ /* 0x000fc8000f8e00ff */
[----:B------:R-:W-:-:S04]  /*1e320*/  IMAD.WIDE.U32 R72, P4, R27, UR23, RZ ;  /* 0x000000171b487c25 */ /* 0x000fc8000f8800ff */
[----:B------:R-:W-:Y:S02]  /*1e330*/  IMAD.MOV.U32 R74, RZ, RZ, R79 ;  /* 0x000000ffff4a7224 */ /* 0x000fe400078e004f */
[----:B------:R-:W-:Y:S01]  /*1e340*/  IMAD.X R79, RZ, RZ, RZ, P4 ;  /* 0x000000ffff4f7224 */ /* 0x000fe200020e06ff */
[----:B------:R-:W-:Y:S01]  /*1e350*/  IADD3 R77, P4, PT, R77, R72, RZ ;  /* 0x000000484d4d7210 */ /* 0x000fe20007f9e0ff */
[----:B------:R-:W-:Y:S02]  /*1e360*/  IMAD.IADD R15, R13, 0x1, -R26 ;  /* 0x000000010d0f7824 */ /* 0x000fe400078e0a1a */
[----:B------:R-:W-:Y:S01]  /*1e370*/  IMAD.X R75, RZ, RZ, RZ, P0 ;  /* 0x000000ffff4b7224 */ /* 0x000fe200000e06ff */
[----:B------:R-:W-:Y:S01]  /*1e380*/  ISETP.GE.U32.AND P0, PT, R43, RZ, PT ;  /* 0x000000ff2b00720c */ /* 0x000fe20003f06070 */
[----:B------:R-:W-:Y:S02]  /*1e390*/  IMAD.MOV.U32 R66, RZ, RZ, R60 ;  /* 0x000000ffff427224 */ /* 0x000fe400078e003c */
[----:B------:R-:W-:Y:S01]  /*1e3a0*/  IMAD.X R13, RZ, RZ, RZ, P3 ;  /* 0x000000ffff0d7224 */ /* 0x000fe200018e06ff */
[----:B------:R-:W-:Y:S01]  /*1e3b0*/  IADD3 R44, P3, PT, R44, R76, RZ ;  /* 0x0000004c2c2c7210 */ /* 0x000fe20007f7e0ff */
[----:B------:R-:W-:-:S02]  /*1e3c0*/  IMAD.MOV.U32 R78, RZ, RZ, R73 ;  /* 0x000000ffff4e7224 */ /* 0x000fc400078e0049 */
[----:B------:R-:W-:Y:S01]  /*1e3d0*/  IMAD.IADD R61, R61, 0x1, -R42 ;  /* 0x000000013d3d7824 */ /* 0x000fe200078e0a2a */
[----:B------:R-:W-:Y:S01]  /*1e3e0*/  IADD3.X R14, P3, PT, R14, R77, RZ, P3, !PT ;  /* 0x0000004d0e0e7210 */ /* 0x000fe20001f7e4ff */
[----:B------:R-:W-:Y:S02]  /*1e3f0*/  @P1 IMAD.MOV.U32 R60, RZ, RZ, R66 ;  /* 0x000000ffff3c1224 */ /* 0x000fe400078e0042 */
[----:B------:R-:W-:-:S04]  /*1e400*/  IMAD.WIDE.U32.X R74, RZ, R10, R74, P6 ;  /* 0x0000000aff4a7225 */ /* 0x000fc800030e044a */
[----:B------:R-:W-:-:S04]  /*1e410*/  IMAD.WIDE.U32.X R12, RZ, R70, R12, P5 ;  /* 0x00000046ff0c7225 */ /* 0x000fc800028e040c */
[----:B------:R-:W-:-:S04]  /*1e420*/  IMAD.WIDE.U32.X R78, RZ, R27, R78, P4 ;  /* 0x0000001bff4e7225 */ /* 0x000fc800020e044e */
[----:B------:R-:W-:Y:S01]  /*1e430*/  @P1 IMAD.WIDE.U32 R42, R42, -0x1, R60 ;  /* 0xffffffff2a2a1825 */ /* 0x000fe200078e003c */
[----:B------:R-:W-:-:S03]  /*1e440*/  IADD3.X R48, P2, P3, R78, R12, R74, P3, P2 ;  /* 0x0000000c4e307210 */ /* 0x000fc60001b4444a */
[----:B------:R-:W-:Y:S02]  /*1e450*/  @P1 IMAD.MOV.U32 R59, RZ, RZ, RZ ;  /* 0x000000ffff3b1224 */ /* 0x000fe400078e00ff */
[----:B------:R-:W-:-:S04]  /*1e460*/  IMAD.WIDE.U32 R76, P4, R0, UR22, RZ ;  /* 0x00000016004c7c25 */ /* 0x000fc8000f8800ff */
[----:B------:R-:W-:Y:S01]  /*1e470*/  @P1 IMAD.IADD R61, R43, 0x1, R59 ;  /* 0x000000012b3d1824 */ /* 0x000fe200078e023b */
[----:B------:R-:W-:Y:S01]  /*1e480*/  IADD3.X R43, PT, PT, R79, R13, R75, P2, P3 ;  /* 0x0000000d4f2b7210 */ /* 0x000fe200017e644b */
[----:B------:R-:W-:-:S04]  /*1e490*/  IMAD.WIDE.U32 R12, R57, UR22, RZ ;  /* 0x00000016390c7c25 */ /* 0x000fc8000f8e00ff */
[----:B------:R-:W-:Y:S01]  /*1e4a0*/  IMAD.WIDE.U32 R72, R25, UR21, RZ ;  /* 0x0000001519487c25 */ /* 0x000fe2000f8e00ff */
[----:B------:R-:W-:Y:S02]  /*1e4b0*/  IADD3 R59, P2, PT, R44, R12, RZ ;  /* 0x0000000c2c3b7210 */ /* 0x000fe40007f5e0ff */
[----:B------:R-:W-:Y:S01]  /*1e4c0*/  IADD3 R13, P5, PT, R13, R76, RZ ;  /* 0x0000004c0d0d7210 */ /* 0x000fe20007fbe0ff */
[----:B------:R-:W-:Y:S02]  /*1e4d0*/  IMAD.X R75, RZ, RZ, RZ, P4 ;  /* 0x000000ffff4b7224 */ /* 0x000fe400020e06ff */
[----:B------:R-:W-:Y:S01]  /*1e4e0*/  IMAD.MOV.U32 R74, RZ, RZ, R77 ;  /* 0x000000ffff4a7224 */ /* 0x000fe200078e004d */
[----:B------:R-:W-:Y:S01]  /*1e4f0*/  IADD3.X R44, P2, PT, R14, R13, RZ, P2, !PT ;  /* 0x0000000d0e2c7210 */ /* 0x000fe2000175e4ff */
[----:B------:R-:W-:Y:S01]  /*1e500*/  IMAD.WIDE.U32 R12, P6, R71, UR21, RZ ;  /* 0x00000015470c7c25 */ /* 0x000fe2000f8c00ff */
[----:B------:R-:W-:-:S03]  /*1e510*/  IADD3 R14, P3, PT, R59, R72, RZ ;  /* 0x000000483b0e7210 */ /* 0x000fc60007f7e0ff */
[----:B------:R-:W-:Y:S01]  /*1e520*/  IMAD.MOV.U32 R72, RZ, RZ, R13 ;  /* 0x000000ffff487224 */ /* 0x000fe200078e000d */
[----:B------:R-:W-:Y:S01]  /*1e530*/  IADD3 R73, P4, PT, R73, R12, RZ ;  /* 0x0000000c49497210 */ /* 0x000fe20007f9e0ff */
[----:B------:R-:W-:-:S03]  /*1e540*/  IMAD.WIDE.U32.X R74, RZ, R0, R74, P5 ;  /* 0x00000000ff4a7225 */ /* 0x000fc600028e044a */
[----:B------:R-:W-:Y:S01]  /*1e550*/  IADD3.X R12, P3, PT, R44, R73, RZ, P3, !PT ;  /* 0x000000492c0c7210 */ /* 0x000fe20001f7e4ff */
[----:B------:R-:W-:Y:S02]  /*1e560*/  IMAD.X R73, RZ, RZ, RZ, P6 ;  /* 0x000000ffff497224 */ /* 0x000fe400030e06ff */
[----:B------:R-:W-:Y:S01]  /*1e570*/  @P1 IMAD.MOV.U32 R66, RZ, RZ, R42 ;  /* 0x000000ffff421224 */ /* 0x000fe200078e002a */
[----:B------:R-:W-:Y:S01]  /*1e580*/  ISETP.GE.U32.AND P1, PT, R45, RZ, PT ;  /* 0x000000ff2d00720c */ /* 0x000fe20003f26070 */
[----:B------:R-:W-:-:S03]  /*1e590*/  IMAD.WIDE.U32.X R72, RZ, R71, R72, P4 ;  /* 0x00000047ff487225 */ /* 0x000fc600020e0448 */
[----:B------:R-:W-:Y:S01]  /*1e5a0*/  ISETP.GE.U32.AND.EX P1, PT, R22, 0x1, PT, P1 ;  /* 0x000000011600780c */ /* 0x000fe20003f26110 */
[----:B------:R-:W-:Y:S01]  /*1e5b0*/  IMAD.MOV.U32 R60, RZ, RZ, R38 ;  /* 0x000000ffff3c7224 */ /* 0x000fe200078e0026 */
[----:B------:R-:W-:Y:S01]  /*1e5c0*/  IADD3.X R48, P2, P3, R72, R74, R48, P3, P2 ;  /* 0x0000004a48307210 */ /* 0x000fe20001b44430 */
[----:B------:R-:W-:-:S03]  /*1e5d0*/  IMAD.WIDE.U32 R34, R49, -0x1, R34 ;  /* 0xffffffff31227825 */ /* 0x000fc600078e0022 */
        /* <DEDUP_REMOVED lines=97> */
[----:B------:R-:W-:-:S03]  /*1ebf0*/  IMAD.MOV.U32 R74, RZ, RZ, R73 ;  /* 0x000000ffff4a7224 */ /* 0x000fc600078e0049 */
[----:B------:R-:W-:Y:S01]  /*1ec00*/  IADD3.X R13, P0, PT, R44, R13, RZ, P0, !PT ;  /* 0x0000000d2c0d7210 */ /* 0x000fe2000071e4ff */
[----:B------:R-:W-:-:S04]  /*1ec10*/  IMAD.WIDE.U32.X R74, RZ, R55, R74, P4 ;  /* 0x00000037ff4a7225 */ /* 0x000fc800020e044a */
[----:B------:R-:W-:Y:S01]  /*1ec20*/  @P2 IMAD.MOV.U32 R14, RZ, RZ, R52 ;  /* 0x000000ffff0e2224 */ /* 0x000fe200078e0034 */
[----:B------:R-:W-:Y:S01]  /*1ec30*/  IADD3.X R43, P0, PT, R48, R74, RZ, P0, !PT ;  /* 0x0000004a302b7210 */ /* 0x000fe2000071e4ff */
[----:B------:R-:W-:Y:S02]  /*1ec40*/  @P2 IMAD.MOV.U32 R59, RZ, RZ, RZ ;  /* 0x000000ffff3b2224 */ /* 0x000fe400078e00ff */
[----:B------:R-:W-:-:S04]  /*1ec50*/  @P2 IMAD.WIDE.U32 R72, R26, -0x1, R14 ;  /* 0xffffffff1a482825 */ /* 0x000fc800078e000e */
[----:B------:R-:W-:Y:S02]  /*1ec60*/  IMAD.X R14, R77, 0x1, R75, P0 ;  /* 0x000000014d0e7824 */ /* 0x000fe400000e064b */
[----:B------:R-:W-:Y:S02]  /*1ec70*/  @P2 IMAD.IADD R15, R73, 0x1, R59 ;  /* 0x00000001490f2824 */ /* 0x000fe400078e023b */
[----:B------:R-:W-:Y:S02]  /*1ec80*/  @P2 IMAD.MOV.U32 R52, RZ, RZ, R72 ;  /* 0x000000ffff342224 */ /* 0x000fe400078e0048 */
[----:B------:R-:W-:-:S04]  /*1ec90*/  IMAD.WIDE.U32 R76, P0, R10, UR18, RZ ;  /* 0x000000120a4c7c25 */ /* 0x000fc8000f8000ff */
[----:B------:R-:W-:-:S04]  /*1eca0*/  IMAD.WIDE.U32 R72, R63, UR18, RZ ;  /* 0x000000123f487c25 */ /* 0x000fc8000f8e00ff */
[----:B------:R-:W-:Y:S01]  /*1ecb0*/  IMAD.WIDE.U32 R74, R30, UR17, RZ ;  /* 0x000000111e4a7c25 */ /* 0x000fe2000f8e00ff */
[----:B------:R-:W-:-:S03]  /*1ecc0*/  IADD3 R42, P6, PT, R73, R76, RZ ;  /* 0x0000004c492a7210 */ /* 0x000fc60007fde0ff */
[----:B------:R-:W-:Y:S01]  /*1ecd0*/  IMAD.MOV.U32 R44, RZ, RZ, R77 ;  /* 0x000000ffff2c7224 */ /* 0x000fe200078e004d */
[----:B------:R-:W-:Y:S01]  /*1ece0*/  IADD3 R26, P2, PT, R72, R74, RZ ;  /* 0x0000004a481a7210 */ /* 0x000fe20007f5e0ff */
[----:B------:R-:W-:-:S04]  /*1ecf0*/  IMAD.WIDE.U32 R72, R45, -0x1, R40 ;  /* 0xffffffff2d487825 */ /* 0x000fc800078e0028 */
[----:B------:R-:W-:-:S04]  /*1ed00*/  IMAD.WIDE.U32 R40, P3, R70, UR17, RZ ;  /* 0x0000001146287c25 */ /* 0x000fc8000f8600ff */
[----:B------:R-:W-:Y:S01]  /*1ed10*/  IMAD.IADD R59, R73, 0x1, -R22 ;  /* 0x00000001493b7824 */ /* 0x000fe200078e0a16 */
[----:B------:R-:W-:Y:S01]  /*1ed20*/  IADD3 R75, P5, PT, R75, R40, RZ ;  /* 0x000000284b4b7210 */ /* 0x000fe20007fbe0ff */
[----:B------:R-:W-:Y:S02]  /*1ed30*/  IMAD.MOV.U32 R64, RZ, RZ, R72 ;  /* 0x000000ffff407224 */ /* 0x000fe400078e0048 */
[----:B------:R-:W-:Y:S01]  /*1ed40*/  @P1 IMAD.MOV.U32 R73, RZ, RZ, R59 ;  /* 0x000000ffff491224 */ /* 0x000fe200078e003b */
[----:B------:R-:W-:Y:S01]  /*1ed50*/  IADD3.X R42, P2, PT, R42, R75, RZ, P2, !PT ;  /* 0x0000004b2a2a7210 */ /* 0x000fe2000175e4ff */
[----:B------:R-:W-:Y:S02]  /*1ed60*/  @P1 IMAD.MOV.U32 R72, RZ, RZ, R64 ;  /* 0x000000ffff481224 */ /* 0x000fe400078e0040 */
[----:B------:R-:W-:Y:S02]  /*1ed70*/  @P1 IMAD.MOV.U32 R75, RZ, RZ, RZ ;  /* 0x000000ffff4b1224 */ /* 0x000fe400078e00ff */
[----:B------:R-:W-:-:S04]  /*1ed80*/  @P1 IMAD.WIDE.U32 R72, R22, -0x1, R72 ;  /* 0xffffffff16481825 */ /* 0x000fc800078e0048 */
[----:B------:R-:W-:Y:S02]  /*1ed90*/  IMAD.MOV.U32 R38, RZ, RZ, R41 ;  /* 0x000000ffff267224 */ /* 0x000fe400078e0029 */
[----:B------:R-:W-:Y:S02]  /*1eda0*/  @P1 IMAD.IADD R59, R73, 0x1, R75 ;  /* 0x00000001493b1824 */ /* 0x000fe400078e024b */
[----:B------:R-:W-:-:S04]  /*1edb0*/  IMAD.WIDE.U32 R74, R67, UR16, RZ ;  /* 0x00000010434a7c25 */ /* 0x000fc8000f8e00ff */
[----:B------:R-:W-:-:S04]  /*1edc0*/  IMAD.WIDE.U32 R40, P4, R27, UR16, RZ ;  /* 0x000000101b287c25 */ /* 0x000fc8000f8800ff */
[----:B------:R-:W-:Y:S01]  /*1edd0*/  IMAD.X R45, RZ, RZ, RZ, P0 ;  /* 0x000000ffff2d7224 */ /* 0x000fe200000e06ff */
[----:B------:R-:W-:Y:S01]  /*1ede0*/  ISETP.GE.U32.AND P0, PT, R47, RZ, PT ;  /* 0x000000ff2f00720c */ /* 0x000fe20003f06070 */
[----:B------:R-:W-:Y:S01]  /*1edf0*/  IMAD.X R77, RZ, RZ, RZ, P4 ;  /* 0x000000ffff4d7224 */ /* 0x000fe200020e06ff */
[----:B------:R-:W-:Y:S01]  /*1ee00*/  IADD3 R75, P4, PT, R75, R40, RZ ;  /* 0x000000284b4b7210 */ /* 0x000fe20007f9e0ff */
[----:B------:R-:W-:Y:S02]  /*1ee10*/  IMAD.IADD R47, R39, 0x1, -R24 ;  /* 0x00000001272f7824 */ /* 0x000fe400078e0a18 */
        /* <DEDUP_REMOVED lines=9> */
[----:B------:R-:W-:Y:S01]  /*1eeb0*/  IMAD.WIDE.U32 R40, R25, UR22, RZ ;  /* 0x0000001619287c25 */ /* 0x000fe2000f8e00ff */
[----:B------:R-:W-:-:S03]  /*1eec0*/  IADD3.X R22, PT, PT, R77, R39, R45, P2, P3 ;  /* 0x000000274d167210 */ /* 0x000fc600017e642d */
[----:B------:R-:W-:-:S04]  /*1eed0*/  IMAD.WIDE.U32 R38, R57, UR23, RZ ;  /* 0x0000001739267c25 */ /* 0x000fc8000f8e00ff */
[----:B------:R-:W-:Y:S01]  /*1eee0*/  IMAD.MOV.U32 R44, RZ, RZ, R75 ;  /* 0x000000ffff2c7224 */ /* 0x000fe200078e004b */
[----:B------:R-:W-:Y:S01]  /*1eef0*/  IADD3 R45, P2, PT, R26, R38, RZ ;  /* 0x000000261a2d7210 */ /* 0x000fe20007f5e0ff */
[----:B------:R-:W-:Y:S01]  /*1ef00*/  @P1 IMAD.MOV.U32 R64, RZ, RZ, R72 ;  /* 0x000000ffff401224 */ /* 0x000fe200078e0048 */
[----:B------:R-:W-:Y:S02]  /*1ef10*/  IADD3 R39, P5, PT, R39, R74, RZ ;  /* 0x0000004a27277210 */ /* 0x000fe40007fbe0ff */
[----:B------:R-:W-:Y:S01]  /*1ef20*/  IADD3 R26, P3, PT, R45, R40, RZ ;  /* 0x000000282d1a7210 */ /* 0x000fe20007f7e0ff */
[----:B------:R-:W-:Y:S01]  /*1ef30*/  IMAD.X R45, RZ, RZ, RZ, P4 ;  /* 0x000000ffff2d7224 */ /* 0x000fe200020e06ff */
[----:B------:R-:W-:Y:S01]  /*1ef40*/  IADD3.X R42, P2, PT, R42, R39, RZ, P2, !PT ;  /* 0x000000272a2a7210 */ /* 0x000fe2000175e4ff */
[----:B------:R-:W-:Y:S01]  /*1ef50*/  IMAD.WIDE.U32 R38, P6, R71, UR22, RZ ;  /* 0x0000001647267c25 */ /* 0x000fe2000f8c00ff */
[----:B------:R-:W-:-:S03]  /*1ef60*/  ISETP.GE.U32.AND P1, PT, R3, RZ, PT ;  /* 0x000000ff0300720c */ /* 0x000fc60003f26070 */
[----:B------:R-:W-:Y:S01]  /*1ef70*/  IMAD.MOV.U32 R40, RZ, RZ, R39 ;  /* 0x000000ffff287224 */ /* 0x000fe200078e0027 */
[----:B------:R-:W-:Y:S01]  /*1ef80*/  IADD3 R41, P4, PT, R41, R38, RZ ;  /* 0x0000002629297210 */ /* 0x000fe20007f9e0ff */
[----:B------:R-:W-:Y:S01]  /*1ef90*/  IMAD.WIDE.U32.X R44, RZ, R0, R44, P5 ;  /* 0x00000000ff2c7225 */ /* 0x000fe200028e042c */
[----:B------:R-:W-:Y:S02]  /*1efa0*/  ISETP.GE.U32.AND.EX P1, PT, R5, 0x1, PT, P1 ;  /* 0x000000010500780c */ /* 0x000fe40003f26110 */
[----:B------:R-:W-:Y:S01]  /*1efb0*/  IADD3.X R38, P3, PT, R42, R41, RZ, P3, !PT ;  /* 0x000000292a267210 */ /* 0x000fe20001f7e4ff */
[----:B------:R-:W-:Y:S02]  /*1efc0*/  IMAD.X R41, RZ, RZ, RZ, P6 ;  /* 0x000000ffff297224 */ /* 0x000fe400030e06ff */
        /* <DEDUP_REMOVED lines=95> */
[----:B------:R-:W-:Y:S02]  /*1f5c0*/  ISETP.GE.U32.AND.EX P2, PT, R24, 0x1, PT, P0 ;  /* 0x000000011800780c */ /* 0x000fe40003f46100 */
[----:B------:R-:W-:Y:S01]  /*1f5d0*/  IADD3 R74, P0, PT, R26, R44, RZ ;  /* 0x0000002c1a4a7210 */ /* 0x000fe20007f1e0ff */
[----:B------:R-:W-:Y:S01]  /*1f5e0*/  IMAD.MOV.U32 R44, RZ, RZ, R41 ;  /* 0x000000ffff2c7224 */ /* 0x000fe200078e0029 */
[----:B------:R-:W-:Y:S01]  /*1f5f0*/  IADD3 R39, P4, PT, R45, R40, RZ ;  /* 0x000000282d277210 */ /* 0x000fe20007f9e0ff */
[----:B------:R-:W-:-:S03]  /*1f600*/  IMAD.X R45, RZ, RZ, RZ, P3 ;  /* 0x000000ffff2d7224 */ /* 0x000fc600018e06ff */
[----:B------:R-:W-:Y:S01]  /*1f610*/  IADD3.X R75, P0, PT, R38, R39, RZ, P0, !PT ;  /* 0x00000027264b7210 */ /* 0x000fe2000071e4ff */
[----:B------:R-:W-:-:S04]  /*1f620*/  IMAD.WIDE.U32.X R44, RZ, R55, R44, P4 ;  /* 0x00000037ff2c7225 */ /* 0x000fc800020e042c */
[----:B------:R-:W-:Y:S01]  /*1f630*/  @P2 IMAD.MOV.U32 R38, RZ, RZ, R60 ;  /* 0x000000ffff262224 */ /* 0x000fe200078e003c */
[----:B------:R-:W-:Y:S01]  /*1f640*/  IADD3.X R73, P0, PT, R48, R44, RZ, P0, !PT ;  /* 0x0000002c30497210 */ /* 0x000fe2000071e4ff */
[----:B------:R-:W-:Y:S02]  /*1f650*/  @P2 IMAD.MOV.U32 R39, RZ, RZ, R47 ;  /* 0x000000ffff272224 */ /* 0x000fe400078e002f */
[----:B------:R-:W-:Y:S02]  /*1f660*/  @P2 IMAD.MOV.U32 R41, RZ, RZ, RZ ;  /* 0x000000ffff292224 */ /* 0x000fe400078e00ff */
[----:B------:R-:W-:-:S04]  /*1f670*/  @P2 IMAD.WIDE.U32 R38, R24, -0x1, R38 ;  /* 0xffffffff18262825 */ /* 0x000fc800078e0026 */
[----:B------:R-:W-:Y:S02]  /*1f680*/  IMAD.X R77, R77, 0x1, R45, P0 ;  /* 0x000000014d4d7824 */ /* 0x000fe400000e062d */
[----:B------:R-:W-:Y:S02]  /*1f690*/  @P2 IMAD.IADD R47, R39, 0x1, R41 ;  /* 0x00000001272f2824 */ /* 0x000fe400078e0229 */
[----:B------:R-:W-:Y:S02]  /*1f6a0*/  @P2 IMAD.MOV.U32 R60, RZ, RZ, R38 ;  /* 0x000000ffff3c2224 */ /* 0x000fe400078e0026 */
[----:B------:R-:W-:-:S04]  /*1f6b0*/  IMAD.WIDE.U32 R38, R63, UR19, RZ ;  /* 0x000000133f267c25 */ /* 0x000fc8000f8e00ff */
[----:B------:R-:W-:-:S04]  /*1f6c0*/  IMAD.WIDE.U32 R44, R30, UR18, RZ ;  /* 0x000000121e2c7c25 */ /* 0x000fc8000f8e00ff */
[----:B------:R-:W-:Y:S01]  /*1f6d0*/  IMAD.WIDE.U32 R40, R3, -0x1, R36 ;  /* 0xffffffff03287825 */ /* 0x000fe200078e0024 */
[----:B------:R-:W-:-:S03]  /*1f6e0*/  IADD3 R22, P2, PT, R38, R44, RZ ;  /* 0x0000002c26167210 */ /* 0x000fc60007f5e0ff */
[----:B------:R-:W-:-:S04]  /*1f6f0*/  IMAD.WIDE.U32 R78, P0, R10, UR19, RZ ;  /* 0x000000130a4e7c25 */ /* 0x000fc8000f8000ff */
[----:B------:R-:W-:Y:S01]  /*1f700*/  IMAD.WIDE.U32 R36, P3, R70, UR18, RZ ;  /* 0x0000001246247c25 */ /* 0x000fe2000f8600ff */
[----:B------:R-:W-:-:S03]  /*1f710*/  IADD3 R24, P6, PT, R39, R78, RZ ;  /* 0x0000004e27187210 */ /* 0x000fc60007fde0ff */
[----:B------:R-:W-:Y:S01]  /*1f720*/  IMAD.MOV.U32 R56, RZ, RZ, R40 ;  /* 0x000000ffff387224 */ /* 0x000fe200078e0028 */
[----:B------:R-:W-:Y:S01]  /*1f730*/  IADD3 R45, P5, PT, R45, R36, RZ ;  /* 0x000000242d2d7210 */ /* 0x000fe20007fbe0ff */
[----:B------:R-:W-:Y:S02]  /*1f740*/  IMAD.MOV.U32 R38, RZ, RZ, R79 ;  /* 0x000000ffff267224 */ /* 0x000fe400078e004f */
[----:B------:R-:W-:Y:S01]  /*1f750*/  IMAD.MOV.U32 R40, RZ, RZ, R37 ;  /* 0x000000ffff287224 */ /* 0x000fe200078e0025 */
[----:B------:R-:W-:Y:S01]  /*1f760*/  IADD3.X R24, P2, PT, R24, R45, RZ, P2, !PT ;  /* 0x0000002d18187210 */ /* 0x000fe2000175e4ff */
[----:B------:R-:W-:-:S04]  /*1f770*/  IMAD.WIDE.U32 R78, R67, UR17, RZ ;  /* 0x00000011434e7c25 */ /* 0x000fc8000f8e00ff */
[----:B------:R-:W-:-:S04]  /*1f780*/  IMAD.WIDE.U32 R36, P4, R27, UR17, RZ ;  /* 0x000000111b247c25 */ /* 0x000fc8000f8800ff */
[----:B------:R-:W-:Y:S01]  /*1f790*/  IMAD.X R81, RZ, RZ, RZ, P4 ;  /* 0x000000ffff517224 */ /* 0x000fe200020e06ff */
[----:B------:R-:W-:Y:S01]  /*1f7a0*/  IADD3 R79, P4, PT, R79, R36, RZ ;  /* 0x000000244f4f7210 */ /* 0x000fe20007f9e0ff */
[----:B------:R-:W-:Y:S02]  /*1f7b0*/  IMAD.IADD R45, R41, 0x1, -R5 ;  /* 0x00000001292d7824 */ /* 0x000fe400078e0a05 */
[----:B------:R-:W-:Y:S01]  /*1f7c0*/  IMAD.X R39, RZ, RZ, RZ, P0 ;  /* 0x000000ffff277224 */ /* 0x000fe200000e06ff */
[----:B------:R-:W-:Y:S01]  /*1f7d0*/  ISETP.GE.U32.AND P0, PT, R49, RZ, PT ;  /* 0x000000ff3100720c */ /* 0x000fe20003f06070 */
[----:B------:R-:W-:Y:S01]  /*1f7e0*/  IMAD.X R41, RZ, RZ, RZ, P3 ;  /* 0x000000ffff297224 */ /* 0x000fe200018e06ff */
[----:B------:R-:W-:Y:S01]  /*1f7f0*/  IADD3 R22, P3, PT, R22, R78, RZ ;  /* 0x0000004e16167210 */ /* 0x000fe20007f7e0ff */
[----:B------:R-:W-:Y:S02]  /*1f800*/  IMAD.MOV.U32 R80, RZ, RZ, R37 ;  /* 0x000000ffff507224 */ /* 0x000fe400078e0025 */
[----:B------:R-:W-:Y:S01]  /*1f810*/  @P1 IMAD.MOV.U32 R44, RZ, RZ, R56 ;  /* 0x000000ffff2c1224 */ /* 0x000fe200078e0038 */
[----:B------:R-:W-:Y:S01]  /*1f820*/  IADD3.X R24, P3, PT, R24, R79, RZ, P3, !PT ;  /* 0x0000004f18187210 */ /* 0x000fe20001f7e4ff */
[----:B------:R-:W-:-:S04]  /*1f830*/  IMAD.WIDE.U32.X R38, RZ, R10, R38, P6 ;  /* 0x0000000aff267225 */ /* 0x000fc800030e0426 */
[----:B------:R-:W-:-:S04]  /*1f840*/  IMAD.WIDE.U32.X R40, RZ, R70, R40, P5 ;  /* 0x00000046ff287225 */ /* 0x000fc800028e0428 */
[----:B------:R-:W-:-:S04]  /*1f850*/  IMAD.WIDE.U32.X R80, RZ, R27, R80, P4 ;  /* 0x0000001bff507225 */ /* 0x000fc800020e0450 */
[----:B------:R-:W-:Y:S01]  /*1f860*/  IMAD.IADD R3, R35, 0x1, -R9 ;  /* 0x0000000123037824 */ /* 0x000fe200078e0a09 */
[----:B------:R-:W-:Y:S01]  /*1f870*/  IADD3.X R26, P2, P3, R80, R40, R38, P3, P2 ;  /* 0x00000028501a7210 */ /* 0x000fe20001b44426 */
[----:B------:R-:W-:Y:S02]  /*1f880*/  IMAD.MOV.U32 R48, RZ, RZ, R34 ;  /* 0x000000ffff307224 */ /* 0x000fe400078e0022 */
[----:B------:R-:W-:-:S04]  /*1f890*/  @P1 IMAD.WIDE.U32 R34, R5, -0x1, R44 ;  /* 0xffffffff05221825 */ /* 0x000fc800078e002c */
[----:B------:R-:W-:Y:S02]  /*1f8a0*/  @P1 IMAD.MOV.U32 R5, RZ, RZ, RZ ;  /* 0x000000ffff051224 */ /* 0x000fe400078e00ff */
[----:B------:R-:W-:-:S04]  /*1f8b0*/  IMAD.WIDE.U32 R36, R57, UR16, RZ ;  /* 0x0000001039247c25 */ /* 0x000fc8000f8e00ff */
[----:B------:R-:W-:-:S04]  /*1f8c0*/  IMAD.WIDE.U32 R78, P4, R0, UR16, RZ ;  /* 0x00000010004e7c25 */ /* 0x000fc8000f8800ff */
[----:B------:R-:W-:Y:S01]  /*1f8d0*/  @P1 IMAD.IADD R45, R35, 0x1, R5 ;  /* 0x00000001232d1824 */ /* 0x000fe200078e0205 */
[----:B------:R-:W-:Y:S01]  /*1f8e0*/  IADD3.X R5, PT, PT, R81, R41, R39, P2, P3 ;  /* 0x0000002951057210 */ /* 0x000fe200017e6427 */
[----:B------:R-:W-:Y:S01]  /*1f8f0*/  IMAD.WIDE.U32 R38, R25, UR23, RZ ;  /* 0x0000001719267c25 */ /* 0x000fe2000f8e00ff */
[----:B------:R-:W-:Y:S02]  /*1f900*/  IADD3 R35, P2, PT, R22, R36, RZ ;  /* 0x0000002416237210 */ /* 0x000fe40007f5e0ff */
[----:B------:R-:W-:Y:S01]  /*1f910*/  IADD3 R37, P5, PT, R37, R78, RZ ;  /* 0x0000004e25257210 */ /* 0x000fe20007fbe0ff */
[----:B------:R-:W-:Y:S01]  /*1f920*/  IMAD.X R41, RZ, RZ, RZ, P4 ;  /* 0x000000ffff297224 */ /* 0x000fe200020e06ff */
[----:B------:R-:W-:Y:S01]  /*1f930*/  IADD3 R22, P3, PT, R35, R38, RZ ;  /* 0x0000002623167210 */ /* 0x000fe20007f7e0ff */
[----:B------:R-:W-:Y:S01]  /*1f940*/  IMAD.MOV.U32 R40, RZ, RZ, R79 ;  /* 0x000000ffff287224 */ /* 0x000fe200078e004f */
[----:B------:R-:W-:Y:S01]  /*1f950*/  IADD3.X R24, P2, PT, R24, R37, RZ, P2, !PT ;  /* 0x0000002518187210 */ /* 0x000fe2000175e4ff */
[----:B------:R-:W-:-:S04]  /*1f960*/  IMAD.WIDE.U32 R36, P6, R71, UR23, RZ ;  /* 0x0000001747247c25 */ /* 0x000fc8000f8c00ff */
[----:B------:R-:W-:Y:S01]  /*1f970*/  IMAD.MOV.U32 R38, RZ, RZ, R37 ;  /* 0x000000ffff267224 */ /* 0x000fe200078e0025 */
[----:B------:R-:W-:Y:S01]  /*1f980*/  IADD3 R39, P4, PT, R39, R36, RZ ;  /* 0x0000002427277210 */ /* 0x000fe20007f9e0ff */
[----:B------:R-:W-:-:S03]  /*1f990*/  IMAD.WIDE.U32.X R40, RZ, R0, R40, P5 ;  /* 0x00000000ff287225 */ /* 0x000fc600028e0428 */
[----:B------:R-:W-:Y:S01]  /*1f9a0*/  IADD3.X R24, P3, PT, R24, R39, RZ, P3, !PT ;  /* 0x0000002718187210 */ /* 0x000fe20001f7e4ff */
[----:B------:R-:W-:Y:S02]  /*1f9b0*/  IMAD.X R39, RZ, RZ, RZ, P6 ;  /* 0x000000ffff277224 */ /* 0x000fe400030e06ff */
[----:B------:R-:W-:Y:S02]  /*1f9c0*/  @P1 IMAD.MOV.U32 R56, RZ, RZ, R34 ;  /* 0x000000ffff381224 */ /* 0x000fe400078e0022 */
[----:B------:R-:W-:-:S04]  /*1f9d0*/  IMAD.WIDE.U32.X R38, RZ, R71, R38, P4 ;  /* 0x00000047ff267225 */ /* 0x000fc800020e0426 */
[----:B------:R-:W-:Y:S01]  /*1f9e0*/  IMAD.WIDE.U32 R36, P4, R23, UR22, RZ ;  /* 0x0000001617247c25 */ /* 0x000fe2000f8800ff */
[----:B------:R-:W-:-:S03]  /*1f9f0*/  IADD3.X R26, P2, P3, R38, R40, R26, P3, P2 ;  /* 0x00000028261a7210 */ /* 0x000fc60001b4441a */
[----:B------:R-:W-:Y:S01]  /*1fa00*/  IMAD.X R79, RZ, RZ, RZ, P4 ;  /* 0x000000ffff4f7224 */ /* 0x000fe200020e06ff */
[----:B------:R-:W-:Y:S01]  /*1fa10*/  IADD3.X R5, PT, PT, R39, R41, R5, P2, P3 ;  /* 0x0000002927057210 */ /* 0x000fe200017e6405 */
[----:B------:R-:W-:-:S04]  /*1fa20*/  IMAD.WIDE.U32 R38, R17, UR22, RZ ;  /* 0x0000001611267c25 */ /* 0x000fc8000f8e00ff */
[----:B------:R-:W-:Y:S01]  /*1fa30*/  IMAD.MOV.U32 R78, RZ, RZ, R37 ;  /* 0x000000ffff4e7224 */ /* 0x000fe200078e0025 */
[----:B------:R-:W-:Y:S01]  /*1fa40*/  IADD3 R35, P2, PT, R22, R38, RZ ;  /* 0x0000002616237210 */ /* 0x000fe20007f5e0ff */
[----:B------:R-:W-:Y:S01]  /*1fa50*/  IMAD.WIDE.U32 R74, R73, -0x1, R74 ;  /* 0xffffffff494a7825 */ /* 0x000fe200078e004a */
[----:B------:R-:W-:-:S03]  /*1fa60*/  IADD3 R41, P5, PT, R39, R36, RZ ;  /* 0x0000002427297210 */ /* 0x000fc60007fbe0ff */
[----:B------:R-:W-:Y:S01]  /*1fa70*/  IMAD.WIDE.U32 R38, R4, UR21, RZ ;  /* 0x0000001504267c25 */ /* 0x000fe2000f8e00ff */
[----:B------:R-:W-:-:S03]  /*1fa80*/  IADD3.X R24, P2, PT, R24, R41, RZ, P2, !PT ;  /* 0x0000002918187210 */ /* 0x000fc6000175e4ff */
[----:B------:R-:W-:Y:S01]  /*1fa90*/  IMAD.WIDE.U32 R40, P6, R19, UR21, RZ ;  /* 0x0000001513287c25 */ /* 0x000fe2000f8c00ff */
[----:B------:R-:W-:-:S03]  /*1faa0*/  IADD3 R22, P3, PT, R35, R38, RZ ;  /* 0x0000002623167210 */ /* 0x000fc60007f7e0ff */
        /* <DEDUP_REMOVED lines=22> */
[----:B------:R-:W-:-:S04]  /*1fc10*/  IMAD.WIDE.U32.X R78, RZ, R62, R78, P5 ;  /* 0x0000003eff4e7225 */ /* 0x000fc800028e044e */
        /* <DEDUP_REMOVED lines=60> */
[----:B------:R-:W-:Y:S01]  /*1ffe0*/  IMAD.MOV.U32 R40, RZ, RZ, R37 ;  /* 0x000000ffff287224 */ /* 0x000fe200078e0025 */
[----:B------:R-:W-:Y:S01]  /*1fff0*/  IADD3 R5, P4, PT, R41, R36, RZ ;  /* 0x0000002429057210 */ /* 0x000fe20007f9e0ff */
[----:B------:R-:W-:Y:S01]  /*20000*/  IMAD.X R41, RZ, RZ, RZ, P2 ;  /* 0x000000ffff297224 */ /* 0x000fe200010e06ff */
[----:B------:R-:W-:Y:S01]  /*20010*/  ISETP.GE.U32.AND.EX P2, PT, R9, 0x1, PT, P0 ;  /* 0x000000010900780c */ /* 0x000fe20003f46100 */
[----:B------:R-:W-:Y:S01]  /*20020*/  IMAD.WIDE.U32 R36, R43, -0x1, R12 ;  /* 0xffffffff2b247825 */ /* 0x000fe200078e000c */
[----:B------:R-:W-:-:S03]  /*20030*/  IADD3.X R39, P0, PT, R22, R5, RZ, P3, !PT ;  /* 0x0000000516277210 */ /* 0x000fc60001f1e4ff */
[----:B------:R-:W-:-:S04]  /*20040*/  IMAD.WIDE.U32.X R40, RZ, R55, R40, P4 ;  /* 0x00000037ff287225 */ /* 0x000fc800020e0428 */
[----:B------:R-:W-:Y:S01]  /*20050*/  IMAD.WIDE.U32 R12, P3, R70, UR19, RZ ;  /* 0x00000013460c7c25 */ /* 0x000fe2000f8600ff */
[----:B------:R-:W-:-:S03]  /*20060*/  IADD3.X R5, P0, PT, R26, R40, RZ, P0, !PT ;  /* 0x000000281a057210 */ /* 0x000fc6000071e4ff */
[----:B------:R-:W-:Y:S02]  /*20070*/  @P2 IMAD.MOV.U32 R49, RZ, RZ, R3 ;  /* 0x000000ffff312224 */ /* 0x000fe400078e0003 */
[----:B------:R-:W-:Y:S01]  /*20080*/  IMAD.X R41, R79, 0x1, R41, P0 ;  /* 0x000000014f297824 */ /* 0x000fe200000e0629 */
[----:B------:R-:W-:Y:S01]  /*20090*/  ISETP.GE.U32.AND P0, PT, R43, RZ, PT ;  /* 0x000000ff2b00720c */ /* 0x000fe20003f06070 */
[----:B------:R-:W-:-:S03]  /*200a0*/  @P2 IMAD.WIDE.U32 R34, R9, -0x1, R48 ;  /* 0xffffffff09222825 */ /* 0x000fc600078e0030 */
[----:B------:R-:W-:Y:S01]  /*200b0*/  ISETP.GE.U32.AND.EX P0, PT, R14, 0x1, PT, P0 ;  /* 0x000000010e00780c */ /* 0x000fe20003f06100 */
[----:B------:R-:W-:Y:S02]  /*200c0*/  @P2 IMAD.MOV.U32 R9, RZ, RZ, RZ ;  /* 0x000000ffff092224 */ /* 0x000fe400078e00ff */
[----:B------:R-:W-:Y:S02]  /*200d0*/  @P2 IMAD.MOV.U32 R48, RZ, RZ, R34 ;  /* 0x000000ffff302224 */ /* 0x000fe400078e0022 */
[----:B------:R-:W-:Y:S02]  /*200e0*/  @P2 IMAD.IADD R3, R35, 0x1, R9 ;  /* 0x0000000123032824 */ /* 0x000fe400078e0209 */
[----:B------:R-:W-:-:S04]  /*200f0*/  IMAD.WIDE.U32 R34, R30, UR19, RZ ;  /* 0x000000131e227c25 */ /* 0x000fc8000f8e00ff */
[----:B------:R-:W-:Y:S01]  /*20100*/  IMAD.IADD R49, R37, 0x1, -R14 ;  /* 0x0000000125317824 */ /* 0x000fe200078e0a0e */
[----:B------:R-:W-:Y:S01]  /*20110*/  IADD3 R12, P5, PT, R35, R12, RZ ;  /* 0x0000000c230c7210 */ /* 0x000fe20007fbe0ff */
[----:B------:R-:W-:Y:S02]  /*20120*/  IMAD.MOV.U32 R44, RZ, RZ, R36 ;  /* 0x000000ffff2c7224 */ /* 0x000fe400078e0024 */
[----:B------:R-:W-:-:S04]  /*20130*/  IMAD.WIDE.U32 R42, P2, R10, UR8, RZ ;  /* 0x000000080a2a7c25 */ /* 0x000fc8000f8400ff */
[----:B------:R-:W-:-:S04]  /*20140*/  IMAD.WIDE.U32 R78, R63, UR8, RZ ;  /* 0x000000083f4e7c25 */ /* 0x000fc8000f8e00ff */
[----:B------:R-:W-:Y:S01]  /*20150*/  @P0 IMAD.MOV.U32 R36, RZ, RZ, R44 ;  /* 0x000000ffff240224 */ /* 0x000fe200078e002c */
[----:B------:R-:W-:Y:S01]  /*20160*/  IADD3 R9, P6, PT, R79, R42, RZ ;  /* 0x0000002a4f097210 */ /* 0x000fe20007fde0ff */
[----:B------:R-:W-:Y:S01]  /*20170*/  @P0 IMAD.MOV.U32 R37, RZ, RZ, R49 ;  /* 0x000000ffff250224 */ /* 0x000fe200078e0031 */
[----:B------:R-:W-:Y:S01]  /*20180*/  IADD3 R22, P1, PT, R78, R34, RZ ;  /* 0x000000224e167210 */ /* 0x000fe20007f3e0ff */
[----:B------:R-:W-:Y:S01]  /*20190*/  IMAD.X R35, RZ, RZ, RZ, P2 ;  /* 0x000000ffff237224 */ /* 0x000fe200010e06ff */
[----:B------:R-:W-:Y:S01]  /*201a0*/  ISETP.GE.U32.AND P2, PT, R73, RZ, PT ;  /* 0x000000ff4900720c */ /* 0x000fe20003f46070 */
[----:B------:R-:W-:Y:S01]  /*201b0*/  @P0 IMAD.WIDE.U32 R36, R14, -0x1, R36 ;  /* 0xffffffff0e240825 */ /* 0x000fe200078e0024 */
[----:B------:R-:W-:Y:S02]  /*201c0*/  IADD3.X R9, P1, PT, R9, R12, RZ, P1, !PT ;  /* 0x0000000c09097210 */ /* 0x000fe40000f3e4ff */
[----:B------:R-:W-:Y:S01]  /*201d0*/  ISETP.GE.U32.AND.EX P2, PT, R77, 0x1, PT, P2 ;  /* 0x000000014d00780c */ /* 0x000fe20003f46120 */
[----:B------:R-:W-:-:S02]  /*201e0*/  @P0 IMAD.MOV.U32 R73, RZ, RZ, RZ ;  /* 0x000000ffff490224 */ /* 0x000fc400078e00ff */
[----:B------:R-:W-:Y:S02]  /*201f0*/  IMAD.MOV.U32 R42, RZ, RZ, R13 ;  /* 0x000000ffff2a7224 */ /* 0x000fe400078e000d */
[----:B------:R-:W-:Y:S02]  /*20200*/  @P0 IMAD.IADD R49, R37, 0x1, R73 ;  /* 0x0000000125310824 */ /* 0x000fe400078e0249 */
[----:B------:R-:W-:-:S04]  /*20210*/  IMAD.WIDE.U32 R72, R67, UR18, RZ ;  /* 0x0000001243487c25 */ /* 0x000fc8000f8e00ff */
[----:B------:R-:W-:-:S04]  /*20220*/  IMAD.WIDE.U32 R12, P4, R27, UR18, RZ ;  /* 0x000000121b0c7c25 */ /* 0x000fc8000f8800ff */
[----:B------:R-:W-:Y:S02]  /*20230*/  IMAD.MOV.U32 R34, RZ, RZ, R43 ;  /* 0x000000ffff227224 */ /* 0x000fe400078e002b */
        /* <DEDUP_REMOVED lines=16> */
[----:B------:R-:W-:Y:S01]  /*20340*/  IMAD.WIDE.U32 R12, P6, R71, UR16, RZ ;  /* 0x00000010470c7c25 */ /* 0x000fe2000f8c00ff */
[----:B------:R-:W-:Y:S02]  /*20350*/  IADD3.X R22, P1, PT, R9, R22, RZ, P1, !PT ;  /* 0x0000001609167210 */ /* 0x000fe40000f3e4ff */
[----:B------:R-:W-:Y:S01]  /*20360*/  IADD3 R9, P3, PT, R37, R34, RZ ;  /* 0x0000002225097210 */ /* 0x000fe20007f7e0ff */
[----:B------:R-:W-:Y:S01]  /*20370*/  IMAD.X R43, RZ, RZ, RZ, P4 ;  /* 0x000000ffff2b7224 */ /* 0x000fe200020e06ff */
[----:B------:R-:W-:Y:S01]  /*20380*/  IADD3 R35, P4, PT, R35, R12, RZ ;  /* 0x0000000c23237210 */ /* 0x000fe20007f9e0ff */
[----:B------:R-:W-:Y:S02]  /*20390*/  IMAD.MOV.U32 R42, RZ, RZ, R73 ;  /* 0x000000ffff2a7224 */ /* 0x000fe400078e0049 */
[----:B------:R-:W-:Y:S01]  /*203a0*/  IMAD.MOV.U32 R34, RZ, RZ, R13 ;  /* 0x000000ffff227224 */ /* 0x000fe200078e000d */
[----:B------:R-:W-:Y:S01]  /*203b0*/  IADD3.X R12, P3, PT, R22, R35, RZ, P3, !PT ;  /* 0x00000023160c7210 */ /* 0x000fe20001f7e4ff */
[----:B------:R-:W-:-:S02]  /*203c0*/  IMAD.X R35, RZ, RZ, RZ, P6 ;  /* 0x000000ffff237224 */ /* 0x000fc400030e06ff */
        /* <DEDUP_REMOVED lines=23> */
[----:B------:R-:W-:-:S03]  /*20540*/  IADD3.X R24, P1, P3, R34, R72, R24, P3, P1 ;  /* 0x0000004822187210 */ /* 0x000fc60001b22418 */
[----:B------:R-:W-:Y:S01]  /*20550*/  IMAD.WIDE.U32 R38, R5, -0x1, R38 ;  /* 0xffffffff05267825 */ /* 0x000fe200078e0026 */
[----:B------:R-:W-:Y:S02]  /*20560*/  IADD3.X R14, PT, PT, R35, R73, R14, P1, P3 ;  /* 0x00000049230e7210 */ /* 0x000fe40000fe640e */
[----:B------:R-:W-:Y:S01]  /*20570*/  IADD3 R9, P1, PT, R9, R42, RZ ;  /* 0x0000002a09097210 */ /* 0x000fe20007f3e0ff */
[----:B------:R-:W-:-:S04]  /*20580*/  IMAD.WIDE.U32 R34, P4, R62, UR21, RZ ;  /* 0x000000153e227c25 */ /* 0x000fc8000f8800ff */
        /* <DEDUP_REMOVED lines=67> */
[----:B------:R-:W-:Y:S01]  /*209c0*/  IMAD.MOV.U32 R22, RZ, RZ, R38 ;  /* 0x000000ffff167224 */ /* 0x000fe200078e0026 */
        /* <DEDUP_REMOVED lines=9> */
[----:B------:R-:W-:Y:S01]  /*20a60*/  IMAD.IADD R5, R75, 0x1, -R77 ;  /* 0x000000014b057824 */ /* 0x000fe200078e0a4d */
[----:B------:R-:W-:Y:S01]  /*20a70*/  IADD3.X R35, P1, PT, R12, R35, RZ, P1, !PT ;  /* 0x000000230c237210 */ /* 0x000fe20000f3e4ff */
[----:B------:R-:W-:Y:S01]  /*20a80*/  IMAD.WIDE.U32.X R72, RZ, R55, R72, P4 ;  /* 0x00000037ff487225 */ /* 0x000fe200020e0448 */
[----:B------:R-:W-:Y:S02]  /*20a90*/  ISETP.GE.U32.AND.EX P3, PT, R41, 0x1, PT, P3 ;  /* 0x000000012900780c */ /* 0x000fe40003f66130 */
[----:B------:R-:W-:Y:S01]  /*20aa0*/  IADD3.X R9, P1, PT, R24, R72, RZ, P1, !PT ;  /* 0x0000004818097210 */ /* 0x000fe20000f3e4ff */
[----:B------:R-:W-:-:S02]  /*20ab0*/  IMAD.MOV.U32 R24, RZ, RZ, R74 ;  /* 0x000000ffff187224 */ /* 0x000fc400078e004a */
[----:B------:R-:W-:-:S04]  /*20ac0*/  IMAD.WIDE.U32 R74, R67, UR19, RZ ;  /* 0x00000013434a7c25 */ /* 0x000fc8000f8e00ff */
        /* <DEDUP_REMOVED lines=9> */
[----:B------:R-:W-:Y:S02]  /*20b60*/  @P2 IMAD.MOV.U32 R34, RZ, RZ, R24 ;  /* 0x000000ffff222224 */ /* 0x000fe400078e0018 */
[----:B------:R-:W-:Y:S01]  /*20b70*/  IMAD.MOV.U32 R72, RZ, RZ, R13 ;  /* 0x000000ffff487224 */ /* 0x000fe200078e000d */
[----:B------:R-:W-:Y:S01]  /*20b80*/  IADD3.X R12, P1, PT, R12, R73, RZ, P1, !PT ;  /* 0x000000490c0c7210 */ /* 0x000fe20000f3e4ff */
[----:B------:R-:W-:Y:S01]  /*20b90*/  IMAD.X R73, RZ, RZ, RZ, P0 ;  /* 0x000000ffff497224 */ /* 0x000fe200000e06ff */
[----:B------:R-:W-:Y:S01]  /*20ba0*/  ISETP.GE.U32.AND P0, PT, R9, RZ, PT ;  /* 0x000000ff0900720c */ /* 0x000fe20003f06070 */
[----:B------:R-:W-:Y:S02]  /*20bb0*/  IMAD.IADD R9, R35, 0x1, -R14 ;  /* 0x0000000123097824 */ /* 0x000fe400078e0a0e */
[----:B------:R-:W-:Y:S01]  /*20bc0*/  @P2 IMAD.MOV.U32 R35, RZ, RZ, R5 ;  /* 0x000000ffff232224 */ /* 0x000fe200078e0005 */
[----:B------:R-:W-:Y:S01]  /*20bd0*/  ISETP.GE.U32.AND.EX P0, PT, R14, 0x1, PT, P0 ;  /* 0x000000010e00780c */ /* 0x000fe20003f06100 */
[----:B------:R-:W-:-:S02]  /*20be0*/  IMAD.IADD R13, R39, 0x1, -R41 ;  /* 0x00000001270d7824 */ /* 0x000fc400078e0a29 */
[----:B------:R-:W-:-:S04]  /*20bf0*/  @P2 IMAD.WIDE.U32 R34, R77, -0x1, R34 ;  /* 0xffffffff4d222825 */ /* 0x000fc800078e0022 */
[----:B------:R-:W-:Y:S02]  /*20c00*/  @P2 IMAD.MOV.U32 R39, RZ, RZ, RZ ;  /* 0x000000ffff272224 */ /* 0x000fe400078e00ff */
[----:B------:R-:W-:Y:S02]  /*20c10*/  @P2 IMAD.MOV.U32 R24, RZ, RZ, R34 ;  /* 0x000000ffff182224 */ /* 0x000fe400078e0022 */
[----:B------:R-:W-:Y:S01]  /*20c20*/  @P2 IMAD.IADD R5, R35, 0x1, R39 ;  /* 0x0000000123052824 */ /* 0x000fe200078e0227 */
[----:B------:R-:W-:Y:S01]  /*20c30*/  IADD3 R43, P2, PT, R43, R74, RZ ;  /* 0x0000004a2b2b7210 */ /* 0x000fe20007f5e0ff */
[----:B------:R-:W-:Y:S02]  /*20c40*/  @P3 IMAD.MOV.U32 R34, RZ, RZ, R22 ;  /* 0x000000ffff223224 */ /* 0x000fe400078e0016 */
[----:B------:R-:W-:Y:S02]  /*20c50*/  @P3 IMAD.MOV.U32 R35, RZ, RZ, R13 ;  /* 0x000000ffff233224 */ /* 0x000fe400078e000d */
[----:B------:R-:W-:-:S02]  /*20c60*/  IMAD.X R39, RZ, RZ, RZ, P6 ;  /* 0x000000ffff277224 */ /* 0x000fc400030e06ff */
[----:B------:R-:W-:-:S04]  /*20c70*/  @P3 IMAD.WIDE.U32 R34, R41, -0x1, R34 ;  /* 0xffffffff29223825 */ /* 0x000fc800078e0022 */
[----:B------:R-:W-:Y:S02]  /*20c80*/  @P3 IMAD.MOV.U32 R41, RZ, RZ, RZ ;  /* 0x000000ffff293224 */ /* 0x000fe400078e00ff */
[----:B------:R-:W-:Y:S02]  /*20c90*/  IMAD.MOV.U32 R38, RZ, RZ, R37 ;  /* 0x000000ffff267224 */ /* 0x000fe400078e0025 */
[----:B------:R-:W-:Y:S02]  /*20ca0*/  @P3 IMAD.IADD R13, R35, 0x1, R41 ;  /* 0x00000001230d3824 */ /* 0x000fe400078e0229 */
[----:B------:R-:W-:-:S04]  /*20cb0*/  IMAD.WIDE.U32 R40, P6, R27, UR19, RZ ;  /* 0x000000131b287c25 */ /* 0x000fc8000f8c00ff */
[----:B------:R-:W-:Y:S01]  /*20cc0*/  IMAD.X R37, RZ, RZ, RZ, P6 ;  /* 0x000000ffff257224 */ /* 0x000fe200030e06ff */
[----:B------:R-:W-:Y:S01]  /*20cd0*/  IADD3 R75, P6, PT, R75, R40, RZ ;  /* 0x000000284b4b7210 */ /* 0x000fe20007fde0ff */
[----:B------:R-:W-:Y:S02]  /*20ce0*/  IMAD.MOV.U32 R36, RZ, RZ, R41 ;  /* 0x000000ffff247224 */ /* 0x000fe400078e0029 */
[----:B------:R-:W-:Y:S01]  /*20cf0*/  IMAD.WIDE.U32.X R40, RZ, R10, R72, P4 ;  /* 0x0000000aff287225 */ /* 0x000fe200020e0448 */
[----:B------:R-:W-:-:S03]  /*20d00*/  IADD3.X R12, P2, PT, R12, R75, RZ, P2, !PT ;  /* 0x0000004b0c0c7210 */ /* 0x000fc6000175e4ff */
        /* <DEDUP_REMOVED lines=8> */
[----:B------:R-:W-:Y:S01]  /*20d90*/  IMAD.MOV.U32 R42, RZ, RZ, R37 ;  /* 0x000000ffff2a7224 */ /* 0x000fe200078e0025 */
[----:B------:R-:W-:Y:S01]  /*20da0*/  IADD3 R41, P5, PT, R39, R36, RZ ;  /* 0x0000002427297210 */ /* 0x000fe20007fbe0ff */
[----:B------:R-:W-:-:S03]  /*20db0*/  IMAD.WIDE.U32 R38, R25, UR17, RZ ;  /* 0x0000001119267c25 */ /* 0x000fc6000f8e00ff */
[----:B------:R-:W-:Y:S01]  /*20dc0*/  IADD3.X R36, P1, PT, R12, R41, RZ, P1, !PT ;  /* 0x000000290c247210 */ /* 0x000fe20000f3e4ff */
[----:B------:R-:W-:Y:S01]  /*20dd0*/  IMAD.WIDE.U32 R40, P6, R71, UR17, RZ ;  /* 0x0000001147287c25 */ /* 0x000fe2000f8c00ff */
[----:B------:R-:W-:-:S03]  /*20de0*/  IADD3 R12, P2, PT, R43, R38, RZ ;  /* 0x000000262b0c7210 */ /* 0x000fc60007f5e0ff */
[----:B------:R-:W-:Y:S01]  /*20df0*/  IMAD.X R43, RZ, RZ, RZ, P4 ;  /* 0x000000ffff2b7224 */ /* 0x000fe200020e06ff */
        /* <DEDUP_REMOVED lines=11> */
[----:B------:R-:W-:Y:S01]  /*20eb0*/  IMAD.MOV.U32 R42, RZ, RZ, R37 ;  /* 0x000000ffff2a7224 */ /* 0x000fe200078e0025 */
[----:B------:R-:W-:Y:S01]  /*20ec0*/  IADD3 R43, P5, PT, R41, R36, RZ ;  /* 0x00000024292b7210 */ /* 0x000fe20007fbe0ff */
[----:B------:R-:W-:-:S03]  /*20ed0*/  IMAD.WIDE.U32 R40, R4, UR23, RZ ;  /* 0x0000001704287c25 */ /* 0x000fc6000f8e00ff */
[----:B------:R-:W-:Y:S01]  /*20ee0*/  IADD3.X R36, P1, PT, R38, R43, RZ, P1, !PT ;  /* 0x0000002b26247210 */ /* 0x000fe20000f3e4ff */
[----:B------:R-:W-:Y:S01]  /*20ef0*/  IMAD.X R43, RZ, RZ, RZ, P4 ;  /* 0x000000ffff2b7224 */ /* 0x000fe200020e06ff */
        /* <DEDUP_REMOVED lines=91> */
[----:B------:R-:W-:Y:S01]  /*214b0*/  IMAD.WIDE.U32 R38, P5, R10, UR10, RZ ;  /* 0x0000000a0a267c25 */ /* 0x000fe2000f8a00ff */
[----:B------:R-:W-:-:S03]  /*214c0*/  IADD3.X R73, P1, PT, R73, R42, RZ, P1, !PT ;  /* 0x0000002a49497210 */ /* 0x000fc60000f3e4ff */
[----:B------:R-:W-:Y:S01]  /*214d0*/  IMAD.MOV.U32 R42, RZ, RZ, R39 ;  /* 0x000000ffff2a7224 */ /* 0x000fe200078e0027 */
[----:B------:R-:W-:Y:S01]  /*214e0*/  IADD3 R38, P4, PT, R41, R38, RZ ;  /* 0x0000002629267210 */ /* 0x000fe20007f9e0ff */
[----:B------:R-:W-:Y:S01]  /*214f0*/  IMAD.X R43, R35, 0x1, R43, P1 ;  /* 0x00000001232b7824 */ /* 0x000fe200008e062b */
[C---:B------:R-:W-:Y:S01]  /*21500*/  ISETP.GE.U32.AND P1, PT, R73.reuse, RZ, PT ;  /* 0x000000ff4900720c */ /* 0x040fe20003f26070 */
[----:B------:R-:W-:-:S03]  /*21510*/  IMAD.WIDE.U32 R36, R73, -0x1, R36 ;  /* 0xffffffff49247825 */ /* 0x000fc600078e0024 */
[----:B------:R-:W-:Y:S01]  /*21520*/  ISETP.GE.U32.AND.EX P1, PT, R43, 0x1, PT, P1 ;  /* 0x000000012b00780c */ /* 0x000fe20003f26110 */
[----:B------:R-:W-:-:S04]  /*21530*/  IMAD.WIDE.U32 R34, R30, UR9, RZ ;  /* 0x000000091e227c25 */ /* 0x000fc8000f8e00ff */
[----:B------:R-:W-:Y:S01]  /*21540*/  IMAD.IADD R73, R37, 0x1, -R43 ;  /* 0x0000000125497824 */ /* 0x000fe200078e0a2b */
[----:B------:R-:W-:Y:S01]  /*21550*/  IADD3 R12, P6, PT, R40, R34, RZ ;  /* 0x00000022280c7210 */ /* 0x000fe20007fde0ff */
[----:B------:R-:W-:Y:S02]  /*21560*/  IMAD.MOV.U32 R72, RZ, RZ, R36 ;  /* 0x000000ffff487224 */ /* 0x000fe400078e0024 */
[----:B------:R-:W-:Y:S02]  /*21570*/  @P0 IMAD.MOV.U32 R36, RZ, RZ, R26 ;  /* 0x000000ffff240224 */ /* 0x000fe400078e001a */
[----:B------:R-:W-:Y:S02]  /*21580*/  @P0 IMAD.MOV.U32 R37, RZ, RZ, R9 ;  /* 0x000000ffff250224 */ /* 0x000fe400078e0009 */
[----:B------:R-:W-:-:S04]  /*21590*/  @P0 IMAD.WIDE.U32 R40, R14, -0x1, R36 ;  /* 0xffffffff0e280825 */ /* 0x000fc800078e0024 */
[----:B------:R-:W-:Y:S02]  /*215a0*/  @P0 IMAD.MOV.U32 R37, RZ, RZ, RZ ;  /* 0x000000ffff250224 */ /* 0x000fe400078e00ff */
[----:B------:R-:W-:Y:S02]  /*215b0*/  @P0 IMAD.MOV.U32 R26, RZ, RZ, R40 ;  /* 0x000000ffff1a0224 */ /* 0x000fe400078e0028 */
[----:B------:R-:W-:Y:S02]  /*215c0*/  @P0 IMAD.IADD R9, R41, 0x1, R37 ;  /* 0x0000000129090824 */ /* 0x000fe400078e0225 */
[----:B------:R-:W-:-:S04]  /*215d0*/  IMAD.WIDE.U32 R36, P2, R70, UR9, RZ ;  /* 0x0000000946247c25 */ /* 0x000fc8000f8400ff */
[----:B------:R-:W-:Y:S01]  /*215e0*/  @P1 IMAD.MOV.U32 R41, RZ, RZ, RZ ;  /* 0x000000ffff291224 */ /* 0x000fe200078e00ff */
[----:B------:R-:W-:-:S04]  /*215f0*/  IADD3 R35, P3, PT, R35, R36, RZ ;  /* 0x0000002423237210 */ /* 0x000fc80007f7e0ff */
[----:B------:R-:W-:Y:S01]  /*21600*/  IADD3.X R14, P0, PT, R38, R35, RZ, P6, !PT ;  /* 0x00000023260e7210 */ /* 0x000fe2000371e4ff */
[----:B------:R-:W-:-:S04]  /*21610*/  @P1 IMAD.WIDE.U32 R34, R43, -0x1, R72 ;  /* 0xffffffff2b221825 */ /* 0x000fc800078e0048 */
[----:B------:R-:W-:Y:S02]  /*21620*/  @P1 IMAD.IADD R73, R35, 0x1, R41 ;  /* 0x0000000123491824 */ /* 0x000fe400078e0229 */
[----:B------:R-:W-:Y:S02]  /*21630*/  @P1 IMAD.MOV.U32 R72, RZ, RZ, R34 ;  /* 0x000000ffff481224 */ /* 0x000fe400078e0022 */
[----:B------:R-:W-:-:S04]  /*21640*/  IMAD.WIDE.U32 R40, R67, UR8, RZ ;  /* 0x0000000843287c25 */ /* 0x000fc8000f8e00ff */
[----:B------:R-:W-:Y:S01]  /*21650*/  IMAD.WIDE.U32 R34, P6, R27, UR8, RZ ;  /* 0x000000081b227c25 */ /* 0x000fe2000f8c00ff */
[----:B------:R-:W-:-:S03]  /*21660*/  IADD3 R12, P1, PT, R12, R40, RZ ;  /* 0x000000280c0c7210 */ /* 0x000fc60007f3e0ff */
[----:B------:R-:W-:Y:S01]  /*21670*/  IMAD.X R43, RZ, RZ, RZ, P5 ;  /* 0x000000ffff2b7224 */ /* 0x000fe200028e06ff */
[----:B------:R-:W-:Y:S01]  /*21680*/  IADD3 R41, P5, PT, R41, R34, RZ ;  /* 0x0000002229297210 */ /* 0x000fe20007fbe0ff */
[----:B------:R-:W-:Y:S02]  /*21690*/  IMAD.X R39, RZ, RZ, RZ, P6 ;  /* 0x000000ffff277224 */ /* 0x000fe400030e06ff */
[----:B------:R-:W-:Y:S01]  /*216a0*/  IMAD.MOV.U32 R40, RZ, RZ, R37 ;  /* 0x000000ffff287224 */ /* 0x000fe200078e0025 */
[----:B------:R-:W-:Y:S01]  /*216b0*/  IADD3.X R14, P1, PT, R14, R41, RZ, P1, !PT ;  /* 0x000000290e0e7210 */ /* 0x000fe20000f3e4ff */
[----:B------:R-:W-:Y:S02]  /*216c0*/  IMAD.X R41, RZ, RZ, RZ, P2 ;  /* 0x000000ffff297224 */ /* 0x000fe400010e06ff */
[----:B------:R-:W-:Y:S02]  /*216d0*/  IMAD.MOV.U32 R38, RZ, RZ, R35 ;  /* 0x000000ffff267224 */ /* 0x000fe400078e0023 */
[----:B------:R-:W-:-:S04]  /*216e0*/  IMAD.WIDE.U32.X R42, RZ, R10, R42, P4 ;  /* 0x0000000aff2a7225 */ /* 0x000fc800020e042a */
[----:B------:R-:W-:-:S04]  /*216f0*/  IMAD.WIDE.U32.X R40, RZ, R70, R40, P3 ;  /* 0x00000046ff287225 */ /* 0x000fc800018e0428 */
[----:B------:R-:W-:-:S04]  /*21700*/  IMAD.WIDE.U32.X R38, RZ, R27, R38, P5 ;  /* 0x0000001bff267225 */ /* 0x000fc800028e0426 */
[----:B------:R-:W-:Y:S01]  /*21710*/  IMAD.WIDE.U32 R36, R57, UR19, RZ ;  /* 0x0000001339247c25 */ /* 0x000fe2000f8e00ff */
[----:B------:R-:W-:-:S03]  /*21720*/  IADD3.X R40, P0, P1, R38, R40, R42, P1, P0 ;  /* 0x0000002826287210 */ /* 0x000fc6000090042a */
[----:B------:R-:W-:Y:S01]  /*21730*/  IMAD.WIDE.U32 R34, P3, R0, UR19, RZ ;  /* 0x0000001300227c25 */ /* 0x000fe2000f8600ff */
[----:B------:R-:W-:Y:S02]  /*21740*/  IADD3.X R41, PT, PT, R39, R41, R43, P0, P1 ;  /* 0x0000002927297210 */ /* 0x000fe400007e242b */
[----:B------:R-:W-:Y:S01]  /*21750*/  IADD3 R43, P0, PT, R12, R36, RZ ;  /* 0x000000240c2b7210 */ /* 0x000fe20007f1e0ff */
[----:B------:R-:W-:Y:S01]  /*21760*/  IMAD.WIDE.U32 R38, P4, R71, UR18, RZ ;  /* 0x0000001247267c25 */ /* 0x000fe2000f8800ff */
[----:B------:R-:W-:-:S03]  /*21770*/  IADD3 R37, P2, PT, R37, R34, RZ ;  /* 0x0000002225257210 */ /* 0x000fc60007f5e0ff */
[----:B------:R-:W-:Y:S01]  /*21780*/  IMAD.MOV.U32 R42, RZ, RZ, R35 ;  /* 0x000000ffff2a7224 */ /* 0x000fe200078e0023 */
[----:B------:R-:W-:Y:S01]  /*21790*/  IADD3.X R14, P0, PT, R14, R37, RZ, P0, !PT ;  /* 0x000000250e0e7210 */ /* 0x000fe2000071e4ff */
[----:B------:R-:W-:-:S03]  /*217a0*/  IMAD.WIDE.U32 R36, R25, UR18, RZ ;  /* 0x0000001219247c25 */ /* 0x000fc6000f8e00ff */
[----:B------:R-:W-:Y:S01]  /*217b0*/  IADD3 R12, P1, PT, R43, R36, RZ ;  /* 0x000000242b0c7210 */ /* 0x000fe20007f3e0ff */
[----:B------:R-:W-:Y:S01]  /*217c0*/  IMAD.X R43, RZ, RZ, RZ, P3 ;  /* 0x000000ffff2b7224 */ /* 0x000fe200018e06ff */
[----:B------:R-:W-:Y:S01]  /*217d0*/  IADD3 R37, P5, PT, R37, R38, RZ ;  /* 0x0000002625257210 */ /* 0x000fe20007fbe0ff */
[----:B------:R-:W-:Y:S02]  /*217e0*/  IMAD.MOV.U32 R36, RZ, RZ, R39 ;  /* 0x000000ffff247224 */ /* 0x000fe400078e0027 */
[----:B------:R-:W-:Y:S01]  /*217f0*/  IMAD.WIDE.U32.X R42, RZ, R0, R42, P2 ;  /* 0x00000000ff2a7225 */ /* 0x000fe200010e042a */
[----:B------:R-:W-:-:S03]  /*21800*/  IADD3.X R14, P1, PT, R14, R37, RZ, P1, !PT ;  /* 0x000000250e0e7210 */ /* 0x000fc60000f3e4ff */
[----:B------:R-:W-:Y:S02]  /*21810*/  IMAD.X R37, RZ, RZ, RZ, P4 ;  /* 0x000000ffff257224 */ /* 0x000fe400020e06ff */
[----:B------:R-:W-:-:S04]  /*21820*/  IMAD.WIDE.U32 R34, P2, R23, UR17, RZ ;  /* 0x0000001117227c25 */ /* 0x000fc8000f8400ff */
[----:B------:R-:W-:-:S04]  /*21830*/  IMAD.WIDE.U32.X R36, RZ, R71, R36, P5 ;  /* 0x00000047ff247225 */ /* 0x000fc800028e0424 */
[----:B------:R-:W-:Y:S01]  /*21840*/  IMAD.WIDE.U32 R38, P4, R19, UR16, RZ ;  /* 0x0000001013267c25 */ /* 0x000fe2000f8800ff */
[----:B------:R-:W-:-:S03]  /*21850*/  IADD3.X R42, P0, P1, R36, R42, R40, P1, P0 ;  /* 0x0000002a242a7210 */ /* 0x000fc60000900428 */
[----:B------:R-:W-:Y:S01]  /*21860*/  IMAD.MOV.U32 R40, RZ, RZ, R35 ;  /* 0x000000ffff287224 */ /* 0x000fe200078e0023 */
[----:B------:R-:W-:Y:S01]  /*21870*/  IADD3.X R43, PT, PT, R37, R43, R41, P0, P1 ;  /* 0x0000002b252b7210 */ /* 0x000fe200007e2429 */
[----:B------:R-:W-:-:S03]  /*21880*/  IMAD.WIDE.U32 R36, R17, UR17, RZ ;  /* 0x0000001111247c25 */ /* 0x000fc6000f8e00ff */
[----:B------:R-:W-:Y:S02]  /*21890*/  IADD3 R41, P0, PT, R12, R36, RZ ;  /* 0x000000240c297210 */ /* 0x000fe40007f1e0ff */
[----:B------:R-:W-:-:S04]  /*218a0*/  IADD3 R37, P3, PT, R37, R34, RZ ;  /* 0x0000002225257210 */ /* 0x000fc80007f7e0ff */
        /* <DEDUP_REMOVED lines=95> */
[----:B------:R-:W-:Y:S01]  /*21ea0*/  IMAD.MOV.U32 R38, RZ, RZ, R35 ;  /* 0x000000ffff267224 */ /* 0x000fe200078e0023 */
[----:B------:R-:W-:Y:S01]  /*21eb0*/  IADD3 R14, P3, PT, R41, R34, RZ ;  /* 0x00000022290e7210 */ /* 0x000fe20007f7e0ff */
[----:B------:R-:W-:Y:S02]  /*21ec0*/  IMAD.X R12, R43, 0x1, R39, P0 ;  /* 0x000000012b0c7824 */ /* 0x000fe400000e0627 */
[----:B------:R-:W-:Y:S02]  /*21ed0*/  IMAD.X R39, RZ, RZ, RZ, P1 ;  /* 0x000000ffff277224 */ /* 0x000fe400008e06ff */
[----:B------:R-:W-:-:S04]  /*21ee0*/  IMAD.WIDE.U32 R42, R30, UR10, RZ ;  /* 0x0000000a1e2a7c25 */ /* 0x000fc8000f8e00ff */
[----:B------:R-:W-:Y:S01]  /*21ef0*/  IMAD.WIDE.U32 R34, P1, R70, UR10, RZ ;  /* 0x0000000a46227c25 */ /* 0x000fe2000f8200ff */
[----:B------:R-:W-:-:S03]  /*21f00*/  IADD3 R30, P0, PT, R40, R42, RZ ;  /* 0x0000002a281e7210 */ /* 0x000fc60007f1e0ff */
[----:B------:R-:W-:Y:S01]  /*21f10*/  IMAD.WIDE.U32.X R38, RZ, R10, R38, P3 ;  /* 0x0000000aff267225 */ /* 0x000fe200018e0426 */
[----:B------:R-:W-:-:S03]  /*21f20*/  IADD3 R43, P2, PT, R43, R34, RZ ;  /* 0x000000222b2b7210 */ /* 0x000fc60007f5e0ff */
[----:B------:R-:W-:Y:S01]  /*21f30*/  IMAD.MOV.U32 R40, RZ, RZ, R35 ;  /* 0x000000ffff287224 */ /* 0x000fe200078e0023 */
[----:B------:R-:W-:Y:S01]  /*21f40*/  IADD3.X R14, P0, PT, R14, R43, RZ, P0, !PT ;  /* 0x0000002b0e0e7210 */ /* 0x000fe2000071e4ff */
[----:B------:R-:W-:-:S04]  /*21f50*/  IMAD.WIDE.U32 R42, R67, UR9, RZ ;  /* 0x00000009432a7c25 */ /* 0x000fc8000f8e00ff */
[----:B------:R-:W-:-:S04]  /*21f60*/  IMAD.WIDE.U32 R34, P3, R27, UR9, RZ ;  /* 0x000000091b227c25 */ /* 0x000fc8000f8600ff */
[----:B------:R-:W-:Y:S01]  /*21f70*/  IMAD.X R41, RZ, RZ, RZ, P1 ;  /* 0x000000ffff297224 */ /* 0x000fe200008e06ff */
[----:B------:R-:W-:Y:S01]  /*21f80*/  IADD3 R30, P1, PT, R30, R42, RZ ;  /* 0x0000002a1e1e7210 */ /* 0x000fe20007f3e0ff */
[----:B------:R-:W-:Y:S01]  /*21f90*/  IMAD.MOV.U32 R42, RZ, RZ, R35 ;  /* 0x000000ffff2a7224 */ /* 0x000fe200078e0023 */
[----:B------:R-:W-:Y:S01]  /*21fa0*/  IADD3 R63, P4, PT, R43, R34, RZ ;  /* 0x000000222b3f7210 */ /* 0x000fe20007f9e0ff */
[----:B------:R-:W-:Y:S02]  /*21fb0*/  IMAD.X R43, RZ, RZ, RZ, P3 ;  /* 0x000000ffff2b7224 */ /* 0x000fe400018e06ff */
[----:B------:R-:W-:Y:S01]  /*21fc0*/  IMAD.WIDE.U32.X R40, RZ, R70, R40, P2 ;  /* 0x00000046ff287225 */ /* 0x000fe200010e0428 */
[----:B------:R-:W-:-:S03]  /*21fd0*/  IADD3.X R14, P1, PT, R14, R63, RZ, P1, !PT ;  /* 0x0000003f0e0e7210 */ /* 0x000fc60000f3e4ff */
[----:B------:R-:W-:Y:S01]  /*21fe0*/  IMAD.WIDE.U32.X R42, RZ, R27, R42, P4 ;  /* 0x0000001bff2a7225 */ /* 0x000fe200020e042a */
[----:B------:R-:W-:-:S03]  /*21ff0*/  ISETP.GT.U32.AND P4, PT, R28, RZ, PT ;  /* 0x000000ff1c00720c */ /* 0x000fc60003f84070 */
[----:B------:R-:W-:Y:S01]  /*22000*/  IMAD.WIDE.U32 R36, R75, -0x1, R36 ;  /* 0xffffffff4b247825 */ /* 0x000fe200078e0024 */
[----:B------:R-:W-:Y:S02]  /*22010*/  IADD3.X R10, P0, P1, R42, R40, R38, P1, P0 ;  /* 0x000000282a0a7210 */ /* 0x000fe40000900426 */
[----:B------:R-:W-:Y:S01]  /*22020*/  ISETP.GT.U32.AND.EX P4, PT, R33, -0x1, PT, P4 ;  /* 0xffffffff2100780c */ /* 0x000fe20003f84140 */
[----:B------:R-:W-:Y:S01]  /*22030*/  IMAD.MOV.U32 R67, RZ, RZ, R36 ;  /* 0x000000ffff437224 */ /* 0x000fe200078e0024 */
[----:B------:R-:W-:Y:S01]  /*22040*/  IADD3.X R27, PT, PT, R43, R41, R39, P0, P1 ;  /* 0x000000292b1b7210 */ /* 0x000fe200007e2427 */
[----:B------:R-:W-:-:S04]  /*22050*/  IMAD.WIDE.U32 R38, R57, UR8, RZ ;  /* 0x0000000839267c25 */ /* 0x000fc8000f8e00ff */
[----:B------:R-:W-:-:S04]  /*22060*/  IMAD.WIDE.U32 R34, P1, R71, UR19, RZ ;  /* 0x0000001347227c25 */ /* 0x000fc8000f8200ff */
[----:B------:R-:W-:Y:S01]  /*22070*/  IMAD.WIDE.U32 R40, R25, UR19, RZ ;  /* 0x0000001319287c25 */ /* 0x000fe2000f8e00ff */
[----:B------:R-:W-:-:S03]  /*22080*/  IADD3 R25, P0, PT, R30, R38, RZ ;  /* 0x000000261e197210 */ /* 0x000fc60007f1e0ff */
[----:B------:R-:W-:Y:S01]  /*22090*/  IMAD.X R77, RZ, RZ, RZ, P1 ;  /* 0x000000ffff4d7224 */ /* 0x000fe200008e06ff */
[----:B------:R-:W-:Y:S01]  /*220a0*/  IADD3 R25, P5, PT, R25, R40, RZ ;  /* 0x0000002819197210 */ /* 0x000fe20007fbe0ff */
[----:B------:R-:W-:Y:S01]  /*220b0*/  IMAD.WIDE.U32 R42, P2, R23, UR18, RZ ;  /* 0x00000012172a7c25 */ /* 0x000fe2000f8400ff */
[----:B------:R-:W-:-:S03]  /*220c0*/  IADD3 R30, P1, PT, R41, R34, RZ ;  /* 0x00000022291e7210 */ /* 0x000fc60007f3e0ff */
[----:B------:R-:W-:Y:S02]  /*220d0*/  IMAD.MOV.U32 R76, RZ, RZ, R35 ;  /* 0x000000ffff4c7224 */ /* 0x000fe400078e0023 */
[----:B------:R-:W-:-:S04]  /*220e0*/  IMAD.WIDE.U32 R40, R17, UR18, RZ ;  /* 0x0000001211287c25 */ /* 0x000fc8000f8e00ff */
[----:B------:R-:W-:Y:S01]  /*220f0*/  IMAD.WIDE.U32.X R76, RZ, R71, R76, P1 ;  /* 0x00000047ff4c7225 */ /* 0x000fe200008e044c */
[----:B------:R-:W-:Y:S02]  /*22100*/  IADD3 R17, P1, PT, R41, R42, RZ ;  /* 0x0000002a29117210 */ /* 0x000fe40007f3e0ff */
[----:B------:R-:W-:Y:S01]  /*22110*/  IADD3 R25, P3, PT, R25, R40, RZ ;  /* 0x0000002819197210 */ /* 0x000fe20007f7e0ff */
[----:B------:R-:W-:Y:S02]  /*22120*/  IMAD.X R35, RZ, RZ, RZ, P2 ;  /* 0x000000ffff237224 */ /* 0x000fe400010e06ff */
[----:B------:R-:W-:Y:S02]  /*22130*/  IMAD.MOV.U32 R34, RZ, RZ, R43 ;  /* 0x000000ffff227224 */ /* 0x000fe400078e002b */
[----:B------:R-:W-:-:S04]  /*22140*/  IMAD.WIDE.U32 R40, P2, R19, UR17, RZ ;  /* 0x0000001113287c25 */ /* 0x000fc8000f8400ff */
[----:B------:R-:W-:-:S04]  /*22150*/  IMAD.WIDE.U32 R42, R4, UR17, RZ ;  /* 0x00000011042a7c25 */ /* 0x000fc8000f8e00ff */
[----:B------:R-:W-:Y:S01]  /*22160*/  IMAD.WIDE.U32.X R70, RZ, R23, R34, P1 ;  /* 0x00000017ff467225 */ /* 0x000fe200008e0422 */
[----:B------:R-:W-:-:S03]  /*22170*/  IADD3 R4, P1, PT, R43, R40, RZ ;  /* 0x000000282b047210 */ /* 0x000fc60007f3e0ff */
[----:B------:R-:W-:Y:S02]  /*22180*/  IMAD.X R35, RZ, RZ, RZ, P2 ;  /* 0x000000ffff237224 */ /* 0x000fe400010e06ff */
[----:B------:R-:W-:-:S04]  /*22190*/  IMAD.MOV.U32 R34, RZ, RZ, R41 ;  /* 0x000000ffff227224 */ /* 0x000fc800078e0029 */
[----:B------:R-:W-:-:S04]  /*221a0*/  IMAD.WIDE.U32.X R34, RZ, R19, R34, P1 ;  /* 0x00000013ff227225 */ /* 0x000fc800008e0422 */
[----:B------:R-:W-:-:S04]  /*221b0*/  IMAD.WIDE.U32 R40, P1, R0, UR8, RZ ;  /* 0x0000000800287c25 */ /* 0x000fc8000f8200ff */
[----:B------:R-:W-:Y:S01]  /*221c0*/  IMAD.MOV.U32 R38, RZ, RZ, R41 ;  /* 0x000000ffff267224 */ /* 0x000fe200078e0029 */
[----:B------:R-:W-:Y:S01]  /*221d0*/  IADD3 R19, P2, PT, R39, R40, RZ ;  /* 0x0000002827137210 */ /* 0x000fe20007f5e0ff */
[----:B------:R-:W-:Y:S01]  /*221e0*/  IMAD.X R39, RZ, RZ, RZ, P1 ;  /* 0x000000ffff277224 */ /* 0x000fe200008e06ff */
[----:B------:R-:W-:Y:S02]  /*221f0*/  ISETP.GT.U32.AND P1, PT, R68, RZ, PT ;  /* 0x000000ff4400720c */ /* 0x000fe40003f24070 */
[----:B------:R-:W-:Y:S01]  /*22200*/  IADD3.X R41, P0, PT, R14, R19, RZ, P0, !PT ;  /* 0x000000130e297210 */ /* 0x000fe2000071e4ff */
[----:B------:R-:W-:Y:S01]  /*22210*/  IMAD.WIDE.U32.X R38, RZ, R0, R38, P2 ;  /* 0x00000000ff267225 */ /* 0x000fe200010e0426 */
[----:B------:R-:W-:Y:S02]  /*22220*/  IADD3 R23, P2, PT, R68, -0x1, RZ ;  /* 0xffffffff44177810 */ /* 0x000fe40007f5e0ff */
[----:B------:R-:W-:Y:S02]  /*22230*/  ISETP.GT.U32.AND.EX P1, PT, R7, -0x1, PT, P1 ;  /* 0xffffffff0700780c */ /* 0x000fe40003f24110 */
[----:B------:R-:W-:Y:S01]  /*22240*/  IADD3.X R30, P5, PT, R41, R30, RZ, P5, !PT ;  /* 0x0000001e291e7210 */ /* 0x000fe20002fbe4ff */
[----:B------:R-:W-:Y:S01]  /*22250*/  IMAD.X R0, RZ, RZ, R7, P2 ;  /* 0x000000ffff007224 */ /* 0x000fe200010e0607 */
[----:B------:R-:W-:-:S02]  /*22260*/  ISETP.GT.U32.AND P2, PT, R32, RZ, PT ;  /* 0x000000ff2000720c */ /* 0x000fc40003f44070 */
[----:B------:R-:W-:Y:S02]  /*22270*/  SEL R68, R23, R68, P1 ;  /* 0x0000004417447207 */ /* 0x000fe40000800000 */
[----:B------:R-:W-:Y:S02]  /*22280*/  SEL R7, R0, R7, P1 ;  /* 0x0000000700077207 */ /* 0x000fe40000800000 */
[----:B------:R-:W-:Y:S02]  /*22290*/  ISETP.GT.U32.AND.EX P1, PT, R29, -0x1, PT, P2 ;  /* 0xffffffff1d00780c */ /* 0x000fe40003f24120 */
[----:B------:R-:W-:Y:S02]  /*222a0*/  IADD3 R23, P2, PT, R32, -0x1, RZ ;  /* 0xffffffff20177810 */ /* 0x000fe40007f5e0ff */
[----:B------:R-:W-:Y:S02]  /*222b0*/  IADD3.X R57, P0, P5, R76, R38, R10, P5, P0 ;  /* 0x000000264c397210 */ /* 0x000fe40002d0040a */
[----:B------:R-:W-:Y:S01]  /*222c0*/  SEL R0, R23, R32, P1 ;  /* 0x0000002017007207 */ /* 0x000fe20000800000 */
[----:B------:R-:W-:Y:S01]  /*222d0*/  IMAD.X R32, RZ, RZ, R29, P2 ;  /* 0x000000ffff207224 */ /* 0x000fe200010e061d */
[----:B------:R-:W-:-:S02]  /*222e0*/  IADD3 R43, P2, PT, R25, R42, RZ ;  /* 0x0000002a192b7210 */ /* 0x000fc40007f5e0ff */
[----:B------:R-:W-:Y:S02]  /*222f0*/  IADD3 R25, P6, PT, R66, -0x1, RZ ;  /* 0xffffffff42197810 */ /* 0x000fe40007fde0ff */
[----:B------:R-:W-:Y:S02]  /*22300*/  SEL R23, R32, R29, P1 ;  /* 0x0000001d20177207 */ /* 0x000fe40000800000 */
[----:B------:R-:W-:Y:S01]  /*22310*/  IADD3 R29, P1, PT, R28, -0x1, RZ ;  /* 0xffffffff1c1d7810 */ /* 0x000fe20007f3e0ff */
[----:B------:R-:W-:Y:S01]  /*22320*/  IMAD.X R42, RZ, RZ, R61, P6 ;  /* 0x000000ffff2a7224 */ /* 0x000fe200030e063d */
[----:B------:R-:W-:Y:S02]  /*22330*/  IADD3.X R27, PT, PT, R77, R39, R27, P0, P5 ;  /* 0x000000274d1b7210 */ /* 0x000fe400007ea41b */
[----:B------:R-:W-:Y:S01]  /*22340*/  SEL R14, R29, R28, P4 ;  /* 0x0000001c1d0e7207 */ /* 0x000fe20002000000 */
[----:B------:R-:W-:Y:S01]  /*22350*/  IMAD.X R28, RZ, RZ, R33, P1 ;  /* 0x000000ffff1c7224 */ /* 0x000fe200008e0621 */
[----:B------:R-:W-:-:S02]  /*22360*/  ISETP.GT.U32.AND P1, PT, R66, RZ, PT ;  /* 0x000000ff4200720c */ /* 0x000fc40003f24070 */
[----:B------:R-:W-:Y:S02]  /*22370*/  IADD3 R39, P5, PT, R64, -0x1, RZ ;  /* 0xffffffff40277810 */ /* 0x000fe40007fbe0ff */
[----:B------:R-:W-:Y:S01]  /*22380*/  SEL R19, R28, R33, P4 ;  /* 0x000000211c137207 */ /* 0x000fe20002000000 */
[----:B------:R-:W-:Y:S01]  /*22390*/  IMAD.WIDE.U32 R28, P4, R62, UR16, RZ ;  /* 0x000000103e1c7c25 */ /* 0x000fe2000f8800ff */
[----:B------:R-:W-:Y:S02]  /*223a0*/  ISETP.GT.U32.AND.EX P1, PT, R61, -0x1, PT, P1 ;  /* 0xffffffff3d00780c */ /* 0x000fe40003f24110 */
[----:B------:R-:W-:Y:S01]  /*223b0*/  ISETP.GE.U32.AND P0, PT, R75, RZ, PT ;  /* 0x000000ff4b00720c */ /* 0x000fe20003f06070 */
[----:B------:R-:W-:Y:S01]  /*223c0*/  IMAD.WIDE.U32 R32, R69, UR16, RZ ;  /* 0x0000001045207c25 */ /* 0x000fe2000f8e00ff */
[----:B------:R-:W-:Y:S02]  /*223d0*/  SEL R66, R25, R66, P1 ;  /* 0x0000004219427207 */ /* 0x000fe40000800000 */
[----:B------:R-:W-:Y:S01]  /*223e0*/  SEL R61, R42, R61, P1 ;  /* 0x0000003d2a3d7207 */ /* 0x000fe20000800000 */
[----:B------:R-:W-:Y:S01]  /*223f0*/  IMAD.X R41, RZ, RZ, RZ, P4 ;  /* 0x000000ffff297224 */ /* 0x000fe200020e06ff */
[----:B------:R-:W-:Y:S01]  /*22400*/  IADD3 R25, P4, PT, R33, R28, RZ ;  /* 0x0000001c21197210 */ /* 0x000fe20007f9e0ff */
[----:B------:R-:W-:Y:S01]  /*22410*/  IMAD.MOV.U32 R40, RZ, RZ, R29 ;  /* 0x000000ffff287224 */ /* 0x000fe200078e001d */
[----:B------:R-:W-:Y:S01]  /*22420*/  IADD3 R29, P6, PT, R52, -0x1, RZ ;  /* 0xffffffff341d7810 */ /* 0x000fe20007fde0ff */
[----:B------:R-:W-:Y:S01]  /*22430*/  IMAD.X R42, RZ, RZ, R59, P5 ;  /* 0x000000ffff2a7224 */ /* 0x000fe200028e063b */
[----:B------:R-:W-:Y:S01]  /*22440*/  ISETP.GE.U32.AND.EX P0, PT, R12, 0x1, PT, P0 ;  /* 0x000000010c00780c */ /* 0x000fe20003f06100 */
[----:B------:R-:W-:Y:S01]  /*22450*/  IMAD.WIDE.U32.X R40, RZ, R62, R40, P4 ;  /* 0x0000003eff287225 */ /* 0x000fe200020e0428 */
[----:B------:R-:W-:-:S02]  /*22460*/  ISETP.GT.U32.AND P4, PT, R52, RZ, PT ;  /* 0x000000ff3400720c */ /* 0x000fc40003f84070 */
[----:B------:R-:W-:Y:S01]  /*22470*/  IADD3.X R17, P3, PT, R30, R17, RZ, P3, !PT ;  /* 0x000000111e117210 */ /* 0x000fe20001f7e4ff */
[----:B------:R-:W-:Y:S01]  /*22480*/  IMAD.X R10, RZ, RZ, R15, P6 ;  /* 0x000000ffff0a7224 */ /* 0x000fe200030e060f */
[----:B------:R-:W-:Y:S01]  /*22490*/  ISETP.GT.U32.AND.EX P4, PT, R15, -0x1, PT, P4 ;  /* 0xffffffff0f00780c */ /* 0x000fe20003f84140 */
[----:B------:R-:W-:Y:S01]  /*224a0*/  IMAD.WIDE.U32 R62, R31, UR22, RZ ;  /* 0x000000161f3e7c25 */ /* 0x000fe2000f8e00ff */
[----:B------:R-:W-:Y:S02]  /*224b0*/  IADD3 R43, P1, PT, R43, R32, RZ ;  /* 0x000000202b2b7210 */ /* 0x000fe40007f3e0ff */
[----:B------:R-:W-:Y:S01]  /*224c0*/  SEL R52, R29, R52, P4 ;  /* 0x000000341d347207 */ /* 0x000fe20002000000 */
[----:B------:R-:W-:Y:S01]  /*224d0*/  IMAD.WIDE.U32 R28, P6, R53, UR23, RZ ;  /* 0x00000017351c7c25 */ /* 0x000fe2000f8c00ff */
[----:B------:R-:W-:Y:S02]  /*224e0*/  SEL R15, R10, R15, P4 ;  /* 0x0000000f0a0f7207 */ /* 0x000fe40002000000 */
[----:B------:R-:W-:Y:S01]  /*224f0*/  ISETP.GT.U32.AND P4, PT, R64, RZ, PT ;  /* 0x000000ff4000720c */ /* 0x000fe20003f84070 */
[----:B------:R-:W-:-:S02]  /*22500*/  IMAD.IADD R10, R37, 0x1, -R12 ;  /* 0x00000001250a7824 */ /* 0x000fc400078e0a0c */
[----:B------:R-:W-:Y:S01]  /*22510*/  IMAD.X R37, RZ, RZ, RZ, P6 ;  /* 0x000000ffff257224 */ /* 0x000fe200030e06ff */
[----:B------:R-:W-:Y:S01]  /*22520*/  ISETP.GT.U32.AND.EX P4, PT, R59, -0x1, PT, P4 ;  /* 0xffffffff3b00780c */ /* 0x000fe20003f84140 */
[----:B------:R-:W-:Y:S02]  /*22530*/  IMAD.MOV.U32 R36, RZ, RZ, R29 ;  /* 0x000000ffff247224 */ /* 0x000fe400078e001d */
[----:B------:R-:W-:Y:S01]  /*22540*/  IMAD.WIDE.U32 R32, P6, R46, UR22, RZ ;  /* 0x000000162e207c25 */ /* 0x000fe2000f8c00ff */
[----:B------:R-:W-:Y:S02]  /*22550*/  SEL R64, R39, R64, P4 ;  /* 0x0000004027407207 */ /* 0x000fe40002000000 */
[----:B------:R-:W-:Y:S01]  /*22560*/  SEL R59, R42, R59, P4 ;  /* 0x0000003b2a3b7207 */ /* 0x000fe20002000000 */
[----:B------:R-:W-:-:S04]  /*22570*/  IMAD.WIDE.U32 R38, R21, UR23, RZ ;  /* 0x0000001715267c25 */ /* 0x000fc8000f8e00ff */
[----:B------:R-:W-:Y:S01]  /*22580*/  @P0 IMAD.MOV.U32 R29, RZ, RZ, R10 ;  /* 0x000000ffff1d0224 */ /* 0x000fe200078e000a */
[----:B------:R-:W-:Y:S01]  /*22590*/  IADD3 R21, P5, PT, R39, R28, RZ ;  /* 0x0000001c27157210 */ /* 0x000fe20007fbe0ff */
[----:B------:R-:W-:Y:S02]  /*225a0*/  @P0 IMAD.MOV.U32 R28, RZ, RZ, R67 ;  /* 0x000000ffff1c0224 */ /* 0x000fe400078e0043 */
[----:B------:R-:W-:Y:S02]  /*225b0*/  IMAD.MOV.U32 R30, RZ, RZ, R33 ;  /* 0x000000ffff1e7224 */ /* 0x000fe400078e0021 */
[----:B------:R-:W-:Y:S01]  /*225c0*/  IMAD.WIDE.U32.X R36, RZ, R53, R36, P5 ;  /* 0x00000035ff247225 */ /* 0x000fe200028e0424 */
[----:B------:R-:W-:Y:S02]  /*225d0*/  IADD3.X R4, P5, PT, R17, R4, RZ, P2, !PT ;  /* 0x0000000411047210 */ /* 0x000fe400017be4ff */
[----:B------:R-:W-:Y:S01]  /*225e0*/  IADD3 R17, P2, PT, R43, R38, RZ ;  /* 0x000000262b117210 */ /* 0x000fe20007f5e0ff */
[----:B------:R-:W-:Y:S01]  /*225f0*/  @P0 IMAD.WIDE.U32 R28, R12, -0x1, R28 ;  /* 0xffffffff0c1c0825 */ /* 0x000fe200078e001c */
[----:B------:R-:W-:-:S02]  /*22600*/  IADD3.X R57, P3, P4, R34, R70, R57, P5, P3 ;  /* 0x0000004622397210 */ /* 0x000fc40002c66439 */
[----:B------:R-:W-:Y:S01]  /*22610*/  IADD3.X R4, P1, PT, R4, R25, RZ, P1, !PT ;  /* 0x0000001904047210 */ /* 0x000fe20000f3e4ff */
[----:B------:R-:W-:Y:S01]  /*22620*/  IMAD.WIDE.U32 R38, P5, R54, UR21, RZ ;  /* 0x0000001536267c25 */ /* 0x000fe2000f8a00ff */
[----:B------:R-:W-:Y:S02]  /*22630*/  IADD3.X R27, PT, PT, R35, R71, R27, P3, P4 ;  /* 0x00000047231b7210 */ /* 0x000fe40001fe841b */
[----:B------:R-:W-:Y:S01]  /*22640*/  ISETP.GT.U32.AND P4, PT, R60, RZ, PT ;  /* 0x000000ff3c00720c */ /* 0x000fe20003f84070 */
[----:B------:R-:W-:Y:S01]  /*22650*/  @P0 IMAD.MOV.U32 R33, RZ, RZ, RZ ;  /* 0x000000ffff210224 */ /* 0x000fe200078e00ff */
[----:B------:R-:W-:Y:S01]  /*22660*/  IADD3.X R25, P2, PT, R4, R21, RZ, P2, !PT ;  /* 0x0000001504197210 */ /* 0x000fe2000175e4ff */
[----:B------:R-:W-:Y:S01]  /*22670*/  IMAD.X R43, RZ, RZ, RZ, P5 ;  /* 0x000000ffff2b7224 */ /* 0x000fe200028e06ff */
[----:B------:R-:W-:Y:S01]  /*22680*/  ISETP.GT.U32.AND.EX P5, PT, R47, -0x1, PT, P4 ;  /* 0xffffffff2f00780c */ /* 0x000fe20003fa4140 */
[----:B------:R-:W-:Y:S01]  /*22690*/  IMAD.WIDE.U32 R34, P4, R65, UR20, RZ ;  /* 0x0000001441227c25 */ /* 0x000fe2000f8800ff */
[----:B------:R-:W-:-:S03]  /*226a0*/  IADD3.X R57, P1, P2, R36, R40, R57, P2, P1 ;  /* 0x0000002824397210 */ /* 0x000fc60001222439 */
[----:B------:R-:W-:Y:S01]  /*226b0*/  IMAD.WIDE.U32 R74, R6, UR20, RZ ;  /* 0x00000014064a7c25 */ /* 0x000fe2000f8e00ff */
[----:B------:R-:W-:Y:S02]  /*226c0*/  IADD3.X R27, PT, PT, R37, R41, R27, P1, P2 ;  /* 0x00000029251b7210 */ /* 0x000fe40000fe441b */
[----:B------:R-:W-:Y:S01]  /*226d0*/  ISETP.GT.U32.AND P1, PT, R56, RZ, PT ;  /* 0x000000ff3800720c */ /* 0x000fe20003f24070 */
[----:B------:R-:W-:Y:S01]  /*226e0*/  @P0 IMAD.IADD R10, R29, 0x1, R33 ;  /* 0x000000011d0a0824 */ /* 0x000fe200078e0221 */
[----:B------:R-:W-:Y:S01]  /*226f0*/  IADD3 R29, P3, PT, R60, -0x1, RZ ;  /* 0xffffffff3c1d7810 */ /* 0x000fe20007f7e0ff */
[----:B------:R-:W-:Y:S01]  /*22700*/  IMAD.X R31, RZ, RZ, RZ, P6 ;  /* 0x000000ffff1f7224 */ /* 0x000fe200030e06ff */
[----:B------:R-:W-:Y:S01]  /*22710*/  IADD3 R32, P6, PT, R63, R32, RZ ;  /* 0x000000203f207210 */ /* 0x000fe20007fde0ff */
[----:B------:R-:W-:Y:S01]  /*22720*/  IMAD.WIDE.U32 R20, R20, UR21, RZ ;  /* 0x0000001514147c25 */ /* 0x000fe2000f8e00ff */
[----:B------:R-:W-:Y:S02]  /*22730*/  SEL R60, R29, R60, P5 ;  /* 0x0000003c1d3c7207 */ /* 0x000fe40002800000 */
[----:B------:R-:W-:Y:S01]  /*22740*/  ISETP.GT.U32.AND.EX P1, PT, R45, -0x1, PT, P1 ;  /* 0xffffffff2d00780c */ /* 0x000fe20003f24110 */
[----:B------:R-:W-:Y:S01]  /*22750*/  IMAD.X R71, RZ, RZ, RZ, P4 ;  /* 0x000000ffff477224 */ /* 0x000fe200020e06ff */
[----:B------:R-:W-:Y:S01]  /*22760*/  IADD3 R6, P4, PT, R75, R34, RZ ;  /* 0x000000224b067210 */ /* 0x000fe20007f9e0ff */
[----:B------:R-:W-:-:S02]  /*22770*/  IMAD.MOV.U32 R70, RZ, RZ, R35 ;  /* 0x000000ffff467224 */ /* 0x000fc400078e0023 */
[----:B------:R-:W-:-:S04]  /*22780*/  IMAD.WIDE.U32 R34, P2, R51, UR27, RZ ;  /* 0x0000001b33227c25 */ /* 0x000fc8000f8400ff */
[----:B------:R-:W-:Y:S01]  /*22790*/  IMAD.X R12, RZ, RZ, R47, P3 ;  /* 0x000000ffff0c7224 */ /* 0x000fe200018e062f */
[----:B------:R-:W-:Y:S01]  /*227a0*/  IADD3 R4, P3, PT, R21, R38, RZ ;  /* 0x0000002615047210 */ /* 0x000fe20007f7e0ff */
[----:B------:R-:W-:Y:S02]  /*227b0*/  IMAD.MOV.U32 R42, RZ, RZ, R39 ;  /* 0x000000ffff2a7224 */ /* 0x000fe400078e0027 */
[----:B------:R-:W-:Y:S01]  /*227c0*/  IMAD.WIDE.U32.X R30, RZ, R46, R30, P6 ;  /* 0x0000002eff1e7225 */ /* 0x000fe200030e041e */
[----:B------:R-:W-:Y:S02]  /*227d0*/  IADD3 R21, P6, PT, R56, -0x1, RZ ;  /* 0xffffffff38157810 */ /* 0x000fe40007fde0ff */
[----:B------:R-:W-:Y:S01]  /*227e0*/  SEL R12, R12, R47, P5 ;  /* 0x0000002f0c0c7207 */ /* 0x000fe20002800000 */
[----:B------:R-:W-:Y:S01]  /*227f0*/  IMAD.X R39, RZ, RZ, RZ, P2 ;  /* 0x000000ffff277224 */ /* 0x000fe200010e06ff */
[----:B------:R-:W-:Y:S01]  /*22800*/  IADD3 R63, P2, PT, R17, R62, RZ ;  /* 0x0000003e113f7210 */ /* 0x000fe20007f5e0ff */
[----:B------:R-:W-:Y:S01]  /*22810*/  IMAD.WIDE.U32 R36, P5, R2, UR26, RZ ;  /* 0x0000001a02247c25 */ /* 0x000fe2000f8a00ff */
[----:B------:R-:W-:-:S02]  /*22820*/  SEL R56, R21, R56, P1 ;  /* 0x0000003815387207 */ /* 0x000fc40000800000 */
[----:B------:R-:W-:Y:S01]  /*22830*/  IADD3.X R25, P2, PT, R25, R32, RZ, P2, !PT ;  /* 0x0000002019197210 */ /* 0x000fe2000175e4ff */
[----:B------:R-:W-:-:S04]  /*22840*/  IMAD.WIDE.U32 R40, R50, UR27, RZ ;  /* 0x0000001b32287c25 */ /* 0x000fc8000f8e00ff */
[----:B------:R-:W-:-:S04]  /*22850*/  IMAD.WIDE.U32 R46, R16, UR26, RZ ;  /* 0x0000001a102e7c25 */ /* 0x000fc8000f8e00ff */
[----:B------:R-:W-:Y:S01]  /*22860*/  IMAD.WIDE.U32.X R42, RZ, R54, R42, P3 ;  /* 0x00000036ff2a7225 */ /* 0x000fe200018e042a */
[----:B------:R-:W-:-:S03]  /*22870*/  IADD3 R63, P3, PT, R63, R20, RZ ;  /* 0x000000143f3f7210 */ /* 0x000fc60007f7e0ff */
[----:B------:R-:W-:Y:S01]  /*22880*/  IMAD.X R50, RZ, RZ, R45, P6 ;  /* 0x000000ffff327224 */ /* 0x000fe200030e062d */
[----:B------:R-:W-:Y:S01]  /*22890*/  IADD3 R33, P6, PT, R47, R36, RZ ;  /* 0x000000242f217210 */ /* 0x000fe20007fde0ff */
[----:B------:R-:W-:Y:S01]  /*228a0*/  IMAD.X R17, RZ, RZ, RZ, P5 ;  /* 0x000000ffff117224 */ /* 0x000fe200028e06ff */
[----:B------:R-:W-:Y:S01]  /*228b0*/  IADD3 R29, P5, PT, R41, R34, RZ ;  /* 0x00000022291d7210 */ /* 0x000fe20007fbe0ff */
[----:B------:R-:W-:Y:S01]  /*228c0*/  IMAD.MOV.U32 R38, RZ, RZ, R35 ;  /* 0x000000ffff267224 */ /* 0x000fe200078e0023 */
[----:B------:R-:W-:Y:S01]  /*228d0*/  IADD3.X R25, P3, PT, R25, R4, RZ, P3, !PT ;  /* 0x0000000419197210 */ /* 0x000fe20001f7e4ff */
[----:B------:R-:W-:Y:S01]  /*228e0*/  IMAD.MOV.U32 R16, RZ, RZ, R37 ;  /* 0x000000ffff107224 */ /* 0x000fe200078e0025 */
[----:B------:R-:W-:Y:S01]  /*228f0*/  SEL R50, R50, R45, P1 ;  /* 0x0000002d32327207 */ /* 0x000fe20000800000 */
[----:B------:R-:W-:Y:S01]  /*22900*/  IMAD.WIDE.U32.X R70, RZ, R65, R70, P4 ;  /* 0x00000041ff467225 */ /* 0x000fe200020e0446 */
[----:B------:R-:W-:Y:S02]  /*22910*/  IADD3 R41, P1, PT, R48, -0x1, RZ ;  /* 0xffffffff30297810 */ /* 0x000fe40007f3e0ff */
[----:B------:R-:W-:Y:S01]  /*22920*/  IADD3.X R57, P2, P3, R42, R30, R57, P3, P2 ;  /* 0x0000001e2a397210 */ /* 0x000fe20001b44439 */
[----:B------:R-:W-:-:S03]  /*22930*/  IMAD.WIDE.U32 R20, P4, R58, UR25, RZ ;  /* 0x000000193a147c25 */ /* 0x000fc6000f8800ff */
[----:B------:R-:W-:Y:S01]  /*22940*/  IADD3.X R27, PT, PT, R43, R31, R27, P2, P3 ;  /* 0x0000001f2b1b7210 */ /* 0x000fe200017e641b */
[----:B------:R-:W-:Y:S01]  /*22950*/  IMAD.WIDE.U32.X R38, RZ, R51, R38, P5 ;  /* 0x00000033ff267225 */ /* 0x000fe200028e0426 */
[----:B------:R-:W-:-:S03]  /*22960*/  ISETP.GT.U32.AND P5, PT, R48, RZ, PT ;  /* 0x000000ff3000720c */ /* 0x000fc60003fa4070 */
[----:B------:R-:W-:Y:S01]  /*22970*/  IMAD.WIDE.U32.X R16, RZ, R2, R16, P6 ;  /* 0x00000002ff107225 */ /* 0x000fe200030e0410 */
[----:B------:R-:W-:Y:S02]  /*22980*/  ISETP.GT.U32.AND P6, PT, R44, RZ, PT ;  /* 0x000000ff2c00720c */ /* 0x000fe40003fc4070 */
[----:B------:R-:W-:Y:S01]  /*22990*/  ISETP.GT.U32.AND.EX P5, PT, R3, -0x1, PT, P5 ;  /* 0xffffffff0300780c */ /* 0x000fe20003fa4150 */
[----:B------:R-:W-:Y:S01]  /*229a0*/  IMAD.WIDE.U32 R36, R18, UR25, RZ ;  /* 0x0000001912247c25 */ /* 0x000fe2000f8e00ff */
[----:B------:R-:W-:Y:S02]  /*229b0*/  ISETP.GT.U32.AND.EX P6, PT, R49, -0x1, PT, P6 ;  /* 0xffffffff3100780c */ /* 0x000fe40003fc4160 */
[----:B------:R-:W-:Y:S01]  /*229c0*/  SEL R48, R41, R48, P5 ;  /* 0x0000003029307207 */ /* 0x000fe20002800000 */
[----:B------:R-:W-:Y:S01]  /*229d0*/  IMAD.X R18, RZ, RZ, R3, P1 ;  /* 0x000000ffff127224 */ /* 0x000fe200008e0603 */
[----:B------:R-:W-:Y:S01]  /*229e0*/  IADD3 R47, P1, PT, R63, R74, RZ ;  /* 0x0000004a3f2f7210 */ /* 0x000fe20007f3e0ff */
[----:B------:R-:W-:Y:S01]  /*229f0*/  IMAD.MOV.U32 R34, RZ, RZ, R21 ;  /* 0x000000ffff227224 */ /* 0x000fe200078e0015 */
[----:B------:R-:W-:Y:S01]  /*22a00*/  IADD3 R21, P3, PT, R44, -0x1, RZ ;  /* 0xffffffff2c157810 */ /* 0x000fe20007f7e0ff */
[----:B------:R-:W-:Y:S01]  /*22a10*/  IMAD.X R35, RZ, RZ, RZ, P4 ;  /* 0x000000ffff237224 */ /* 0x000fe200020e06ff */
[----:B------:R-:W-:Y:S01]  /*22a20*/  IADD3 R47, P2, PT, R47, R40, RZ ;  /* 0x000000282f2f7210 */ /* 0x000fe20007f5e0ff */
[----:B------:R-:W-:Y:S01]  /*22a30*/  @P0 IMAD.MOV.U32 R67, RZ, RZ, R28 ;  /* 0x000000ffff430224 */ /* 0x000fe200078e001c */
[----:B------:R-:W-:-:S02]  /*22a40*/  IADD3.X R6, P1, PT, R25, R6, RZ, P1, !PT ;  /* 0x0000000619067210 */ /* 0x000fc40000f3e4ff */
[----:B------:R-:W-:Y:S02]  /*22a50*/  IADD3 R4, P4, PT, R37, R20, RZ ;  /* 0x0000001425047210 */ /* 0x000fe40007f9e0ff */
[----:B------:R-:W-:Y:S01]  /*22a60*/  SEL R18, R18, R3, P5 ;  /* 0x0000000312127207 */ /* 0x000fe20002800000 */
[----:B------:R-:W-:Y:S01]  /*22a70*/  IMAD.WIDE.U32 R2, P5, R55, UR24, RZ ;  /* 0x0000001837027c25 */ /* 0x000fe2000f8a00ff */
[----:B------:R-:W-:Y:S02]  /*22a80*/  SEL R44, R21, R44, P6 ;  /* 0x0000002c152c7207 */ /* 0x000fe40003000000 */
[----:B------:R-:W-:Y:S01]  /*22a90*/  IADD3.X R6, P2, PT, R6, R29, RZ, P2, !PT ;  /* 0x0000001d06067210 */ /* 0x000fe2000175e4ff */
[----:B------:R-:W-:Y:S01]  /*22aa0*/  IMAD.WIDE.U32 R20, R8, UR24, RZ ;  /* 0x0000001808147c25 */ /* 0x000fe2000f8e00ff */
[----:B------:R-:W-:-:S03]  /*22ab0*/  ISETP.GT.U32.AND P0, PT, R67, RZ, PT ;  /* 0x000000ff4300720c */ /* 0x000fc60003f04070 */
[----:B------:R-:W-:Y:S01]  /*22ac0*/  IMAD.X R8, RZ, RZ, R49, P3 ;  /* 0x000000ffff087224 */ /* 0x000fe200018e0631 */
[----:B------:R-:W-:Y:S01]  /*22ad0*/  IADD3 R47, P3, PT, R47, R46, RZ ;  /* 0x0000002e2f2f7210 */ /* 0x000fe20007f7e0ff */
[----:B------:R-:W-:Y:S01]  /*22ae0*/  IMAD.X R31, RZ, RZ, RZ, P5 ;  /* 0x000000ffff1f7224 */ /* 0x000fe200028e06ff */
[----:B------:R-:W-:Y:S01]  /*22af0*/  IADD3 R29, P5, PT, R21, R2, RZ ;  /* 0x00000002151d7210 */ /* 0x000fe20007fbe0ff */
[----:B------:R-:W-:Y:S01]  /*22b00*/  IMAD.WIDE.U32.X R34, RZ, R58, R34, P4 ;  /* 0x0000003aff227225 */ /* 0x000fe200020e0422 */
[----:B------:R-:W-:Y:S02]  /*22b10*/  IADD3 R21, P4, PT, R47, R36, RZ ;  /* 0x000000242f157210 */ /* 0x000fe40007f9e0ff */
[----:B------:R-:W-:Y:S01]  /*22b20*/  IADD3.X R33, P3, PT, R6, R33, RZ, P3, !PT ;  /* 0x0000002106217210 */ /* 0x000fe20001f7e4ff */
[----:B------:R-:W-:Y:S01]  /*22b30*/  IMAD.MOV.U32 R30, RZ, RZ, R3 ;  /* 0x000000ffff1e7224 */ /* 0x000fe200078e0003 */
[----:B------:R-:W-:Y:S02]  /*22b40*/  IADD3.X R3, P2, P1, R38, R70, R57, P2, P1 ;  /* 0x0000004626037210 */ /* 0x000fe40001142439 */
[----:B------:R-:W-:Y:S01]  /*22b50*/  IADD3.X R4, P4, PT, R33, R4, RZ, P4, !PT ;  /* 0x0000000421047210 */ /* 0x000fe2000279e4ff */
[----:B------:R-:W-:Y:S01]  /*22b60*/  IMAD.WIDE.U32.X R30, RZ, R55, R30, P5 ;  /* 0x00000037ff1e7225 */ /* 0x000fe200028e041e */
[----:B------:R-:W-:-:S02]  /*22b70*/  IADD3 R20, P5, PT, R21, R20, RZ ;  /* 0x0000001415147210 */ /* 0x000fc40007fbe0ff */
[----:B------:R-:W-:Y:S02]  /*22b80*/  IADD3.X R27, PT, PT, R39, R71, R27, P2, P1 ;  /* 0x00000047271b7210 */ /* 0x000fe400017e241b */
[----:B------:R-:W-:Y:S02]  /*22b90*/  IADD3.X R3, P3, P4, R34, R16, R3, P4, P3 ;  /* 0x0000001022037210 */ /* 0x000fe40002466403 */
[----:B------:R-:W-:Y:S02]  /*22ba0*/  IADD3 R25, P2, PT, R24, -0x1, RZ ;  /* 0xffffffff18197810 */ /* 0x000fe40007f5e0ff */
[----:B------:R-:W-:Y:S02]  /*22bb0*/  IADD3.X R21, P5, PT, R4, R29, RZ, P5, !PT ;  /* 0x0000001d04157210 */ /* 0x000fe40002fbe4ff */
[----:B------:R-:W-:Y:S01]  /*22bc0*/  ISETP.GT.U32.AND P1, PT, R24, RZ, PT ;  /* 0x000000ff1800720c */ /* 0x000fe20003f24070 */
[----:B------:R-:W-:Y:S01]  /*22bd0*/  IMAD.X R2, RZ, RZ, R5, P2 ;  /* 0x000000ffff027224 */ /* 0x000fe200010e0605 */
[----:B------:R-:W-:-:S02]  /*22be0*/  IADD3.X R35, PT, PT, R35, R17, R27, P3, P4 ;  /* 0x0000001123237210 */ /* 0x000fc40001fe841b */
[----:B------:R-:W-:Y:S02]  /*22bf0*/  IADD3.X R17, P5, PT, R3, R30, RZ, P5, !PT ;  /* 0x0000001e03117210 */ /* 0x000fe40002fbe4ff */
[----:B------:R-:W-:Y:S02]  /*22c00*/  ISETP.GT.U32.AND.EX P1, PT, R5, -0x1, PT, P1 ;  /* 0xffffffff0500780c */ /* 0x000fe40003f24110 */
[----:B------:R-:W-:Y:S01]  /*22c10*/  ISETP.GT.U32.AND P2, PT, R22, RZ, PT ;  /* 0x000000ff1600720c */ /* 0x000fe20003f44070 */
[----:B------:R-:W-:Y:S01]  /*22c20*/  IMAD.X R35, R35, 0x1, R31, P5 ;  /* 0x0000000123237824 */ /* 0x000fe200028e061f */
[----:B------:R-:W-:Y:S01]  /*22c30*/  SEL R24, R25, R24, P1 ;  /* 0x0000001819187207 */ /* 0x000fe20000800000 */
[C---:B------:R-:W-:Y:S01]  /*22c40*/  IMAD.WIDE.U32 R20, R17.reuse, -0x1, R20 ;  /* 0xffffffff11147825 */ /* 0x040fe200078e0014 */
[----:B------:R-:W-:Y:S02]  /*22c50*/  SEL R3, R2, R5, P1 ;  /* 0x0000000502037207 */ /* 0x000fe40000800000 */
[----:B------:R-:W-:-:S02]  /*22c60*/  ISETP.GE.U32.AND P1, PT, R17, RZ, PT ;  /* 0x000000ff1100720c */ /* 0x000fc40003f26070 */
[----:B------:R-:W-:Y:S02]  /*22c70*/  IADD3 R5, P3, PT, R22, -0x1, RZ ;  /* 0xffffffff16057810 */ /* 0x000fe40007f7e0ff */
[----:B------:R-:W-:Y:S02]  /*22c80*/  ISETP.GE.U32.AND.EX P1, PT, R35, 0x1, PT, P1 ;  /* 0x000000012300780c */ /* 0x000fe40003f26110 */
[----:B------:R-:W-:Y:S01]  /*22c90*/  ISETP.GT.U32.AND.EX P2, PT, R13, -0x1, PT, P2 ;  /* 0xffffffff0d00780c */ /* 0x000fe20003f44120 */
[----:B------:R-:W-:Y:S01]  /*22ca0*/  IMAD.X R2, RZ, RZ, R13, P3 ;  /* 0x000000ffff027224 */ /* 0x000fe200018e060d */
[----:B------:R-:W-:Y:S02]  /*22cb0*/  ISETP.GT.U32.AND P3, PT, R26, RZ, PT ;  /* 0x000000ff1a00720c */ /* 0x000fe40003f64070 */
[----:B------:R-:W-:Y:S02]  /*22cc0*/  SEL R22, R5, R22, P2 ;  /* 0x0000001605167207 */ /* 0x000fe40001000000 */
[----:B------:R-:W-:Y:S01]  /*22cd0*/  SEL R13, R2, R13, P2 ;  /* 0x0000000d020d7207 */ /* 0x000fe20001000000 */
[----:B------:R-:W-:Y:S01]  /*22ce0*/  IMAD.IADD R2, R21, 0x1, -R35 ;  /* 0x0000000115027824 */ /* 0x000fe200078e0a23 */
[----:B------:R-:W-:-:S02]  /*22cf0*/  IADD3 R5, P4, PT, R26, -0x1, RZ ;  /* 0xffffffff1a057810 */ /* 0x000fc40007f9e0ff */
[----:B------:R-:W-:Y:S01]  /*22d00*/  ISETP.GT.U32.AND.EX P2, PT, R9, -0x1, PT, P3 ;  /* 0xffffffff0900780c */ /* 0x000fe20003f44130 */
[----:B------:R-:W-:Y:S01]  /*22d10*/  @P1 IMAD.MOV.U32 R4, RZ, RZ, R20 ;  /* 0x000000ffff041224 */ /* 0x000fe200078e0014 */
[C---:B------:R-:W-:Y:S01]  /*22d20*/  ISETP.GT.U32.AND P3, PT, R72.reuse, RZ, PT ;  /* 0x000000ff4800720c */ /* 0x040fe20003f64070 */
[----:B------:R-:W-:Y:S01]  /*22d30*/  IMAD.X R6, RZ, RZ, R9, P4 ;  /* 0x000000ffff067224 */ /* 0x000fe200020e0609 */
[----:B------:R-:W-:Y:S01]  /*22d40*/  SEL R26, R5, R26, P2 ;  /* 0x0000001a051a7207 */ /* 0x000fe20001000000 */
[----:B------:R-:W-:Y:S01]  /*22d50*/  @P1 IMAD.MOV.U32 R5, RZ, RZ, R2 ;  /* 0x000000ffff051224 */ /* 0x000fe200078e0002 */
[----:B------:R-:W-:Y:S01]  /*22d60*/  IADD3 R17, P4, PT, R72, -0x1, RZ ;  /* 0xffffffff48117810 */ /* 0x000fe20007f9e0ff */
[----:B------:R-:W-:Y:S01]  /*22d70*/  @P1 IMAD.MOV.U32 R21, RZ, RZ, RZ ;  /* 0x000000ffff151224 */ /* 0x000fe200078e00ff */
[----:B------:R-:W-:Y:S01]  /*22d80*/  SEL R9, R6, R9, P2 ;  /* 0x0000000906097207 */ /* 0x000fe20001000000 */
[----:B------:R-:W-:Y:S01]  /*22d90*/  @P1 IMAD.WIDE.U32 R4, R35, -0x1, R4 ;  /* 0xffffffff23041825 */ /* 0x000fe200078e0004 */
[----:B------:R-:W-:-:S02]  /*22da0*/  ISETP.GT.U32.AND.EX P2, PT, R73, -0x1, PT, P3 ;  /* 0xffffffff4900780c */ /* 0x000fc40003f44130 */
[----:B------:R-:W-:Y:S01]  /*22db0*/  ISETP.GT.U32.AND.EX P0, PT, R10, -0x1, PT, P0 ;  /* 0xffffffff0a00780c */ /* 0x000fe20003f04100 */
[----:B------:R-:W-:Y:S01]  /*22dc0*/  @P1 IMAD.MOV.U32 R20, RZ, RZ, R4 ;  /* 0x000000ffff141224 */ /* 0x000fe200078e0004 */
[----:B------:R-:W-:Y:S01]  /*22dd0*/  SEL R72, R17, R72, P2 ;  /* 0x0000004811487207 */ /* 0x000fe20001000000 */
[----:B------:R-:W-:Y:S01]  /*22de0*/  @P1 IMAD.IADD R2, R5, 0x1, R21 ;  /* 0x0000000105021824 */ /* 0x000fe200078e0215 */
[----:B------:R-:W-:Y:S01]  /*22df0*/  IADD3 R4, P3, PT, R67, -0x1, RZ ;  /* 0xffffffff43047810 */ /* 0x000fe20007f7e0ff */
[----:B------:R-:W-:Y:S01]  /*22e00*/  IMAD.X R6, RZ, RZ, R73, P4 ;  /* 0x000000ffff067224 */ /* 0x000fe200020e0649 */
[C---:B------:R-:W-:Y:S02]  /*22e10*/  ISETP.GT.U32.AND P1, PT, R20.reuse, RZ, PT ;  /* 0x000000ff1400720c */ /* 0x040fe40003f24070 */
[----:B------:R-:W-:Y:S01]  /*22e20*/  IADD3 R17, P4, PT, R20, -0x1, RZ ;  /* 0xffffffff14117810 */ /* 0x000fe20007f9e0ff */
[----:B------:R-:W-:Y:S01]  /*22e30*/  IMAD.X R5, RZ, RZ, R10, P3 ;  /* 0x000000ffff057224 */ /* 0x000fe200018e060a */
[----:B------:R-:W-:-:S02]  /*22e40*/  ISETP.GT.U32.AND.EX P1, PT, R2, -0x1, PT, P1 ;  /* 0xffffffff0200780c */ /* 0x000fc40003f24110 */
[----:B------:R-:W-:Y:S01]  /*22e50*/  SEL R67, R4, R67, P0 ;  /* 0x0000004304437207 */ /* 0x000fe20000000000 */
[----:B------:R-:W-:Y:S01]  /*22e60*/  IMAD.X R21, RZ, RZ, R2, P4 ;  /* 0x000000ffff157224 */ /* 0x000fe200020e0602 */
[----:B------:R-:W-:Y:S02]  /*22e70*/  SEL R17, R17, R20, P1 ;  /* 0x0000001411117207 */ /* 0x000fe40000800000 */
[----:B------:R-:W-:Y:S02]  /*22e80*/  SEL R73, R6, R73, P2 ;  /* 0x0000004906497207 */ /* 0x000fe40001000000 */
[----:B------:R-:W-:Y:S02]  /*22e90*/  SEL R21, R21, R2, P1 ;  /* 0x0000000215157207 */ /* 0x000fe40000800000 */
[C---:B------:R-:W-:Y:S02]  /*22ea0*/  IADD3 R4, P3, PT, R17.reuse, -0x1, RZ ;  /* 0xffffffff11047810 */ /* 0x040fe40007f7e0ff */
[----:B------:R-:W-:-:S02]  /*22eb0*/  ISETP.GT.U32.AND P1, PT, R17, RZ, PT ;  /* 0x000000ff1100720c */ /* 0x000fc40003f24070 */
[C---:B------:R-:W-:Y:S01]  /*22ec0*/  ISETP.GT.U32.AND P2, PT, R68.reuse, RZ, PT ;  /* 0x000000ff4400720c */ /* 0x040fe20003f44070 */
[----:B------:R-:W-:Y:S01]  /*22ed0*/  IMAD.X R2, RZ, RZ, R21, P3 ;  /* 0x000000ffff027224 */ /* 0x000fe200018e0615 */
[----:B------:R-:W-:Y:S02]  /*22ee0*/  SEL R16, R5, R10, P0 ;  /* 0x0000000a05107207 */ /* 0x000fe40000000000 */
[----:B------:R-:W-:Y:S02]  /*22ef0*/  ISETP.GT.U32.AND.EX P0, PT, R21, -0x1, PT, P1 ;  /* 0xffffffff1500780c */ /* 0x000fe40003f04110 */
[----:B------:R-:W-:Y:S02]  /*22f00*/  IADD3 R5, P3, PT, R68, -0x1, RZ ;  /* 0xffffffff44057810 */ /* 0x000fe40007f7e0ff */
[----:B------:R-:W-:Y:S02]  /*22f10*/  ISETP.GT.U32.AND.EX P1, PT, R7, -0x1, PT, P2 ;  /* 0xffffffff0700780c */ /* 0x000fe40003f24120 */
[----:B------:R-:W-:Y:S01]  /*22f20*/  SEL R49, R8, R49, P6 ;  /* 0x0000003108317207 */ /* 0x000fe20003000000 */
[----:B------:R-:W-:Y:S01]  /*22f30*/  IMAD.X R8, RZ, RZ, R7, P3 ;  /* 0x000000ffff087224 */ /* 0x000fe200018e0607 */
[----:B------:R-:W-:-:S02]  /*22f40*/  SEL R68, R5, R68, P1 ;  /* 0x0000004405447207 */ /* 0x000fc40000800000 */
[----:B------:R-:W-:Y:S02]  /*22f50*/  IADD3 R5, P2, PT, R0, -0x1, RZ ;  /* 0xffffffff00057810 */ /* 0x000fe40007f5e0ff */
[----:B------:R-:W-:Y:S02]  /*22f60*/  SEL R4, R4, R17, P0 ;  /* 0x0000001104047207 */ /* 0x000fe40000000000 */
[----:B------:R-:W-:Y:S01]  /*22f70*/  SEL R2, R2, R21, P0 ;  /* 0x0000001502027207 */ /* 0x000fe20000000000 */
[----:B------:R-:W-:Y:S01]  /*22f80*/  IMAD.X R6, RZ, RZ, R23, P2 ;  /* 0x000000ffff067224 */ /* 0x000fe200010e0617 */
[----:B------:R-:W-:Y:S02]  /*22f90*/  ISETP.GT.U32.AND P0, PT, R0, RZ, PT ;  /* 0x000000ff0000720c */ /* 0x000fe40003f04070 */
[----:B------:R-:W-:Y:S02]  /*22fa0*/  IADD3 R17, P2, PT, R14, -0x1, RZ ;  /* 0xffffffff0e117810 */ /* 0x000fe40007f5e0ff */
[----:B------:R-:W-:-:S02]  /*22fb0*/  ISETP.GT.U32.AND.EX P0, PT, R23, -0x1, PT, P0 ;  /* 0xffffffff1700780c */ /* 0x000fc40003f04100 */
[----:B------:R-:W-:Y:S02]  /*22fc0*/  SEL R8, R8, R7, P1 ;  /* 0x0000000708087207 */ /* 0x000fe40000800000 */
[----:B------:R-:W-:Y:S02]  /*22fd0*/  ISETP.GT.U32.AND P1, PT, R14, RZ, PT ;  /* 0x000000ff0e00720c */ /* 0x000fe40003f24070 */
[----:B------:R-:W-:Y:S01]  /*22fe0*/  SEL R7, R5, R0, P0 ;  /* 0x0000000005077207 */ /* 0x000fe20000000000 */
[----:B------:R-:W-:Y:S01]  /*22ff0*/  IMAD.X R0, RZ, RZ, R19, P2 ;  /* 0x000000ffff007224 */ /* 0x000fe200010e0613 */
[----:B------:R-:W-:Y:S02]  /*23000*/  ISETP.GT.U32.AND.EX P1, PT, R19, -0x1, PT, P1 ;  /* 0xffffffff1300780c */ /* 0x000fe40003f24110 */
[----:B------:R-:W-:Y:S02]  /*23010*/  IADD3 R21, P2, PT, R66, -0x1, RZ ;  /* 0xffffffff42157810 */ /* 0x000fe40007f5e0ff */
[----:B------:R-:W-:-:S02]  /*23020*/  SEL R23, R6, R23, P0 ;  /* 0x0000001706177207 */ /* 0x000fc40000000000 */
[----:B------:R-:W-:Y:S02]  /*23030*/  ISETP.GT.U32.AND P0, PT, R66, RZ, PT ;  /* 0x000000ff4200720c */ /* 0x000fe40003f04070 */
[----:B------:R-:W-:Y:S01]  /*23040*/  SEL R19, R0, R19, P1 ;  /* 0x0000001300137207 */ /* 0x000fe20000800000 */
[----:B------:R-:W-:Y:S01]  /*23050*/  IMAD.X R0, RZ, RZ, R61, P2 ;  /* 0x000000ffff007224 */ /* 0x000fe200010e063d */
[C---:B------:R-:W-:Y:S02]  /*23060*/  IADD3 R5, P2, PT, R52.reuse, -0x1, RZ ;  /* 0xffffffff34057810 */ /* 0x040fe40007f5e0ff */
[----:B------:R-:W-:Y:S02]  /*23070*/  ISETP.GT.U32.AND.EX P0, PT, R61, -0x1, PT, P0 ;  /* 0xffffffff3d00780c */ /* 0x000fe40003f04100 */
[----:B------:R-:W-:Y:S01]  /*23080*/  SEL R17, R17, R14, P1 ;  /* 0x0000000e11117207 */ /* 0x000fe20000800000 */
[----:B------:R-:W-:Y:S01]  /*23090*/  IMAD.X R10, RZ, RZ, R15, P2 ;  /* 0x000000ffff0a7224 */ /* 0x000fe200010e060f */
[----:B------:R-:W-:-:S02]  /*230a0*/  ISETP.GT.U32.AND P1, PT, R52, RZ, PT ;  /* 0x000000ff3400720c */ /* 0x000fc40003f24070 */
[----:B------:R-:W-:Y:S02]  /*230b0*/  SEL R66, R21, R66, P0 ;  /* 0x0000004215427207 */ /* 0x000fe40000000000 */
[----:B------:R-:W-:Y:S02]  /*230c0*/  IADD3 R21, P2, PT, R64, -0x1, RZ ;  /* 0xffffffff40157810 */ /* 0x000fe40007f5e0ff */
[----:B------:R-:W-:Y:S02]  /*230d0*/  ISETP.GT.U32.AND.EX P1, PT, R15, -0x1, PT, P1 ;  /* 0xffffffff0f00780c */ /* 0x000fe40003f24110 */
[----:B------:R-:W-:Y:S01]  /*230e0*/  SEL R61, R0, R61, P0 ;  /* 0x0000003d003d7207 */ /* 0x000fe20000000000 */
[----:B------:R-:W-:Y:S01]  /*230f0*/  IMAD.X R0, RZ, RZ, R59, P2 ;  /* 0x000000ffff007224 */ /* 0x000fe200010e063b */
[----:B------:R-:W-:Y:S02]  /*23100*/  ISETP.GT.U32.AND P0, PT, R64, RZ, PT ;  /* 0x000000ff4000720c */ /* 0x000fe40003f04070 */
[----:B------:R-:W-:-:S02]  /*23110*/  SEL R52, R5, R52, P1 ;  /* 0x0000003405347207 */ /* 0x000fc40000800000 */
[----:B------:R-:W-:Y:S02]  /*23120*/  ISETP.GT.U32.AND.EX P0, PT, R59, -0x1, PT, P0 ;  /* 0xffffffff3b00780c */ /* 0x000fe40003f04100 */
[----:B------:R-:W-:Y:S02]  /*23130*/  IADD3 R5, P2, PT, R60, -0x1, RZ ;  /* 0xffffffff3c057810 */ /* 0x000fe40007f5e0ff */
[----:B------:R-:W-:Y:S02]  /*23140*/  SEL R10, R10, R15, P1 ;  /* 0x0000000f0a0a7207 */ /* 0x000fe40000800000 */
[----:B------:R-:W-:Y:S02]  /*23150*/  ISETP.GT.U32.AND P1, PT, R60, RZ, PT ;  /* 0x000000ff3c00720c */ /* 0x000fe40003f24070 */
[----:B------:R-:W-:Y:S01]  /*23160*/  SEL R64, R21, R64, P0 ;  /* 0x0000004015407207 */ /* 0x000fe20000000000 */
[----:B------:R-:W-:Y:S01]  /*23170*/  IMAD.X R21, RZ, RZ, R12, P2 ;  /* 0x000000ffff157224 */ /* 0x000fe200010e060c */
[----:B------:R-:W-:-:S02]  /*23180*/  ISETP.GT.U32.AND.EX P1, PT, R12, -0x1, PT, P1 ;  /* 0xffffffff0c00780c */ /* 0x000fc40003f24110 */
[----:B------:R-:W-:Y:S02]  /*23190*/  IADD3 R15, P2, PT, R56, -0x1, RZ ;  /* 0xffffffff380f7810 */ /* 0x000fe40007f5e0ff */
[----:B------:R-:W-:Y:S02]  /*231a0*/  SEL R59, R0, R59, P0 ;  /* 0x0000003b003b7207 */ /* 0x000fe40000000000 */
[----:B------:R-:W-:Y:S02]  /*231b0*/  ISETP.GT.U32.AND P0, PT, R56, RZ, PT ;  /* 0x000000ff3800720c */ /* 0x000fe40003f04070 */
[----:B------:R-:W-:Y:S01]  /*231c0*/  SEL R12, R21, R12, P1 ;  /* 0x0000000c150c7207 */ /* 0x000fe20000800000 */
[----:B------:R-:W-:Y:S01]  /*231d0*/  IMAD.X R21, RZ, RZ, R50, P2 ;  /* 0x000000ffff157224 */ /* 0x000fe200010e0632 */
[----:B------:R-:W-:Y:S02]  /*231e0*/  SEL R60, R5, R60, P1 ;  /* 0x0000003c053c7207 */ /* 0x000fe40000800000 */
[----:B------:R-:W-:-:S02]  /*231f0*/  ISETP.GT.U32.AND.EX P0, PT, R50, -0x1, PT, P0 ;  /* 0xffffffff3200780c */ /* 0x000fc40003f04100 */
[C---:B------:R-:W-:Y:S02]  /*23200*/  IADD3 R5, P2, PT, R48.reuse, -0x1, RZ ;  /* 0xffffffff30057810 */ /* 0x040fe40007f5e0ff */
[----:B------:R-:W-:Y:S02]  /*23210*/  ISETP.GT.U32.AND P1, PT, R48, RZ, PT ;  /* 0x000000ff3000720c */ /* 0x000fe40003f24070 */
[----:B------:R-:W-:Y:S01]  /*23220*/  SEL R50, R21, R50, P0 ;  /* 0x0000003215327207 */ /* 0x000fe20000000000 */
[----:B------:R-:W-:Y:S01]  /*23230*/  IMAD.X R21, RZ, RZ, R18, P2 ;  /* 0x000000ffff157224 */ /* 0x000fe200010e0612 */
[----:B------:R-:W-:Y:S02]  /*23240*/  ISETP.GT.U32.AND.EX P1, PT, R18, -0x1, PT, P1 ;  /* 0xffffffff1200780c */ /* 0x000fe40003f24110 */
[----:B------:R-:W-:Y:S02]  /*23250*/  SEL R0, R15, R56, P0 ;  /* 0x000000380f007207 */ /* 0x000fe40000000000 */
[----:B------:R-:W-:-:S02]  /*23260*/  SEL R48, R5, R48, P1 ;  /* 0x0000003005307207 */ /* 0x000fc40000800000 */
[----:B------:R-:W-:Y:S02]  /*23270*/  IADD3 R15, P2, PT, R44, -0x1, RZ ;  /* 0xffffffff2c0f7810 */ /* 0x000fe40007f5e0ff */
[----:B------:R-:W-:Y:S02]  /*23280*/  SEL R5, R21, R18, P1 ;  /* 0x0000001215057207 */ /* 0x000fe40000800000 */
[----:B------:R-:W-:Y:S01]  /*23290*/  ISETP.GT.U32.AND P1, PT, R24, RZ, PT ;  /* 0x000000ff1800720c */ /* 0x000fe20003f24070 */
[----:B------:R-:W-:Y:S01]  /*232a0*/  IMAD.X R14, RZ, RZ, R49, P2 ;  /* 0x000000ffff0e7224 */ /* 0x000fe200010e0631 */
[----:B------:R-:W-:Y:S02]  /*232b0*/  ISETP.GT.U32.AND P0, PT, R44, RZ, PT ;  /* 0x000000ff2c00720c */ /* 0x000fe40003f04070 */
[----:B------:R-:W-:Y:S02]  /*232c0*/  IADD3 R27, P2, PT, R24, -0x1, RZ ;  /* 0xffffffff181b7810 */ /* 0x000fe40007f5e0ff */
[----:B------:R-:W-:-:S02]  /*232d0*/  ISETP.GT.U32.AND.EX P1, PT, R3, -0x1, PT, P1 ;  /* 0xffffffff0300780c */ /* 0x000fc40003f24110 */
[----:B------:R-:W-:Y:S02]  /*232e0*/  ISETP.GT.U32.AND.EX P0, PT, R49, -0x1, PT, P0 ;  /* 0xffffffff3100780c */ /* 0x000fe40003f04100 */
[----:B------:R-:W-:Y:S01]  /*232f0*/  SEL R27, R27, R24, P1 ;  /* 0x000000181b1b7207 */ /* 0x000fe20000800000 */
[----:B------:R-:W-:Y:S01]  /*23300*/  IMAD.X R24, RZ, RZ, R3, P2 ;  /* 0x000000ffff187224 */ /* 0x000fe200010e0603 */
[----:B------:R-:W-:Y:S02]  /*23310*/  SEL R6, R15, R44, P0 ;  /* 0x0000002c0f067207 */ /* 0x000fe40000000000 */
[----:B------:R-:W-:Y:S02]  /*23320*/  SEL R49, R14, R49, P0 ;  /* 0x000000310e317207 */ /* 0x000fe40000000000 */
[C---:B------:R-:W-:Y:S02]  /*23330*/  IADD3 R25, P2, PT, R22.reuse, -0x1, RZ ;  /* 0xffffffff16197810 */ /* 0x040fe40007f5e0ff */
[----:B------:R-:W-:-:S02]  /*23340*/  ISETP.GT.U32.AND P0, PT, R22, RZ, PT ;  /* 0x000000ff1600720c */ /* 0x000fc40003f04070 */
[----:B------:R-:W-:Y:S01]  /*23350*/  SEL R24, R24, R3, P1 ;  /* 0x0000000318187207 */ /* 0x000fe20000800000 */
[----:B------:R-:W-:Y:S01]  /*23360*/  IMAD.X R14, RZ, RZ, R13, P2 ;  /* 0x000000ffff0e7224 */ /* 0x000fe200010e060d */
[----:B------:R-:W-:Y:S02]  /*23370*/  ISETP.GT.U32.AND.EX P0, PT, R13, -0x1, PT, P0 ;  /* 0xffffffff0d00780c */ /* 0x000fe40003f04100 */
[----:B------:R-:W-:Y:S02]  /*23380*/  ISETP.GT.U32.AND P1, PT, R26, RZ, PT ;  /* 0x000000ff1a00720c */ /* 0x000fe40003f24070 */
[----:B------:R-:W-:Y:S02]  /*23390*/  SEL R25, R25, R22, P0 ;  /* 0x0000001619197207 */ /* 0x000fe40000000000 */
[----:B------:R-:W-:Y:S02]  /*233a0*/  SEL R22, R14, R13, P0 ;  /* 0x0000000d0e167207 */ /* 0x000fe40000000000 */
[----:B------:R-:W-:-:S02]  /*233b0*/  IADD3 R13, P2, PT, R26, -0x1, RZ ;  /* 0xffffffff1a0d7810 */ /* 0x000fc40007f5e0ff */
[----:B------:R-:W-:Y:S02]  /*233c0*/  ISETP.GT.U32.AND.EX P0, PT, R9, -0x1, PT, P1 ;  /* 0xffffffff0900780c */ /* 0x000fe40003f04110 */
[C---:B------:R-:W-:Y:S01]  /*233d0*/  ISETP.GT.U32.AND P1, PT, R72.reuse, RZ, PT ;  /* 0x000000ff4800720c */ /* 0x040fe20003f24070 */
[----:B------:R-:W-:Y:S01]  /*233e0*/  IMAD.X R14, RZ, RZ, R9, P2 ;  /* 0x000000ffff0e7224 */ /* 0x000fe200010e0609 */
[----:B------:R-:W-:Y:S02]  /*233f0*/  IADD3 R3, P2, PT, R72, -0x1, RZ ;  /* 0xffffffff48037810 */ /* 0x000fe40007f5e0ff */
[----:B------:R-:W-:Y:S02]  /*23400*/  ISETP.GT.U32.AND.EX P1, PT, R73, -0x1, PT, P1 ;  /* 0xffffffff4900780c */ /* 0x000fe40003f24110 */
[----:B------:R-:W-:Y:S01]  /*23410*/  SEL R26, R13, R26, P0 ;  /* 0x0000001a0d1a7207 */ /* 0x000fe20000000000 */
[----:B------:R-:W-:Y:S01]  /*23420*/  IMAD.X R20, RZ, RZ, R73, P2 ;  /* 0x000000ffff147224 */ /* 0x000fe200010e0649 */
[----:B------:R-:W-:-:S02]  /*23430*/  SEL R72, R3, R72, P1 ;  /* 0x0000004803487207 */ /* 0x000fc40000800000 */
[C---:B------:R-:W-:Y:S02]  /*23440*/  IADD3 R18, P2, PT, R67.reuse, -0x1, RZ ;  /* 0xffffffff43127810 */ /* 0x040fe40007f5e0ff */
[----:B------:R-:W-:Y:S02]  /*23450*/  IADD3 R3, P3, PT, R68, UR6, RZ ;  /* 0x0000000644037c10 */ /* 0x000fe4000ff7e0ff */
[----:B------:R-:W-:Y:S01]  /*23460*/  SEL R9, R14, R9, P0 ;  /* 0x000000090e097207 */ /* 0x000fe20000000000 */
[----:B------:R-:W-:Y:S01]  /*23470*/  IMAD.X R21, RZ, RZ, R16, P2 ;  /* 0x000000ffff157224 */ /* 0x000fe200010e0610 */
[----:B------:R-:W-:Y:S02]  /*23480*/  ISETP.GT.U32.AND P0, PT, R67, RZ, PT ;  /* 0x000000ff4300720c */ /* 0x000fe40003f04070 */
[----:B------:R-:W-:Y:S01]  /*23490*/  IADD3.X R29, PT, PT, R8, UR7, RZ, P3, !PT ;  /* 0x00000007081d7c10 */ /* 0x000fe20009ffe4ff */
[----:B------:R-:W0:Y:S01]  /*234a0*/  LDCU.64 UR6, c[0x3][UR34+-0x20] ;  /* 0x00fffc00220677ac */ /* 0x000e220008000a00 */
[----:B------:R-:W-:-:S02]  /*234b0*/  IADD3 R14, P3, PT, R3, -0x1, RZ ;  /* 0xffffffff030e7810 */ /* 0x000fc40007f7e0ff */
[----:B------:R-:W-:Y:S02]  /*234c0*/  SEL R20, R20, R73, P1 ;  /* 0x0000004914147207 */ /* 0x000fe40000800000 */
[----:B------:R-:W-:Y:S01]  /*234d0*/  ISETP.GT.U32.AND.EX P0, PT, R16, -0x1, PT, P0 ;  /* 0xffffffff1000780c */ /* 0x000fe20003f04100 */
[----:B------:R-:W-:Y:S01]  /*234e0*/  IMAD.X R15, RZ, RZ, R29, P3 ;  /* 0x000000ffff0f7224 */ /* 0x000fe200018e061d */
[----:B------:R-:W-:Y:S02]  /*234f0*/  IADD3 R32, P1, PT, R7, UR14, RZ ;  /* 0x0000000e07207c10 */ /* 0x000fe4000ff3e0ff */
[----:B------:R-:W-:Y:S02]  /*23500*/  SEL R18, R18, R67, P0 ;  /* 0x0000004312127207 */ /* 0x000fe40000000000 */
[----:B------:R-:W-:Y:S02]  /*23510*/  SEL R21, R21, R16, P0 ;  /* 0x0000001015157207 */ /* 0x000fe40000000000 */
[----:B------:R-:W-:Y:S01]  /*23520*/  IADD3.X R34, PT, PT, R23, UR15, RZ, P1, !PT ;  /* 0x0000000f17227c10 */ /* 0x000fe20008ffe4ff */
[----:B------:R-:W1:Y:S01]  /*23530*/  LDCU.64 UR14, c[0x3][UR34+-0x18] ;  /* 0x00fffd00220e77ac */ /* 0x000e620008000a00 */
[----:B------:R-:W-:-:S02]  /*23540*/  IADD3 R13, P0, PT, R32, -0x1, RZ ;  /* 0xffffffff200d7810 */ /* 0x000fc40007f1e0ff */
[C---:B------:R-:W-:Y:S02]  /*23550*/  ISETP.GT.U32.AND P3, PT, R32.reuse, RZ, PT ;  /* 0x000000ff2000720c */ /* 0x040fe40003f64070 */
[----:B------:R-:W-:Y:S02]  /*23560*/  ISETP.GT.U32.AND P1, PT, R3, RZ, PT ;  /* 0x000000ff0300720c */ /* 0x000fe40003f24070 */
[----:B------:R-:W-:Y:S01]  /*23570*/  ISETP.GE.U32.AND P6, PT, R32, R7, PT ;  /* 0x000000072000720c */ /* 0x000fe20003fc6070 */
[----:B------:R-:W-:Y:S01]  /*23580*/  IMAD.X R7, RZ, RZ, R34, P0 ;  /* 0x000000ffff077224 */ /* 0x000fe200000e0622 */
[----:B------:R-:W-:Y:S02]  /*23590*/  ISETP.GT.U32.AND.EX P3, PT, R34, -0x1, PT, P3 ;  /* 0xffffffff2200780c */ /* 0x000fe40003f64130 */
[----:B------:R-:W-:Y:S02]  /*235a0*/  IADD3 R31, P0, PT, R66, UR30, RZ ;  /* 0x0000001e421f7c10 */ /* 0x000fe4000ff1e0ff */
[----:B------:R-:W-:-:S02]  /*235b0*/  ISETP.GT.U32.AND.EX P1, PT, R29, -0x1, PT, P1 ;  /* 0xffffffff1d00780c */ /* 0x000fc40003f24110 */
[----:B------:R-:W-:Y:S02]  /*235c0*/  IADD3 R28, P2, PT, R17, UR28, RZ ;  /* 0x0000001c111c7c10 */ /* 0x000fe4000ff5e0ff */
[----:B------:R-:W-:Y:S01]  /*235d0*/  IADD3.X R16, PT, PT, R61, UR31, RZ, P0, !PT ;  /* 0x0000001f3d107c10 */ /* 0x000fe200087fe4ff */
[----:B------:R-:W2:Y:S01]  /*235e0*/  LDCU.64 UR30, c[0x3][UR34+0x18] ;  /* 0x00c00300221e77ac */ /* 0x000ea20008000a00 */
[----:B------:R-:W-:Y:S02]  /*235f0*/  ISETP.GE.U32.AND P4, PT, R3, R68, PT ;  /* 0x000000440300720c */ /* 0x000fe40003f86070 */
[----:B------:R-:W-:Y:S01]  /*23600*/  IADD3.X R30, PT, PT, R19, UR29, RZ, P2, !PT ;  /* 0x0000001d131e7c10 */ /* 0x000fe200097fe4ff */
[----:B------:R-:W3:Y:S01]  /*23610*/  LDCU.64 UR28, c[0x3][UR34+0x10] ;  /* 0x00c00200221c77ac */ /* 0x000ee20008000a00 */
[----:B------:R-:W-:Y:S02]  /*23620*/  ISETP.GT.U32.AND P0, PT, R28, RZ, PT ;  /* 0x000000ff1c00720c */ /* 0x000fe40003f04070 */
[----:B------:R-:W-:-:S02]  /*23630*/  ISETP.GE.U32.AND.EX P6, PT, R34, R23, PT, P6 ;  /* 0x000000172200720c */ /* 0x000fc40003fc6160 */
[----:B------:R-:W-:Y:S02]  /*23640*/  ISETP.GE.U32.AND.EX P4, PT, R29, R8, PT, P4 ;  /* 0x000000081d00720c */ /* 0x000fe40003f86140 */
[----:B------:R-:W-:Y:S02]  /*23650*/  ISETP.GT.U32.AND.EX P0, PT, R30, -0x1, PT, P0 ;  /* 0xffffffff1e00780c */ /* 0x000fe40003f04100 */
[----:B------:R-:W-:Y:S02]  /*23660*/  @!P3 SEL R13, R13, R32, !P6 ;  /* 0x000000200d0db207 */ /* 0x000fe40007000000 */
[----:B------:R-:W-:Y:S02]  /*23670*/  @!P3 SEL R7, R7, R34, !P6 ;  /* 0x000000220707b207 */ /* 0x000fe40007000000 */
[----:B------:R-:W-:Y:S02]  /*23680*/  ISETP.GT.U32.AND P6, PT, R31, RZ, PT ;  /* 0x000000ff1f00720c */ /* 0x000fe40003fc4070 */
[----:B------:R-:W-:-:S02]  /*23690*/  @!P1 SEL R14, R14, R3, !P4 ;  /* 0x000000030e0e9207 */ /* 0x000fc40006000000 */
[----:B------:R-:W-:Y:S02]  /*236a0*/  @!P1 SEL R15, R15, R29, !P4 ;  /* 0x0000001d0f0f9207 */ /* 0x000fe40006000000 */
[C---:B------:R-:W-:Y:S02]  /*236b0*/  ISETP.GE.U32.AND P5, PT, R28.reuse, R17, PT ;  /* 0x000000111c00720c */ /* 0x040fe40003fa6070 */
[----:B------:R-:W-:Y:S02]  /*236c0*/  IADD3 R32, P3, PT, R28, -0x1, RZ ;  /* 0xffffffff1c207810 */ /* 0x000fe40007f7e0ff */
[----:B0-----:R-:W-:Y:S02]  /*236d0*/  IADD3 R3, P4, PT, R52, UR6, RZ ;  /* 0x0000000634037c10 */ /* 0x001fe4000ff9e0ff */
[----:B------:R-:W-:Y:S01]  /*236e0*/  ISETP.GT.U32.AND.EX P6, PT, R16, -0x1, PT, P6 ;  /* 0xffffffff1000780c */ /* 0x000fe20003fc4160 */
[----:B------:R-:W-:Y:S01]  /*236f0*/  IMAD.X R33, RZ, RZ, R30, P3 ;  /* 0x000000ffff217224 */ /* 0x000fe200018e061e */
[----:B------:R-:W-:-:S02]  /*23700*/  ISETP.GE.U32.AND.EX P5, PT, R30, R19, PT, P5 ;  /* 0x000000131e00720c */ /* 0x000fc40003fa6150 */
[----:B------:R-:W-:Y:S02]  /*23710*/  ISETP.GT.U32.AND P1, PT, R3, RZ, PT ;  /* 0x000000ff0300720c */ /* 0x000fe40003f24070 */
[----:B------:R-:W-:Y:S01]  /*23720*/  IADD3.X R17, PT, PT, R10, UR7, RZ, P4, !PT ;  /* 0x000000070a117c10 */ /* 0x000fe2000a7fe4ff */
[----:B------:R-:W0:Y:S01]  /*23730*/  LDCU.64 UR6, c[0x3][UR34+-0x10] ;  /* 0x00fffe00220677ac */ /* 0x000e220008000a00 */
[----:B------:R-:W-:Y:S02]  /*23740*/  ISETP.GE.U32.AND P2, PT, R31, R66, PT ;  /* 0x000000421f00720c */ /* 0x000fe40003f46070 */
[----:B------:R-:W-:Y:S02]  /*23750*/  @!P0 SEL R32, R32, R28, !P5 ;  /* 0x0000001c20208207 */ /* 0x000fe40006800000 */
[----:B------:R-:W-:Y:S02]  /*23760*/  ISETP.GT.U32.AND.EX P1, PT, R17, -0x1, PT, P1 ;  /* 0xffffffff1100780c */ /* 0x000fe40003f24110 */
[----:B------:R-:W-:-:S02]  /*23770*/  IADD3 R28, P4, PT, R31, -0x1, RZ ;  /* 0xffffffff1f1c7810 */ /* 0x000fc40007f9e0ff */
[----:B------:R-:W-:Y:S02]  /*23780*/  @!P0 SEL R33, R33, R30, !P5 ;  /* 0x0000001e21218207 */ /* 0x000fe40006800000 */
[----:B------:R-:W-:Y:S01]  /*23790*/  ISETP.GE.U32.AND.EX P2, PT, R16, R61, PT, P2 ;  /* 0x0000003d1000720c */ /* 0x000fe20003f46120 */
[----:B------:R-:W-:Y:S01]  /*237a0*/  IMAD.X R29, RZ, RZ, R16, P4 ;  /* 0x000000ffff1d7224 */ /* 0x000fe200020e0610 */
[C---:B------:R-:W-:Y:S02]  /*237b0*/  IADD3 R30, P0, PT, R3.reuse, -0x1, RZ ;  /* 0xffffffff031e7810 */ /* 0x040fe40007f1e0ff */
[----:B------:R-:W-:Y:S02]  /*237c0*/  ISETP.GE.U32.AND P5, PT, R3, R52, PT ;  /* 0x000000340300720c */ /* 0x000fe40003fa6070 */
[----:B------:R-:W-:Y:S01]  /*237d0*/  @!P6 SEL R28, R28, R31, !P2 ;  /* 0x0000001f1c1ce207 */ /* 0x000fe20005000000 */
[----:B------:R-:W-:Y:S01]  /*237e0*/  IMAD.X R31, RZ, RZ, R17, P0 ;  /* 0x000000ffff1f7224 */ /* 0x000fe200000e0611 */
[----:B------:R-:W-:-:S02]  /*237f0*/  ISETP.GE.U32.AND.EX P5, PT, R17, R10, PT, P5 ;  /* 0x0000000a1100720c */ /* 0x000fc40003fa6150 */
[----:B-1----:R-:W-:Y:S02]  /*23800*/  IADD3 R23, P3, PT, R64, UR14, RZ ;  /* 0x0000000e40177c10 */ /* 0x002fe4000ff7e0ff */
[----:B------:R-:W-:Y:S02]  /*23810*/  @!P6 SEL R29, R29, R16, !P2 ;  /* 0x000000101d1de207 */ /* 0x000fe40005000000 */
[----:B---3--:R-:W-:Y:S02]  /*23820*/  IADD3 R8, P6, PT, R27, UR28, RZ ;  /* 0x0000001c1b087c10 */ /* 0x008fe4000ffde0ff */
[----:B------:R-:W-:Y:S02]  /*23830*/  @!P1 SEL R30, R30, R3, !P5 ;  /* 0x000000031e1e9207 */ /* 0x000fe40006800000 */
[----:B------:R-:W-:Y:S02]  /*23840*/  @!P1 SEL R31, R31, R17, !P5 ;  /* 0x000000111f1f9207 */ /* 0x000fe40006800000 */
[----:B------:R-:W-:-:S02]  /*23850*/  ISETP.GT.U32.AND P5, PT, R23, RZ, PT ;  /* 0x000000ff1700720c */ /* 0x000fc40003fa4070 */
[----:B------:R-:W-:Y:S01]  /*23860*/  IADD3.X R10, PT, PT, R59, UR15, RZ, P3, !PT ;  /* 0x0000000f3b0a7c10 */ /* 0x000fe20009ffe4ff */
[----:B------:R-:W1:Y:S01]  /*23870*/  LDCU.64 UR14, c[0x3][UR34+0x20] ;  /* 0x00c00400220e77ac */ /* 0x000e620008000a00 */
[----:B------:R-:W-:Y:S02]  /*23880*/  ISETP.GT.U32.AND P3, PT, R8, RZ, PT ;  /* 0x000000ff0800720c */ /* 0x000fe40003f64070 */
[----:B------:R-:W-:Y:S01]  /*23890*/  IADD3.X R19, PT, PT, R24, UR29, RZ, P6, !PT ;  /* 0x0000001d18137c10 */ /* 0x000fe2000b7fe4ff */
[----:B------:R-:W3:Y:S01]  /*238a0*/  LDCU.64 UR28, c[0x3][UR34+0x28] ;  /* 0x00c00500221c77ac */ /* 0x000ee20008000a00 */
[----:B------:R-:W-:Y:S02]  /*238b0*/  IADD3 R56, P6, PT, R23, -0x1, RZ ;  /* 0xffffffff17387810 */ /* 0x000fe40007fde0ff */
[----:B------:R-:W-:Y:S02]  /*238c0*/  ISETP.GT.U32.AND.EX P5, PT, R10, -0x1, PT, P5 ;  /* 0xffffffff0a00780c */ /* 0x000fe40003fa4150 */
[----:B--2---:R-:W-:Y:S01]  /*238d0*/  IADD3 R16, P0, PT, R25, UR30, RZ ;  /* 0x0000001e19107c10 */ /* 0x004fe2000ff1e0ff */
[----:B------:R-:W-:Y:S01]  /*238e0*/  IMAD.X R3, RZ, RZ, R10, P6 ;  /* 0x000000ffff037224 */ /* 0x000fe200030e060a */
[----:B------:R-:W-:-:S02]  /*238f0*/  ISETP.GT.U32.AND.EX P3, PT, R19, -0x1, PT, P3 ;  /* 0xffffffff1300780c */ /* 0x000fc40003f64130 */
[----:B------:R-:W-:Y:S02]  /*23900*/  ISETP.GE.U32.AND P4, PT, R23, R64, PT ;  /* 0x000000401700720c */ /* 0x000fe40003f86070 */
[----:B------:R-:W-:Y:S02]  /*23910*/  IADD3 R45, P6, PT, R8, -0x1, RZ ;  /* 0xffffffff082d7810 */ /* 0x000fe40007fde0ff */
[----:B------:R-:W-:Y:S01]  /*23920*/  IADD3.X R17, PT, PT, R22, UR31, RZ, P0, !PT ;  /* 0x0000001f16117c10 */ /* 0x000fe200087fe4ff */
[----:B------:R-:W2:Y:S01]  /*23930*/  LDCU.64 UR30, c[0x3][UR34+0x30] ;  /* 0x00c00600221e77ac */ /* 0x000ea20008000a00 */
[----:B------:R-:W-:Y:S01]  /*23940*/  ISETP.GE.U32.AND P2, PT, R8, R27, PT ;  /* 0x0000001b0800720c */ /* 0x000fe20003f46070 */
[----:B------:R-:W-:Y:S01]  /*23950*/  IMAD.X R46, RZ, RZ, R19, P6 ;  /* 0x000000ffff2e7224 */ /* 0x000fe200030e0613 */
[----:B------:R-:W-:Y:S02]  /*23960*/  ISETP.GT.U32.AND P0, PT, R16, RZ, PT ;  /* 0x000000ff1000720c */ /* 0x000fe40003f04070 */
[----:B------:R-:W-:-:S02]  /*23970*/  ISETP.GE.U32.AND.EX P4, PT, R10, R59, PT, P4 ;  /* 0x0000003b0a00720c */ /* 0x000fc40003f86140 */
[----:B------:R-:W-:Y:S02]  /*23980*/  ISETP.GE.U32.AND.EX P2, PT, R19, R24, PT, P2 ;  /* 0x000000181300720c */ /* 0x000fe40003f46120 */
[----:B------:R-:W-:Y:S02]  /*23990*/  ISETP.GT.U32.AND.EX P0, PT, R17, -0x1, PT, P0 ;  /* 0xffffffff1100780c */ /* 0x000fe40003f04100 */
[----:B------:R-:W-:Y:S02]  /*239a0*/  @!P5 SEL R56, R56, R23, !P4 ;  /* 0x000000173838d207 */ /* 0x000fe40006000000 */
[----:B------:R-:W-:Y:S02]  /*239b0*/  @!P5 SEL R3, R3, R10, !P4 ;  /* 0x0000000a0303d207 */ /* 0x000fe40006000000 */
[----:B------:R-:W-:Y:S02]  /*239c0*/  IADD3 R27, P5, PT, R16, -0x1, RZ ;  /* 0xffffffff101b7810 */ /* 0x000fe40007fbe0ff */
[----:B------:R-:W-:-:S02]  /*239d0*/  @!P3 SEL R45, R45, R8, !P2 ;  /* 0x000000082d2db207 */ /* 0x000fc40005000000 */
[----:B------:R-:W-:Y:S01]  /*239e0*/  @!P3 SEL R46, R46, R19, !P2 ;  /* 0x000000132e2eb207 */ /* 0x000fe20005000000 */
[----:B------:R-:W-:Y:S01]  /*239f0*/  IMAD.X R44, RZ, RZ, R17, P5 ;  /* 0x000000ffff2c7224 */ /* 0x000fe200028e0611 */
[----:B------:R-:W-:Y:S02]  /*23a00*/  ISETP.GE.U32.AND P1, PT, R16, R25, PT ;  /* 0x000000191000720c */ /* 0x000fe40003f26070 */
[----:B-1----:R-:W-:Y:S02]  /*23a10*/  IADD3 R8, P2, PT, R26, UR14, RZ ;  /* 0x0000000e1a087c10 */ /* 0x002fe4000ff5e0ff */
[----:B------:R-:W-:Y:S02]  /*23a20*/  ISETP.GE.U32.AND.EX P1, PT, R17, R22, PT, P1 ;  /* 0x000000161100720c */ /* 0x000fe40003f26110 */
[C---:B------:R-:W-:Y:S02]  /*23a30*/  ISETP.GT.U32.AND P3, PT, R8.reuse, RZ, PT ;  /* 0x000000ff0800720c */ /* 0x040fe40003f64070 */
[----:B------:R-:W-:Y:S01]  /*23a40*/  IADD3.X R10, PT, PT, R9, UR15, RZ, P2, !PT ;  /* 0x0000000f090a7c10 */ /* 0x000fe200097fe4ff */
[----:B------:R-:W1:Y:S01]  /*23a50*/  LDCU.64 UR14, c[0x3][UR34+-0x8] ;  /* 0x00ffff00220e77ac */ /* 0x000e620008000a00 */
[----:B------:R-:W-:-:S02]  /*23a60*/  IADD3 R25, P6, PT, R8, -0x1, RZ ;  /* 0xffffffff08197810 */ /* 0x000fc40007fde0ff */
[----:B---3--:R-:W-:Y:S02]  /*23a70*/  IADD3 R19, P5, PT, R72, UR28, RZ ;  /* 0x0000001c48137c10 */ /* 0x008fe4000ffbe0ff */
[----:B------:R-:W-:Y:S02]  /*23a80*/  @!P0 SEL R27, R27, R16, !P1 ;  /* 0x000000101b1b8207 */ /* 0x000fe40004800000 */
[----:B------:R-:W-:Y:S02]  /*23a90*/  ISETP.GT.U32.AND.EX P3, PT, R10, -0x1, PT, P3 ;  /* 0xffffffff0a00780c */ /* 0x000fe40003f64130 */
[----:B------:R-:W-:Y:S02]  /*23aa0*/  @!P0 SEL R44, R44, R17, !P1 ;  /* 0x000000112c2c8207 */ /* 0x000fe40004800000 */
[----:B------:R-:W-:Y:S01]  /*23ab0*/  ISETP.GE.U32.AND P1, PT, R8, R26, PT ;  /* 0x0000001a0800720c */ /* 0x000fe20003f26070 */
[----:B------:R-:W-:Y:S01]  /*23ac0*/  IMAD.X R26, RZ, RZ, R10, P6 ;  /* 0x000000ffff1a7224 */ /* 0x000fe200030e060a */
[----:B------:R-:W-:-:S02]  /*23ad0*/  ISETP.GT.U32.AND P6, PT, R19, RZ, PT ;  /* 0x000000ff1300720c */ /* 0x000fc40003fc4070 */
[----:B------:R-:W-:Y:S01]  /*23ae0*/  IADD3.X R23, PT, PT, R20, UR29, RZ, P5, !PT ;  /* 0x0000001d14177c10 */ /* 0x000fe2000affe4ff */
[----:B------:R-:W3:Y:S01]  /*23af0*/  LDCU.64 UR28, c[0x3][UR34] ;  /* 0x00c00000221c77ac */ /* 0x000ee20008000a00 */
[----:B--2---:R-:W-:Y:S02]  /*23b00*/  IADD3 R17, P5, PT, R18, UR30, RZ ;  /* 0x0000001e12117c10 */ /* 0x004fe4000ffbe0ff */
[----:B------:R-:W-:Y:S02]  /*23b10*/  ISETP.GT.U32.AND.EX P6, PT, R23, -0x1, PT, P6 ;  /* 0xffffffff1700780c */ /* 0x000fe40003fc4160 */
[----:B------:R-:W-:Y:S02]  /*23b20*/  ISETP.GE.U32.AND.EX P1, PT, R10, R9, PT, P1 ;  /* 0x000000090a00720c */ /* 0x000fe40003f26110 */
[----:B------:R-:W-:Y:S01]  /*23b30*/  IADD3.X R16, PT, PT, R21, UR31, RZ, P5, !PT ;  /* 0x0000001f15107c10 */ /* 0x000fe2000affe4ff */
[----:B------:R-:W2:Y:S01]  /*23b40*/  LDCU.64 UR30, c[0x3][UR34+0x8] ;  /* 0x00c00100221e77ac */ /* 0x000ea20008000a00 */
[----:B------:R-:W-:-:S02]  /*23b50*/  IADD3 R24, P5, PT, R19, -0x1, RZ ;  /* 0xffffffff13187810 */ /* 0x000fc40007fbe0ff */
[----:B------:R-:W-:Y:S01]  /*23b60*/  ISETP.GE.U32.AND P0, PT, R19, R72, PT ;  /* 0x000000481300720c */ /* 0x000fe20003f06070 */
[----:B------:R-:W-:Y:S01]  /*23b70*/  UIADD3 UR34, UPT, UPT, UR34, 0x80, URZ ;  /* 0x0000008022227890 */ /* 0x000fe2000fffe0ff */
[----:B------:R-:W-:Y:S01]  /*23b80*/  @!P3 SEL R25, R25, R8, !P1 ;  /* 0x000000081919b207 */ /* 0x000fe20004800000 */
[----:B------:R-:W-:Y:S01]  /*23b90*/  IMAD.X R8, RZ, RZ, R23, P5 ;  /* 0x000000ffff087224 */ /* 0x000fe200028e0617 */
[----:B------:R-:W-:Y:S02]  /*23ba0*/  @!P3 SEL R26, R26, R10, !P1 ;  /* 0x0000000a1a1ab207 */ /* 0x000fe40004800000 */
[----:B------:R-:W-:Y:S02]  /*23bb0*/  ISETP.GT.U32.AND P3, PT, R17, RZ, PT ;  /* 0x000000ff1100720c */ /* 0x000fe40003f64070 */
[----:B------:R-:W-:Y:S02]  /*23bc0*/  ISETP.GE.U32.AND.EX P0, PT, R23, R20, PT, P0 ;  /* 0x000000141700720c */ /* 0x000fe40003f06100 */
[----:B------:R-:W-:-:S02]  /*23bd0*/  ISETP.GT.U32.AND.EX P3, PT, R16, -0x1, PT, P3 ;  /* 0xffffffff1000780c */ /* 0x000fc40003f64130 */
[C---:B------:R-:W-:Y:S02]  /*23be0*/  ISETP.GE.U32.AND P1, PT, R17.reuse, R18, PT ;  /* 0x000000121100720c */ /* 0x040fe40003f26070 */
[----:B------:R-:W-:Y:S02]  /*23bf0*/  @!P6 SEL R24, R24, R19, !P0 ;  /* 0x000000131818e207 */ /* 0x000fe40004000000 */
[----:B------:R-:W-:Y:S02]  /*23c00*/  @!P6 SEL R8, R8, R23, !P0 ;  /* 0x000000170808e207 */ /* 0x000fe40004000000 */
[----:B0-----:R-:W-:Y:S02]  /*23c10*/  IADD3 R35, P4, PT, R60, UR6, RZ ;  /* 0x000000063c237c10 */ /* 0x001fe4000ff9e0ff */
[----:B------:R-:W-:Y:S02]  /*23c20*/  IADD3 R10, P6, PT, R17, -0x1, RZ ;  /* 0xffffffff110a7810 */ /* 0x000fe40007fde0ff */
[----:B------:R-:W-:-:S02]  /*23c30*/  ISETP.GE.U32.AND.EX P1, PT, R16, R21, PT, P1 ;  /* 0x000000151000720c */ /* 0x000fc40003f26110 */
[----:B-1----:R-:W-:Y:S01]  /*23c40*/  IADD3 R21, P5, PT, R0, UR14, RZ ;  /* 0x0000000e00157c10 */ /* 0x002fe2000ffbe0ff */
[----:B------:R-:W-:Y:S01]  /*23c50*/  IMAD.X R9, RZ, RZ, R16, P6 ;  /* 0x000000ffff097224 */ /* 0x000fe200030e0610 */
[----:B------:R-:W-:Y:S02]  /*23c60*/  ISETP.GT.U32.AND P0, PT, R35, RZ, PT ;  /* 0x000000ff2300720c */ /* 0x000fe40003f04070 */
[----:B------:R-:W-:Y:S02]  /*23c70*/  IADD3.X R22, PT, PT, R12, UR7, RZ, P4, !PT ;  /* 0x000000070c167c10 */ /* 0x000fe4000a7fe4ff */
[----:B------:R-:W-:Y:S02]  /*23c80*/  ISETP.GT.U32.AND P4, PT, R21, RZ, PT ;  /* 0x000000ff1500720c */ /* 0x000fe40003f84070 */
[----:B------:R-:W-:Y:S02]  /*23c90*/  IADD3.X R20, PT, PT, R50, UR15, RZ, P5, !PT ;  /* 0x0000000f32147c10 */ /* 0x000fe4000affe4ff */
[----:B------:R-:W-:-:S02]  /*23ca0*/  ISETP.GT.U32.AND.EX P0, PT, R22, -0x1, PT, P0 ;  /* 0xffffffff1600780c */ /* 0x000fc40003f04100 */
[----:B------:R-:W-:Y:S02]  /*23cb0*/  @!P3 SEL R10, R10, R17, !P1 ;  /* 0x000000110a0ab207 */ /* 0x000fe40004800000 */
[----:B------:R-:W-:Y:S02]  /*23cc0*/  @!P3 SEL R9, R9, R16, !P1 ;  /* 0x000000100909b207 */ /* 0x000fe40004800000 */
[C---:B------:R-:W-:Y:S02]  /*23cd0*/  IADD3 R16, P3, PT, R35.reuse, -0x1, RZ ;  /* 0xffffffff23107810 */ /* 0x040fe40007f7e0ff */
[----:B------:R-:W-:Y:S02]  /*23ce0*/  ISETP.GT.U32.AND.EX P4, PT, R20, -0x1, PT, P4 ;  /* 0xffffffff1400780c */ /* 0x000fe40003f84140 */
[----:B------:R-:W-:Y:S01]  /*23cf0*/  ISETP.GE.U32.AND P2, PT, R35, R60, PT ;  /* 0x0000003c2300720c */ /* 0x000fe20003f46070 */
[----:B------:R-:W-:Y:S01]  /*23d00*/  IMAD.X R17, RZ, RZ, R22, P3 ;  /* 0x000000ffff117224 */ /* 0x000fe200018e0616 */
[----:B------:R-:W-:-:S02]  /*23d10*/  IADD3 R18, P6, PT, R21, -0x1, RZ ;  /* 0xffffffff15127810 */ /* 0x000fc40007fde0ff */
[----:B------:R-:W-:Y:S02]  /*23d20*/  ISETP.GE.U32.AND P5, PT, R21, R0, PT ;  /* 0x000000001500720c */ /* 0x000fe40003fa6070 */
[----:B------:R-:W-:Y:S01]  /*23d30*/  ISETP.GE.U32.AND.EX P2, PT, R22, R12, PT, P2 ;  /* 0x0000000c1600720c */ /* 0x000fe20003f46120 */
[----:B------:R-:W-:Y:S01]  /*23d40*/  IMAD.X R19, RZ, RZ, R20, P6 ;  /* 0x000000ffff137224 */ /* 0x000fe200030e0614 */
[----:B------:R-:W-:Y:S02]  /*23d50*/  ISETP.GE.U32.AND.EX P5, PT, R20, R50, PT, P5 ;  /* 0x000000321400720c */ /* 0x000fe40003fa6150 */
[----:B------:R-:W-:Y:S02]  /*23d60*/  @!P0 SEL R16, R16, R35, !P2 ;  /* 0x0000002310108207 */ /* 0x000fe40005000000 */
[----:B------:R-:W-:Y:S02]  /*23d70*/  @!P0 SEL R17, R17, R22, !P2 ;  /* 0x0000001611118207 */ /* 0x000fe40005000000 */
[----:B------:R-:W-:-:S02]  /*23d80*/  IADD3 R23, P0, PT, R4, UR32, RZ ;  /* 0x0000002004177c10 */ /* 0x000fc4000ff1e0ff */
[----:B---3--:R-:W-:Y:S02]  /*23d90*/  IADD3 R39, P1, PT, R48, UR28, RZ ;  /* 0x0000001c30277c10 */ /* 0x008fe4000ff3e0ff */
[----:B------:R-:W-:Y:S02]  /*23da0*/  @!P4 SEL R18, R18, R21, !P5 ;  /* 0x000000151212c207 */ /* 0x000fe40006800000 */
[----:B------:R-:W-:Y:S02]  /*23db0*/  @!P4 SEL R19, R19, R20, !P5 ;  /* 0x000000141313c207 */ /* 0x000fe40006800000 */
[----:B------:R-:W-:Y:S02]  /*23dc0*/  ISETP.GT.U32.AND P5, PT, R23, RZ, PT ;  /* 0x000000ff1700720c */ /* 0x000fe40003fa4070 */
[----:B------:R-:W-:Y:S02]  /*23dd0*/  IADD3.X R35, PT, PT, R2, UR33, RZ, P0, !PT ;  /* 0x0000002102237c10 */ /* 0x000fe400087fe4ff */
[----:B--2---:R-:W-:-:S02]  /*23de0*/  IADD3 R37, P4, PT, R6, UR30, RZ ;  /* 0x0000001e06257c10 */ /* 0x004fc4000ff9e0ff */
[----:B------:R-:W-:Y:S02]  /*23df0*/  IADD3.X R34, PT, PT, R5, UR29, RZ, P1, !PT ;  /* 0x0000001d05227c10 */ /* 0x000fe40008ffe4ff */
[----:B------:R-:W-:Y:S02]  /*23e00*/  ISETP.GT.U32.AND.EX P1, PT, R35, -0x1, PT, P5 ;  /* 0xffffffff2300780c */ /* 0x000fe40003f24150 */
[----:B------:R-:W-:Y:S02]  /*23e10*/  ISETP.GT.U32.AND P0, PT, R37, RZ, PT ;  /* 0x000000ff2500720c */ /* 0x000fe40003f04070 */
[----:B------:R-:W-:Y:S02]  /*23e20*/  IADD3.X R12, PT, PT, R49, UR31, RZ, P4, !PT ;  /* 0x0000001f310c7c10 */ /* 0x000fe4000a7fe4ff */
[----:B------:R-:W-:Y:S02]  /*23e30*/  ISETP.GT.U32.AND P2, PT, R39, RZ, PT ;  /* 0x000000ff2700720c */ /* 0x000fe40003f44070 */
[C---:B------:R-:W-:Y:S01]  /*23e40*/  ISETP.GE.U32.AND P4, PT, R23.reuse, R4, PT ;  /* 0x000000041700720c */ /* 0x040fe20003f86070 */
[----:B------:R-:W-:Y:S01]  /*23e50*/  IMAD.MOV.U32 R4, RZ, RZ, R14 ;  /* 0x000000ffff047224 */ /* 0x000fe200078e000e */
[----:B------:R-:W-:Y:S01]  /*23e60*/  IADD3 R0, P5, PT, R23, -0x1, RZ ;  /* 0xffffffff17007810 */ /* 0x000fe20007fbe0ff */
[----:B------:R-:W-:Y:S01]  /*23e70*/  IMAD.MOV.U32 R14, RZ, RZ, R28 ;  /* 0x000000ffff0e7224 */ /* 0x000fe200078e001c */
[----:B------:R-:W-:Y:S01]  /*23e80*/  IADD3 R20, P6, PT, R39, -0x1, RZ ;  /* 0xffffffff27147810 */ /* 0x000fe20007fde0ff */
[----:B------:R-:W-:Y:S01]  /*23e90*/  IMAD.MOV.U32 R28, RZ, RZ, R30 ;  /* 0x000000ffff1c7224 */ /* 0x000fe200078e001e */
[----:B------:R-:W-:-:S02]  /*23ea0*/  ISETP.GT.U32.AND.EX P0, PT, R12, -0x1, PT, P0 ;  /* 0xffffffff0c00780c */ /* 0x000fc40003f04100 */
[----:B------:R-:W-:Y:S01]  /*23eb0*/  ISETP.GT.U32.AND.EX P2, PT, R34, -0x1, PT, P2 ;  /* 0xffffffff2200780c */ /* 0x000fe20003f44120 */
[----:B------:R-:W-:Y:S01]  /*23ec0*/  IMAD.X R21, RZ, RZ, R34, P6 ;  /* 0x000000ffff157224 */ /* 0x000fe200030e0622 */
[----:B------:R-:W-:Y:S01]  /*23ed0*/  ISETP.GE.U32.AND.EX P4, PT, R35, R2, PT, P4 ;  /* 0x000000022300720c */ /* 0x000fe20003f86140 */
[----:B------:R-:W-:Y:S01]  /*23ee0*/  IMAD.X R2, RZ, RZ, R35, P5 ;  /* 0x000000ffff027224 */ /* 0x000fe200028e0623 */
[C---:B------:R-:W-:Y:S02]  /*23ef0*/  IADD3 R22, P5, PT, R37.reuse, -0x1, RZ ;  /* 0xffffffff25167810 */ /* 0x040fe40007fbe0ff */
[----:B------:R-:W-:Y:S01]  /*23f00*/  ISETP.GE.U32.AND P6, PT, R37, R6, PT ;  /* 0x000000062500720c */ /* 0x000fe20003fc6070 */
[----:B------:R-:W-:Y:S01]  /*23f10*/  IMAD.MOV.U32 R6, RZ, RZ, R13 ;  /* 0x000000ffff067224 */ /* 0x000fe200078e000d */
[----:B------:R-:W-:Y:S01]  /*23f20*/  ISETP.GE.U32.AND P3, PT, R39, R48, PT ;  /* 0x000000302700720c */ /* 0x000fe20003f66070 */
[----:B------:R-:W-:Y:S01]  /*23f30*/  IMAD.MOV.U32 R13, RZ, RZ, R33 ;  /* 0x000000ffff0d7224 */ /* 0x000fe200078e0021 */
[----:B------:R-:W-:Y:S01]  /*23f40*/  @!P1 SEL R0, R0, R23, !P4 ;  /* 0x0000001700009207 */ /* 0x000fe20006000000 */
[----:B------:R-:W-:Y:S01]  /*23f50*/  IMAD.X R23, RZ, RZ, R12, P5 ;  /* 0x000000ffff177224 */ /* 0x000fe200028e060c */
[----:B------:R-:W-:-:S02]  /*23f60*/  ISETP.GE.U32.AND.EX P6, PT, R12, R49, PT, P6 ;  /* 0x000000310c00720c */ /* 0x000fc40003fc6160 */
[----:B------:R-:W-:Y:S01]  /*23f70*/  ISETP.GE.U32.AND.EX P3, PT, R34, R5, PT, P3 ;  /* 0x000000052200720c */ /* 0x000fe20003f66130 */
[----:B------:R-:W-:Y:S01]  /*23f80*/  IMAD.MOV.U32 R5, RZ, RZ, R15 ;  /* 0x000000ffff057224 */ /* 0x000fe200078e000f */
[----:B------:R-:W-:Y:S01]  /*23f90*/  @!P0 SEL R23, R23, R12, !P6 ;  /* 0x0000000c17178207 */ /* 0x000fe20007000000 */
[----:B------:R-:W-:Y:S01]  /*23fa0*/  IMAD.MOV.U32 R15, RZ, RZ, R29 ;  /* 0x000000ffff0f7224 */ /* 0x000fe200078e001d */
[----:B------:R-:W-:Y:S01]  /*23fb0*/  @!P1 SEL R2, R2, R35, !P4 ;  /* 0x0000002302029207 */ /* 0x000fe20006000000 */
[----:B------:R-:W-:Y:S01]  /*23fc0*/  IMAD.MOV.U32 R12, RZ, RZ, R32 ;  /* 0x000000ffff0c7224 */ /* 0x000fe200078e0020 */
[----:B------:R-:W-:Y:S01]  /*23fd0*/  @!P2 SEL R20, R20, R39, !P3 ;  /* 0x000000271414a207 */ /* 0x000fe20005800000 */
[----:B------:R-:W-:Y:S01]  /*23fe0*/  IMAD.MOV.U32 R29, RZ, RZ, R31 ;  /* 0x000000ffff1d7224 */ /* 0x000fe200078e001f */
[----:B------:R-:W-:Y:S02]  /*23ff0*/  @!P2 SEL R21, R21, R34, !P3 ;  /* 0x000000221515a207 */ /* 0x000fe40005800000 */
[----:B------:R-:W-:Y:S01]  /*24000*/  @!P0 SEL R22, R22, R37, !P6 ;  /* 0x0000002516168207 */ /* 0x000fe20007000000 */
[----:B------:R-:W-:Y:S06]  /*24010*/  BRA.U UP0, `(.L_x_9) ;  /* 0xfffffee900947547 */ /* 0x000fec000b83ffff */
[----:B------:R-:W0:Y:S01]  /*24020*/  S2R R0, SR_TID.X ;  /* 0x0000000000007919 */ /* 0x000e220000002100 */
[----:B------:R-:W0:Y:S08]  /*24030*/  S2UR UR4, SR_CTAID.X ;  /* 0x00000000000479c3 */ /* 0x000e300000002500 */
[----:B------:R-:W0:Y:S08]  /*24040*/  LDC R9, c[0x0][0x360] ;  /* 0x0000d800ff097b82 */ /* 0x000e300000000800 */
[----:B------:R-:W1:Y:S01]  /*24050*/  LDC.64 R2, c[0x0][0x3a0] ;  /* 0x0000e800ff027b82 */ /* 0x000e620000000a00 */
[----:B0-----:R-:W-:-:S04]  /*24060*/  IMAD R9, R9, UR4, R0 ;  /* 0x0000000409097c24 */ /* 0x001fc8000f8e0200 */
[----:B-1----:R-:W-:-:S05]  /*24070*/  IMAD.WIDE.U32 R2, R9, 0x28, R2 ;  /* 0x0000002809027825 */ /* 0x002fca00078e0002 */
[----:B------:R-:W-:Y:S04]  /*24080*/  STG.E.64 desc[UR12][R2.64], R4 ;  /* 0x0000000402007986 */ /* 0x000fe8000c101b0c */
[----:B------:R-:W-:Y:S04]  /*24090*/  STG.E.64 desc[UR12][R2.64+0x8], R6 ;  /* 0x0000080602007986 */ /* 0x000fe8000c101b0c */
[----:B------:R-:W-:Y:S04]  /*240a0*/  STG.E.64 desc[UR12][R2.64+0x10], R12 ;  /* 0x0000100c02007986 */ /* 0x000fe8000c101b0c */
[----:B------:R-:W-:Y:S04]  /*240b0*/  STG.E.64 desc[UR12][R2.64+0x18], R14 ;  /* 0x0000180e02007986 */ /* 0x000fe8000c101b0c */
[----:B------:R-:W-:Y:S01]  /*240c0*/  STG.E.64 desc[UR12][R2.64+0x20], R28 ;  /* 0x0000201c02007986 */ /* 0x000fe2000c101b0c */
[----:B------:R-:W-:Y:S05]  /*240d0*/  EXIT ;  /* 0x000000000000794d */ /* 0x000fea0003800000 */
.L_x_10:
[----:B------:R-:W-:-:S00]  /*240e0*/  BRA `(.L_x_10) ;  /* 0xfffffffc00fc7947 */ /* 0x000fc0000383ffff */
[----:B------:R-:W-:-:S00]  /*240f0*/  NOP ;  /* 0x0000000000007918 */ /* 0x000fc00000000000 */
        /* <DEDUP_REMOVED lines=8> */
.L_x_13:


//--------------------- .text._Z22tip5_hash_pairs_kernelPKmmmPm --------------------------
	.section	.text._Z22tip5_hash_pairs_kernelPKmmmPm,"ax",@progbits
	.align	128
        .global         _Z22tip5_hash_pairs_kernelPKmmmPm
        .type           _Z22tip5_hash_pairs_kernelPKmmmPm,@function
        .size           _Z22tip5_hash_pairs_kernelPKmmmPm,(.L_x_14 - _Z22tip5_hash_pairs_kernelPKmmmPm)
        .other          _Z22tip5_hash_pairs_kernelPKmmmPm,@"STO_CUDA_ENTRY STV_DEFAULT"
_Z22tip5_hash_pairs_kernelPKmmmPm:
.text._Z22tip5_hash_pairs_kernelPKmmmPm:
[----:B------:R-:W-:Y:S01]  /*0000*/  LDC R1, c[0x0][0x37c] ;  /* 0x0000df00ff017b82 */ /* 0x000fe20000000800 */
[----:B------:R-:W0:Y:S01]  /*0010*/  S2R R5, SR_TID.X ;  /* 0x0000000000057919 */ /* 0x000e220000002100 */
[----:B------:R-:W1:Y:S06]  /*0020*/  LDCU.64 UR8, c[0x0][0x388] ;  /* 0x00007100ff0877ac */ /* 0x000e6c0008000a00 */
[----:B------:R-:W2:Y:S08]  /*0030*/  S2UR UR6, SR_CTAID.X ;  /* 0x00000000000679c3 */ /* 0x000eb00000002500 */
[----:B------:R-:W2:Y:S01]  /*0040*/  LDC R4, c[0x0][0x360] ;  /* 0x0000d800ff047b82 */ /* 0x000ea20000000800 */
[----:B-1----:R-:W-:-:S04]  /*0050*/  UIADD3 UR4, UP0, UPT, UR8, 0x1, URZ ;  /* 0x0000000108047890 */ /* 0x002fc8000ff1e0ff */
[----:B------:R-:W-:-:S04]  /*0060*/  UIADD3.X UR5, UPT, UPT, URZ, UR9, URZ, UP0, !UPT ;  /* 0x00000009ff057290 */ /* 0x000fc800087fe4ff */
[----:B------:R-:W-:Y:S02]  /*0070*/  USHF.R.U64 UR4, UR4, 0x1, UR5 ;  /* 0x0000000104047899 */ /* 0x000fe40008001205 */
[----:B------:R-:W-:Y:S01]  /*0080*/  USHF.R.U32.HI UR5, URZ, 0x1, UR5 ;  /* 0x00000001ff057899 */ /* 0x000fe20008011605 */
[----:B0-----:R-:W-:Y:S01]  /*0090*/  ISETP.GT.U32.AND P1, PT, R5, 0xff, PT ;  /* 0x000000ff0500780c */ /* 0x001fe20003f24070 */
[----:B--2---:R-:W-:-:S04]  /*00a0*/  IMAD R4, R4, UR6, R5 ;  /* 0x0000000604047c24 */ /* 0x004fc8000f8e0205 */
[----:B------:R-:W-:Y:S01]  /*00b0*/  IMAD.U32 R6, RZ, RZ, UR5 ;  /* 0x00000005ff067e24 */ /* 0x000fe2000f8e00ff */
[----:B------:R-:W-:-:S04]  /*00c0*/  ISETP.LT.U32.AND P0, PT, R4, UR4, PT ;  /* 0x0000000404007c0c */ /* 0x000fc8000bf01070 */
[----:B------:R-:W-:-:S03]  /*00d0*/  ISETP.GT.U32.AND.EX P0, PT, R6, RZ, PT, P0 ;  /* 0x000000ff0600720c */ /* 0x000fc60003f04100 */
[----:B------:R-:W0:Y:S01]  /*00e0*/  @!P1 LDC.U8 R0, c[0x3][R5] ;  /* 0x00c0000005009b82 */ /* 0x000e220000000000 */
[----:B------:R-:W1:Y:S01]  /*00f0*/  @!P1 S2R R3, SR_CgaCtaId ;  /* 0x0000000000039919 */ /* 0x000e620000008800 */
[----:B------:R-:W-:-:S04]  /*0100*/  @!P1 MOV R2, 0x400 ;  /* 0x0000040000029802 */ /* 0x000fc80000000f00 */
[----:B-1----:R-:W-:-:S05]  /*0110*/  @!P1 LEA R2, R3, R2, 0x18 ;  /* 0x0000000203029211 */ /* 0x002fca00078ec0ff */
[----:B------:R-:W-:-:S05]  /*0120*/  @!P1 IMAD.IADD R3, R2, 0x1, R5 ;  /* 0x0000000102039824 */ /* 0x000fca00078e0205 */
[----:B0-----:R0:W-:Y:S01]  /*0130*/  @!P1 STS.U8 [R3], R0 ;  /* 0x0000000003009388 */ /* 0x0011e20000000000 */
[----:B------:R-:W-:Y:S06]  /*0140*/  BAR.SYNC.DEFER_BLOCKING 0x0 ;  /* 0x0000000000007b1d */ /* 0x000fec0000010000 */
[----:B------:R-:W-:Y:S05]  /*0150*/  @!P0 EXIT ;  /* 0x000000000000894d */ /* 0x000fea0003800000 */
[----:B------:R-:W1:Y:S01]  /*0160*/  LDCU.64 UR6, c[0x0][0x390] ;  /* 0x00007200ff0677ac */ /* 0x000e620008000a00 */
[----:B0-----:R-:W-:Y:S01]  /*0170*/  IMAD.SHL.U32 R0, R4, 0x2, RZ ;  /* 0x0000000204007824 */ /* 0x001fe200078e00ff */
[----:B------:R-:W-:Y:S01]  /*0180*/  SHF.R.U32.HI R4, RZ, 0x1f, R4 ;  /* 0x0000001fff047819 */ /* 0x000fe20000011604 */
[----:B------:R-:W-:-:S03]  /*0190*/  UIADD3 UR4, UP0, UPT, UR8, -0x1, URZ ;  /* 0xffffffff08047890 */ /* 0x000fc6000ff1e0ff */
[----:B------:R-:W-:Y:S01]  /*01a0*/  LOP3.LUT R3, R0, 0x1, RZ, 0xfc, !PT ;  /* 0x0000000100037812 */ /* 0x000fe200078efcff */
[----:B------:R-:W0:Y:S03]  /*01b0*/  LDCU.64 UR10, c[0x0][0x380] ;  /* 0x00007000ff0a77ac */ /* 0x000e260008000a00 */
[C---:B------:R-:W-:Y:S01]  /*01c0*/  ISETP.GE.U32.AND P0, PT, R3.reuse, UR8, PT ;  /* 0x0000000803007c0c */ /* 0x040fe2000bf06070 */
[----:B------:R-:W-:Y:S01]  /*01d0*/  UIADD3.X UR5, UPT, UPT, UR9, -0x1, URZ, UP0, !UPT ;  /* 0xffffffff09057890 */ /* 0x000fe200087fe4ff */
[----:B------:R-:W2:Y:S02]  /*01e0*/  LDCU.64 UR32, c[0x0][0x358] ;  /* 0x00006b00ff2077ac */ /* 0x000ea40008000a00 */
[C---:B------:R-:W-:Y:S01]  /*01f0*/  ISETP.GE.U32.AND.EX P0, PT, R4.reuse, UR9, PT, P0 ;  /* 0x0000000904007c0c */ /* 0x040fe2000bf06100 */
[----:B------:R-:W-:Y:S01]  /*0200*/  IMAD.MOV.U32 R13, RZ, RZ, 0x1 ;  /* 0x00000001ff0d7424 */ /* 0x000fe200078e00ff */
[----:B------:R-:W3:Y:S01]  /*0210*/  LDCU.128 UR12, c[0x3][0x120] ;  /* 0x00c02400ff0c77ac */ /* 0x000ee20008000c00 */
[C---:B-1----:R-:W-:Y:S01]  /*0220*/  IMAD R7, R4.reuse, UR6, RZ ;  /* 0x0000000604077c24 */ /* 0x042fe2000f8e02ff */
[----:B------:R-:W-:Y:S01]  /*0230*/  SEL R2, R4, UR5, !P0 ;  /* 0x0000000504027c07 */ /* 0x000fe2000c000000 */
[C---:B------:R-:W-:Y:S01]  /*0240*/  IMAD.WIDE.U32 R4, R0.reuse, UR6, RZ ;  /* 0x0000000600047c25 */ /* 0x040fe2000f8e00ff */
[----:B------:R-:W1:Y:S03]  /*0250*/  LDCU.128 UR16, c[0x3][0x110] ;  /* 0x00c02200ff1077ac */ /* 0x000e660008000c00 */
[----:B------:R-:W-:Y:S01]  /*0260*/  IMAD R7, R0, UR7, R7 ;  /* 0x0000000700077c24 */ /* 0x000fe2000f8e0207 */
[----:B------:R-:W-:Y:S01]  /*0270*/  SEL R0, R3, UR4, !P0 ;  /* 0x0000000403007c07 */ /* 0x000fe2000c000000 */
[----:B------:R-:W-:Y:S01]  /*0280*/  IMAD R9, R2, UR6, RZ ;  /* 0x0000000602097c24 */ /* 0x000fe2000f8e02ff */
[----:B0-----:R-:W-:Y:S01]  /*0290*/  LEA R2, P0, R4, UR10, 0x3 ;  /* 0x0000000a04027c11 */ /* 0x001fe2000f8018ff */
[----:B------:R-:W-:Y:S01]  /*02a0*/  IMAD.IADD R3, R5, 0x1, R7 ;  /* 0x0000000105037824 */ /* 0x000fe200078e0207 */
[----:B------:R-:W0:Y:S01]  /*02b0*/  LDCU.128 UR20, c[0x3][0x100] ;  /* 0x00c02000ff1477ac */ /* 0x000e220008000c00 */
[----:B------:R-:W-:-:S03]  /*02c0*/  IMAD.WIDE.U32 R6, R0, UR6, RZ ;  /* 0x0000000600067c25 */ /* 0x000fc6000f8e00ff */
[----:B------:R-:W-:Y:S01]  /*02d0*/  LEA.HI.X R3, R4, UR11, R3, 0x3, P0 ;  /* 0x0000000b04037c11 */ /* 0x000fe200080f1c03 */
[----:B------:R-:W-:Y:S01]  /*02e0*/  IMAD R5, R0, UR7, R9 ;  /* 0x0000000700057c24 */ /* 0x000fe2000f8e0209 */
[----:B------:R-:W-:-:S03]  /*02f0*/  LEA R4, P0, R6, UR10, 0x3 ;  /* 0x0000000a06047c11 */ /* 0x000fc6000f8018ff */
[----:B------:R-:W-:Y:S01]  /*0300*/  IMAD.IADD R5, R7, 0x1, R5 ;  /* 0x0000000107057824 */ /* 0x000fe200078e0205 */
[----:B------:R-:W4:Y:S01]  /*0310*/  S2UR UR5, SR_CgaCtaId ;  /* 0x00000000000579c3 */ /* 0x000f220000008800 */
[----:B--2---:R-:W5:Y:S03]  /*0320*/  LDG.E.64 R74, desc[UR32][R2.64] ;  /* 0x00000020024a7981 */ /* 0x004f66000c1e1b00 */
[----:B------:R-:W-:Y:S01]  /*0330*/  LEA.HI.X R5, R6, UR11, R5, 0x3, P0 ;  /* 0x0000000b06057c11 */ /* 0x000fe200080f1c05 */
[----:B------:R-:W5:Y:S01]  /*0340*/  LDG.E.64 R44, desc[UR32][R2.64+0x8] ;  /* 0x00000820022c7981 */ /* 0x000f62000c1e1b00 */
[----:B------:R-:W-:Y:S01]  /*0350*/  UMOV UR4, 0x400 ;  /* 0x0000040000047882 */ /* 0x000fe20000000000 */
[----:B------:R-:W-:Y:S01]  /*0360*/  IMAD.MOV.U32 R6, RZ, RZ, RZ ;  /* 0x000000ffff067224 */ /* 0x000fe200078e00ff */
[----:B------:R-:W-:Y:S01]  /*0370*/  CS2R R26, SRZ ;  /* 0x00000000001a7805 */ /* 0x000fe2000001ff00 */
[----:B------:R-:W5:Y:S01]  /*0380*/  LDG.E.64 R36, desc[UR32][R4.64] ;  /* 0x0000002004247981 */ /* 0x000f62000c1e1b00 */
[----:B------:R-:W-:Y:S01]  /*0390*/  IMAD.MOV.U32 R11, RZ, RZ, RZ ;  /* 0x000000ffff0b7224 */ /* 0x000fe200078e00ff */
[----:B------:R-:W2:Y:S02]  /*03a0*/  LDCU.128 UR8, c[0x3][0x130] ;  /* 0x00c02600ff0877ac */ /* 0x000ea40008000c00 */
[----:B------:R-:W5:Y:S04]  /*03b0*/  LDG.E.64 R34, desc[UR32][R4.64+0x8] ;  /* 0x0000082004227981 */ /* 0x000f68000c1e1b00 */
[----:B------:R-:W5:Y:S04]  /*03c0*/  LDG.E.64 R32, desc[UR32][R4.64+0x10] ;  /* 0x0000102004207981 */ /* 0x000f68000c1e1b00 */
[----:B------:R-:W5:Y:S04]  /*03d0*/  LDG.E.64 R30, desc[UR32][R4.64+0x18] ;  /* 0x00001820041e7981 */ /* 0x000f68000c1e1b00 */
[----:B------:R-:W5:Y:S01]  /*03e0*/  LDG.E.64 R28, desc[UR32][R4.64+0x20] ;  /* 0x00002020041c7981 */ /* 0x000f62000c1e1b00 */
[----:B------:R-:W-:-:S02]  /*03f0*/  IMAD.MOV.U32 R9, RZ, RZ, 0x1 ;  /* 0x00000001ff097424 */ /* 0x000fc400078e00ff */
[----:B------:R-:W-:Y:S01]  /*0400*/  IMAD.MOV.U32 R20, RZ, RZ, RZ ;  /* 0x000000ffff147224 */ /* 0x000fe200078e00ff */
[----:B------:R-:W5:Y:S01]  /*0410*/  LDG.E.64 R42, desc[UR32][R2.64+0x10] ;  /* 0x00001020022a7981 */ /* 0x000f62000c1e1b00 */
[----:B------:R-:W-:Y:S02]  /*0420*/  IMAD.MOV.U32 R23, RZ, RZ, 0x1 ;  /* 0x00000001ff177424 */ /* 0x000fe400078e00ff */
[----:B------:R-:W-:Y:S01]  /*0430*/  IMAD.MOV.U32 R25, RZ, RZ, 0x1 ;  /* 0x00000001ff197424 */ /* 0x000fe200078e00ff */
[----:B------:R-:W5:Y:S01]  /*0440*/  LDG.E.64 R40, desc[UR32][R2.64+0x18] ;  /* 0x0000182002287981 */ /* 0x000f62000c1e1b00 */
[----:B------:R-:W-:Y:S02]  /*0450*/  IMAD.MOV.U32 R68, RZ, RZ, RZ ;  /* 0x000000ffff447224 */ /* 0x000fe400078e00ff */
[----:B------:R-:W-:Y:S01]  /*0460*/  IMAD.MOV.U32 R22, RZ, RZ, 0x1 ;  /* 0x00000001ff167424 */ /* 0x000fe200078e00ff */
[----:B------:R3:W5:Y:S01]  /*0470*/  LDG.E.64 R38, desc[UR32][R2.64+0x20] ;  /* 0x0000202002267981 */ /* 0x000762000c1e1b00 */
[----:B----4-:R-:W-:Y:S01]  /*0480*/  ULEA UR5, UR5, UR4, 0x18 ;  /* 0x0000000405057291 */ /* 0x010fe2000f8ec0ff */
[----:B------:R-:W-:-:S02]  /*0490*/  UMOV UR34, 0x180 ;  /* 0x0000018000227882 */ /* 0x000fc40000000000 */
[----:B------:R-:W-:Y:S01]  /*04a0*/  UMOV UR4, URZ ;  /* 0x000000ff00047c82 */ /* 0x000fe20008000000 */
[----:B0123--:R-:W-:-:S08]  /*04b0*/  IMAD.MOV.U32 R2, RZ, RZ, 0x1 ;  /* 0x00000001ff027424 */ /* 0x00ffd000078e00ff */
.L_x_11:
[----:B-----5:R-:W-:Y:S01]  /*04c0*/  IMAD.WIDE.U32 R14, R75, 0x1, RZ ;  /* 0x000000014b0e7825 */ /* 0x020fe200078e00ff */
[----:B------:R-:W0:Y:S03]  /*04d0*/  LDCU.64 UR6, c[0x3][UR34+-0x40] ;  /* 0x00fff800220677ac */ /* 0x000e260008000a00 */
[----:B------:R-:W-:Y:S01]  /*04e0*/  IMAD.WIDE.U32 R18, R45, 0x1, RZ ;  /* 0x000000012d127825 */ /* 0x000fe200078e00ff */
[----:B------:R-:W1:Y:S03]  /*04f0*/  LDCU.64 UR24, c[0x3][UR34+-0x38] ;  /* 0x00fff900221877ac */ /* 0x000e660008000a00 */
[C---:B------:R-:W-:Y:S01]  /*0500*/  IMAD.WIDE.U32 R4, R74.reuse, 0x1, RZ ;  /* 0x000000014a047825 */ /* 0x040fe200078e00ff */
[----:B------:R-:W2:Y:S03]  /*0510*/  LDCU.64 UR26, c[0x3][UR34+-0x30] ;  /* 0x00fffa00221a77ac */ /* 0x000ea60008000a00 */
[----:B------:R-:W-:Y:S01]  /*0520*/  IMAD.WIDE.U32 R58, P1, R74, -0x2, R14 ;  /* 0xfffffffe4a3a7825 */ /* 0x000fe2000782000e */
[----:B------:R-:W-:Y:S01]  /*0530*/  ISETP.GT.U32.AND P2, PT, R4, RZ, PT ;  /* 0x000000ff0400720c */ /* 0x000fe20003f44070 */
[----:B------:R-:W3:Y:S01]  /*0540*/  LDCU.64 UR28, c[0x3][UR34+-0x28] ;  /* 0x00fffb00221c77ac */ /* 0x000ee20008000a00 */
[C---:B------:R-:W-:Y:S01]  /*0550*/  IADD3 R10, PT, PT, R5.reuse, -R74, R14 ;  /* 0x8000004a050a7210 */ /* 0x040fe20007ffe00e */
[C---:B------:R-:W-:Y:S01]  /*0560*/  IMAD.WIDE.U32 R62, P0, R44.reuse, -0x2, R18 ;  /* 0xfffffffe2c3e7825 */ /* 0x040fe20007800012 */
[----:B------:R-:W-:Y:S01]  /*0570*/  IADD3 R19, P3, PT, R5, R58, RZ ;  /* 0x0000003a05137210 */ /* 0x000fe20007f7e0ff */
[----:B------:R-:W4:Y:S01]  /*0580*/  LDCU.64 UR30, c[0x3][UR34+0x38] ;  /* 0x00c00700221e77ac */ /* 0x000f220008000a00 */
[----:B------:R-:W-:Y:S01]  /*0590*/  P2R R66, PR, RZ, 0x2 ;  /* 0x00000002ff427803 */ /* 0x000fe20000000000 */
[----:B------:R-:W-:Y:S01]  /*05a0*/  IMAD.WIDE.U32 R16, R44, 0x1, RZ ;  /* 0x000000012c107825 */ /* 0x000fe200078e00ff */
[----:B------:R-:W-:Y:S01]  /*05b0*/  P2R R79, PR, RZ, 0x1 ;  /* 0x00000001ff4f7803 */ /* 0x000fe20000000000 */
[----:B------:R-:W-:Y:S01]  /*05c0*/  UIADD3 UR4, UPT, UPT, UR4, 0x1, URZ ;  /* 0x0000000104047890 */ /* 0x000fe2000fffe0ff */
[----:B------:R-:W-:Y:S01]  /*05d0*/  ISETP.GT.U32.AND.EX P2, PT, R19, R74, PT, P2 ;  /* 0x0000004a1300720c */ /* 0x000fe20003f44120 */
[----:B------:R-:W-:Y:S01]  /*05e0*/  IMAD.WIDE.U32 R50, R41, 0x1, RZ ;  /* 0x0000000129327825 */ /* 0x000fe200078e00ff */
[----:B------:R-:W-:Y:S01]  /*05f0*/  ISETP.GT.U32.AND P0, PT, R16, RZ, PT ;  /* 0x000000ff1000720c */ /* 0x000fe20003f04070 */
[----:B------:R-:W-:Y:S01]  /*0600*/  UISETP.NE.AND UP0, UPT, UR4, 0x5, UPT ;  /* 0x000000050400788c */ /* 0x000fe2000bf05270 */
[----:B------:R-:W-:Y:S01]  /*0610*/  IADD3 R7, P1, PT, R17, R62, RZ ;  /* 0x0000003e11077210 */ /* 0x000fe20007f3e0ff */
[----:B------:R-:W-:Y:S01]  /*0620*/  IMAD.WIDE.U32 R54, R39, R38, RZ ;  /* 0x0000002627367225 */ /* 0x000fe200078e00ff */
[----:B------:R-:W-:-:S02]  /*0630*/  SEL R15, R4, RZ, P2 ;  /* 0x000000ff040f7207 */ /* 0x000fc40001000000 */
[----:B------:R-:W-:Y:S01]  /*0640*/  ISETP.GT.U32.AND.EX P0, PT, R7, R44, PT, P0 ;  /* 0x0000002c0700720c */ /* 0x000fe20003f04100 */
[----:B------:R-:W-:Y:S01]  /*0650*/  IMAD.WIDE.U32 R52, R37, R36, RZ ;  /* 0x0000002425347225 */ /* 0x000fe200078e00ff */
[----:B------:R-:W-:Y:S02]  /*0660*/  P2R R78, PR, RZ, 0x2 ;  /* 0x00000002ff4e7803 */ /* 0x000fe40000000000 */
[----:B------:R-:W-:Y:S01]  /*0670*/  ISETP.GT.U32.AND P1, PT, R15, R4, PT ;  /* 0x000000040f00720c */ /* 0x000fe20003f24070 */
[----:B------:R-:W-:Y:S01]  /*0680*/  IMAD.WIDE.U32 R14, R43, 0x1, RZ ;  /* 0x000000012b0e7825 */ /* 0x000fe200078e00ff */
[----:B------:R-:W-:Y:S02]  /*0690*/  SEL R0, R19, R74, P2 ;  /* 0x0000004a13007207 */ /* 0x000fe40001000000 */
[----:B------:R-:W-:Y:S01]  /*06a0*/  SEL R3, R16, RZ, P0 ;  /* 0x000000ff10037207 */ /* 0x000fe20000000000 */
[----:B------:R-:W-:Y:S01]  /*06b0*/  IMAD.WIDE.U32 R54, P5, R38, R39, R54 ;  /* 0x0000002726367225 */ /* 0x000fe200078a0036 */
[----:B------:R-:W-:-:S02]  /*06c0*/  ISETP.GT.U32.AND.EX P1, PT, R0, R10, PT, P1 ;  /* 0x0000000a0000720c */ /* 0x000fc40003f24110 */
[----:B------:R-:W-:Y:S01]  /*06d0*/  IADD3 R18, PT, PT, R17, -R44, R18 ;  /* 0x8000002c11127210 */ /* 0x000fe20007ffe012 */
[----:B------:R-:W-:Y:S01]  /*06e0*/  IMAD.WIDE.U32 R56, R34, R34, RZ ;  /* 0x0000002222387225 */ /* 0x000fe200078e00ff */
[----:B------:R-:W-:Y:S02]  /*06f0*/  ISETP.GT.U32.AND P2, PT, R3, R16, PT ;  /* 0x000000100300720c */ /* 0x000fe40003f44070 */
[----:B------:R-:W-:Y:S02]  /*0700*/  SEL R0, R7, R44, P0 ;  /* 0x0000002c07007207 */ /* 0x000fe40000000000 */
[----:B------:R-:W-:Y:S02]  /*0710*/  SEL R7, RZ, 0xffffffff, !P1 ;  /* 0xffffffffff077807 */ /* 0x000fe40004800000 */
[----:B------:R-:W-:Y:S02]  /*0720*/  ISETP.GT.U32.AND.EX P2, PT, R0, R18, PT, P2 ;  /* 0x000000120000720c */ /* 0x000fe40003f44120 */
[----:B------:R-:W-:-:S02]  /*0730*/  IADD3 R3, P0, P1, R7, R4, -R10 ;  /* 0x0000000407037210 */ /* 0x000fc4000791e80a */
[----:B------:R-:W-:Y:S01]  /*0740*/  SEL R5, RZ, 0xffffffff, !P2 ;  /* 0xffffffffff057807 */ /* 0x000fe20005000000 */
[C---:B------:R-:W-:Y:S01]  /*0750*/  IMAD.WIDE.U32 R46, P2, R42.reuse, -0x2, R14 ;  /* 0xfffffffe2a2e7825 */ /* 0x040fe2000784000e */
[----:B------:R-:W-:Y:S02]  /*0760*/  IADD3.X R10, PT, PT, R7, -0x1, R10, P0, P1 ;  /* 0xffffffff070a7810 */ /* 0x000fe400007e240a */
[C-C-:B------:R-:W-:Y:S01]  /*0770*/  IADD3 R4, P0, P1, R5.reuse, R16, -R18.reuse ;  /* 0x0000001005047210 */ /* 0x140fe2000791e812 */
[----:B------:R-:W-:Y:S01]  /*0780*/  IMAD.WIDE.U32 R16, R42, 0x1, RZ ;  /* 0x000000012a107825 */ /* 0x000fe200078e00ff */
[----:B------:R-:W-:Y:S02]  /*0790*/  P2R R44, PR, RZ, 0x4 ;  /* 0x00000004ff2c7803 */ /* 0x000fe40000000000 */
[----:B------:R-:W-:Y:S01]  /*07a0*/  IADD3.X R15, PT, PT, R5, -0x1, R18, P0, P1 ;  /* 0xffffffff050f7810 */ /* 0x000fe200007e2412 */
[----:B------:R-:W-:Y:S01]  /*07b0*/  IMAD.WIDE.U32 R18, R40, 0x1, RZ ;  /* 0x0000000128127825 */ /* 0x000fe200078e00ff */
[----:B------:R-:W-:-:S02]  /*07c0*/  ISETP.GT.U32.AND P0, PT, R16, RZ, PT ;  /* 0x000000ff1000720c */ /* 0x000fc40003f04070 */
[C---:B------:R-:W-:Y:S01]  /*07d0*/  IADD3 R7, P1, PT, R17.reuse, R46, RZ ;  /* 0x0000002e11077210 */ /* 0x040fe20007f3e0ff */
[----:B------:R-:W-:Y:S01]  /*07e0*/  IMAD.WIDE.U32 R48, P2, R40, -0x2, R50 ;  /* 0xfffffffe28307825 */ /* 0x000fe20007840032 */
[-C--:B------:R-:W-:Y:S02]  /*07f0*/  IADD3 R14, PT, PT, R17, -R42.reuse, R14 ;  /* 0x8000002a110e7210 */ /* 0x080fe40007ffe00e */
[CC--:B------:R-:W-:Y:S02]  /*0800*/  ISETP.GT.U32.AND.EX P0, PT, R7.reuse, R42.reuse, PT, P0 ;  /* 0x0000002a0700720c */ /* 0x0c0fe40003f04100 */
[----:B------:R-:W-:Y:S02]  /*0810*/  P2R R46, PR, RZ, 0x2 ;  /* 0x00000002ff2e7803 */ /* 0x000fe40000000000 */
[----:B------:R-:W-:Y:S02]  /*0820*/  SEL R5, R16, RZ, P0 ;  /* 0x000000ff10057207 */ /* 0x000fe40000000000 */
[----:B------:R-:W-:-:S02]  /*0830*/  SEL R0, R7, R42, P0 ;  /* 0x0000002a07007207 */ /* 0x000fc40000000000 */
[----:B------:R-:W-:Y:S02]  /*0840*/  ISETP.GT.U32.AND P0, PT, R5, R16, PT ;  /* 0x000000100500720c */ /* 0x000fe40003f04070 */
[----:B------:R-:W-:Y:S02]  /*0850*/  IADD3 R8, PT, PT, R19, -R40, R50 ;  /* 0x8000002813087210 */ /* 0x000fe40007ffe032 */
[----:B------:R-:W-:Y:S02]  /*0860*/  ISETP.GT.U32.AND.EX P0, PT, R0, R14, PT, P0 ;  /* 0x0000000e0000720c */ /* 0x000fe40003f04100 */
[----:B------:R-:W-:Y:S01]  /*0870*/  P2R R62, PR, RZ, 0x8 ;  /* 0x00000008ff3e7803 */ /* 0x000fe20000000000 */
[----:B------:R-:W-:Y:S01]  /*0880*/  IMAD.WIDE.U32 R52, P3, R36, R37, R52 ;  /* 0x0000002524347225 */ /* 0x000fe20007860034 */
[----:B------:R-:W-:Y:S02]  /*0890*/  SEL R5, RZ, 0xffffffff, !P0 ;  /* 0xffffffffff057807 */ /* 0x000fe40004000000 */
[----:B------:R-:W-:-:S02]  /*08a0*/  P2R R42, PR, RZ, 0x4 ;  /* 0x00000004ff2a7803 */ /* 0x000fc40000000000 */
[C-C-:B------:R-:W-:Y:S02]  /*08b0*/  IADD3 R16, P0, P1, R5.reuse, R16, -R14.reuse ;  /* 0x0000001005107210 */ /* 0x140fe4000791e80e */
[----:B------:R-:W-:Y:S02]  /*08c0*/  ISETP.GT.U32.AND P6, PT, R56, RZ, PT ;  /* 0x000000ff3800720c */ /* 0x000fe40003fc4070 */
[----:B------:R-:W-:Y:S02]  /*08d0*/  IADD3.X R5, PT, PT, R5, -0x1, R14, P0, P1 ;  /* 0xffffffff05057810 */ /* 0x000fe400007e240e */
[----:B------:R-:W-:Y:S02]  /*08e0*/  ISETP.GT.U32.AND P0, PT, R18, RZ, PT ;  /* 0x000000ff1200720c */ /* 0x000fe40003f04070 */
[----:B------:R-:W-:Y:S02]  /*08f0*/  IADD3 R17, P1, PT, R19, R48, RZ ;  /* 0x0000003013117210 */ /* 0x000fe40007f3e0ff */
[----:B------:R-:W-:-:S02]  /*0900*/  P2R R12, PR, RZ, 0x20 ;  /* 0x00000020ff0c7803 */ /* 0x000fc40000000000 */
[CC--:B------:R-:W-:Y:S02]  /*0910*/  ISETP.GT.U32.AND.EX P0, PT, R17.reuse, R40.reuse, PT, P0 ;  /* 0x000000281100720c */ /* 0x0c0fe40003f04100 */
[----:B------:R-:W-:Y:S02]  /*0920*/  P2R R69, PR, RZ, 0x2 ;  /* 0x00000002ff457803 */ /* 0x000fe40000000000 */
[----:B------:R-:W-:Y:S02]  /*0930*/  SEL R7, R18, RZ, P0 ;  /* 0x000000ff12077207 */ /* 0x000fe40000000000 */
[----:B------:R-:W-:Y:S02]  /*0940*/  SEL R0, R17, R40, P0 ;  /* 0x0000002811007207 */ /* 0x000fe40000000000 */
[----:B------:R-:W-:-:S04]  /*0950*/  ISETP.GT.U32.AND P0, PT, R7, R18, PT ;  /* 0x000000120700720c */ /* 0x000fc80003f04070 */
[----:B------:R-:W-:-:S04]  /*0960*/  ISETP.GT.U32.AND.EX P0, PT, R0, R8, PT, P0 ;  /* 0x000000080000720c */ /* 0x000fc80003f04100 */
[----:B------:R-:W-:-:S04]  /*0970*/  SEL R17, RZ, 0xffffffff, !P0 ;  /* 0xffffffffff117807 */ /* 0x000fc80004000000 */
[----:B------:R-:W-:Y:S01]  /*0980*/  IADD3 R7, P0, P1, R17, R18, -R8 ;  /* 0x0000001211077210 */ /* 0x000fe2000791e808 */
[----:B------:R-:W-:-:S03]  /*0990*/  IMAD.WIDE.U32 R18, R38, R38, RZ ;  /* 0x0000002626127225 */ /* 0x000fc600078e00ff */
[----:B------:R-:W-:Y:S02]  /*09a0*/  IADD3.X R8, PT, PT, R17, -0x1, R8, P0, P1 ;  /* 0xffffffff11087810 */ /* 0x000fe400007e2408 */
[C---:B------:R-:W-:Y:S01]  /*09b0*/  ISETP.GT.U32.AND P0, PT, R18.reuse, RZ, PT ;  /* 0x000000ff1200720c */ /* 0x040fe20003f04070 */
        /* <DEDUP_REMOVED lines=68> */
[----:B------:R-:W-:Y:S02]  /*0e00*/  ISETP.NE.AND P6, PT, R12, RZ, PT ;  /* 0x000000ff0c00720c */ /* 0x000fe40003fc5270 */
        /* <DEDUP_REMOVED lines=12> */
[----:B------:R-:W-:-:S05]  /*0ed0*/  IMAD.WIDE.U32 R56, P2, R71, R48, R56 ;  /* 0x0000003047387225 */ /* 0x000fca0007840038 */
[----:B------:R-:W-:Y:S02]  /*0ee0*/  P2R R12, PR, RZ, 0x4 ;  /* 0x00000004ff0c7803 */ /* 0x000fe40000000000 */
        /* <DEDUP_REMOVED lines=105> */
[C---:B------:R-:W-:Y:S01]  /*1580*/  IMAD.WIDE.U32 R52, R56.reuse, 0x1, RZ ;  /* 0x0000000138347825 */ /* 0x040fe200078e00ff */
[----:B------:R-:W-:Y:S02]  /*1590*/  IADD3 R77, P1, PT, R57, R50, RZ ;  /* 0x00000032394d7210 */ /* 0x000fe40007f3e0ff */
[----:B------:R-:W-:Y:S02]  /*15a0*/  P2R R17, PR, RZ, 0x20 ;  /* 0x00000020ff117803 */ /* 0x000fe40000000000 */
[-C--:B------:R-:W-:Y:S02]  /*15b0*/  ISETP.GT.U32.AND.EX P0, PT, R77, R56.reuse, PT, P0 ;  /* 0x000000384d00720c */ /* 0x080fe40003f04100 */
[-C--:B------:R-:W-:Y:S02]  /*15c0*/  IADD3 R18, PT, PT, R53, R56.reuse, R77 ;  /* 0x0000003835127210 */ /* 0x080fe40007ffe04d */
[----:B------:R-:W-:Y:S02]  /*15d0*/  SEL R57, R56, RZ, P0 ;  /* 0x000000ff38397207 */ /* 0x000fe40000000000 */
[----:B------:R-:W-:-:S02]  /*15e0*/  SEL R14, R77, R56, P0 ;  /* 0x000000384d0e7207 */ /* 0x000fc40000000000 */
[----:B------:R-:W-:Y:S02]  /*15f0*/  ISETP.GT.U32.AND P0, PT, R57, R52, PT ;  /* 0x000000343900720c */ /* 0x000fe40003f04070 */
[----:B------:R-:W-:Y:S02]  /*1600*/  P2R R24, PR, RZ, 0x2 ;  /* 0x00000002ff187803 */ /* 0x000fe40000000000 */
        /* <DEDUP_REMOVED lines=63> */
[----:B------:R-:W-:Y:S01]  /*1a00*/  P2R R73, PR, RZ, 0x40 ;  /* 0x00000040ff497803 */ /* 0x000fe20000000000 */
[----:B------:R-:W-:Y:S01]  /*1a10*/  IMAD.MOV.U32 R86, RZ, RZ, R55 ;  /* 0x000000ffff567224 */ /* 0x000fe200078e0037 */
[----:B------:R-:W-:-:S04]  /*1a20*/  ISETP.GT.U32.AND.EX P5, PT, R65, R56, PT, P5 ;  /* 0x000000384100720c */ /* 0x000fc80003fa4150 */
[----:B------:R-:W-:Y:S02]  /*1a30*/  SEL R57, R56, RZ, P5 ;  /* 0x000000ff38397207 */ /* 0x000fe40002800000 */
[-C--:B------:R-:W-:Y:S02]  /*1a40*/  SEL R36, R65, R56.reuse, P5 ;  /* 0x0000003841247207 */ /* 0x080fe40002800000 */
[----:B------:R-:W-:Y:S02]  /*1a50*/  IADD3 R56, PT, PT, R71, R56, R65 ;  /* 0x0000003847387210 */ /* 0x000fe40007ffe041 */
[----:B------:R-:W-:Y:S01]  /*1a60*/  ISETP.GT.U32.AND P5, PT, R57, R70, PT ;  /* 0x000000463900720c */ /* 0x000fe20003fa4070 */
[----:B------:R-:W-:-:S03]  /*1a70*/  IMAD.X R57, RZ, RZ, RZ, P3 ;  /* 0x000000ffff397224 */ /* 0x000fc600018e06ff */
[----:B------:R-:W-:-:S04]  /*1a80*/  ISETP.GT.U32.AND.EX P5, PT, R36, R56, PT, P5 ;  /* 0x000000382400720c */ /* 0x000fc80003fa4150 */
[----:B------:R-:W-:-:S04]  /*1a90*/  SEL R71, RZ, 0xffffffff, !P5 ;  /* 0xffffffffff477807 */ /* 0x000fc80006800000 */
[----:B------:R-:W-:-:S04]  /*1aa0*/  IADD3 R70, P5, P6, R71, R70, -R56 ;  /* 0x0000004647467210 */ /* 0x000fc80007ebe838 */
[----:B------:R-:W-:Y:S01]  /*1ab0*/  IADD3.X R71, PT, PT, R71, -0x1, R56, P5, P6 ;  /* 0xffffffff47477810 */ /* 0x000fe20002fec438 */
[----:B------:R-:W-:-:S04]  /*1ac0*/  IMAD.MOV.U32 R56, RZ, RZ, R61 ;  /* 0x000000ffff387224 */ /* 0x000fc800078e003d */
        /* <DEDUP_REMOVED lines=27> */
[----:B------:R-:W-:-:S03]  /*1c80*/  ISETP.NE.AND P6, PT, R66, RZ, PT ;  /* 0x000000ff4200720c */ /* 0x000fc60003fc5270 */
[----:B------:R-:W-:Y:S01]  /*1c90*/  IMAD.MOV.U32 R66, RZ, RZ, R59 ;  /* 0x000000ffff427224 */ /* 0x000fe200078e003b */
        /* <DEDUP_REMOVED lines=15> */
[CC--:B------:R-:W-:Y:S02]  /*1d90*/  ISETP.GT.U32.AND.EX P3, PT, R67.reuse, R64.reuse, PT, P3 ;  /* 0x000000404300720c */ /* 0x0c0fe40003f64130 */
[----:B------:R-:W-:Y:S02]  /*1da0*/  P2R R72, PR, RZ, 0x10 ;  /* 0x00000010ff487803 */ /* 0x000fe40000000000 */
[----:B------:R-:W-:Y:S02]  /*1db0*/  SEL R65, R64, RZ, P3 ;  /* 0x000000ff40417207 */ /* 0x000fe40001800000 */
[----:B------:R-:W-:-:S02]  /*1dc0*/  SEL R48, R67, R64, P3 ;  /* 0x0000004043307207 */ /* 0x000fc40001800000 */
[----:B------:R-:W-:Y:S01]  /*1dd0*/  IADD3 R64, PT, PT, R61, R64, R67 ;  /* 0x000000403d407210 */ /* 0x000fe20007ffe043 */
[----:B------:R-:W-:Y:S01]  /*1de0*/  IMAD.X R67, RZ, RZ, RZ, P6 ;  /* 0x000000ffff437224 */ /* 0x000fe200030e06ff */
[----:B------:R-:W-:-:S04]  /*1df0*/  ISETP.GT.U32.AND P3, PT, R65, R60, PT ;  /* 0x0000003c4100720c */ /* 0x000fc80003f64070 */
[----:B------:R-:W-:-:S04]  /*1e00*/  ISETP.GT.U32.AND.EX P3, PT, R48, R64, PT, P3 ;  /* 0x000000403000720c */ /* 0x000fc80003f64130 */
[----:B------:R-:W-:-:S04]  /*1e10*/  SEL R61, RZ, 0xffffffff, !P3 ;  /* 0xffffffffff3d7807 */ /* 0x000fc80005800000 */
[----:B------:R-:W-:-:S04]  /*1e20*/  IADD3 R52, P3, P4, R61, R60, -R64 ;  /* 0x0000003c3d347210 */ /* 0x000fc80007c7e840 */
[----:B------:R-:W-:Y:S01]  /*1e30*/  IADD3.X R74, PT, PT, R61, -0x1, R64, P3, P4 ;  /* 0xffffffff3d4a7810 */ /* 0x000fe20001fe8440 */
        /* <DEDUP_REMOVED lines=16> */
[----:B------:R-:W-:Y:S01]  /*1f40*/  IMAD.MOV.U32 R64, RZ, RZ, R61 ;  /* 0x000000ffff407224 */ /* 0x000fe200078e003d */
[----:B------:R-:W-:-:S03]  /*1f50*/  ISETP.NE.AND P6, PT, R62, RZ, PT ;  /* 0x000000ff3e00720c */ /* 0x000fc60003fc5270 */
[----:B------:R-:W-:-:S04]  /*1f60*/  IMAD.WIDE.U32.X R64, R31, R31, R64, P4 ;  /* 0x0000001f1f407225 */ /* 0x000fc800020e0440 */
[----:B------:R-:W-:Y:S01]  /*1f70*/  IMAD.WIDE.U32.X R58, R75, -0x2, R66, P6 ;  /* 0xfffffffe4b3a7825 */ /* 0x000fe200030e0442 */
[----:B------:R-:W-:Y:S02]  /*1f80*/  IADD3 R61, P3, PT, -R81, R64, RZ ;  /* 0x00000040513d7210 */ /* 0x000fe40007f7e1ff */
[----:B------:R-:W-:Y:S02]  /*1f90*/  ISETP.NE.AND P6, PT, R42, RZ, PT ;  /* 0x000000ff2a00720c */ /* 0x000fe40003fc5270 */
        /* <DEDUP_REMOVED lines=27> */
[----:B------:R-:W-:Y:S01]  /*2150*/  ISETP.NE.AND P5, PT, R46, RZ, PT ;  /* 0x000000ff2e00720c */ /* 0x000fe20003fa5270 */
[----:B------:R-:W-:Y:S02]  /*2160*/  IMAD.MOV.U32 R46, RZ, RZ, R49 ;  /* 0x000000ffff2e7224 */ /* 0x000fe400078e0031 */
[----:B------:R-:W-:Y:S01]  /*2170*/  IMAD.X R61, R65, 0x1, ~R81, P3 ;  /* 0x00000001413d7824 */ /* 0x000fe200018e0e51 */
[----:B------:R-:W-:Y:S01]  /*2180*/  ISETP.GE.U32.AND P3, PT, R64, R67, PT ;  /* 0x000000434000720c */ /* 0x000fe20003f66070 */
[----:B------:R-:W-:Y:S01]  /*2190*/  IMAD.WIDE.U32 R48, R29, R28, RZ ;  /* 0x0000001c1d307225 */ /* 0x000fe200078e00ff */
[----:B------:R-:W-:-:S02]  /*21a0*/  IADD3 R67, P4, PT, R42, 0x1, RZ ;  /* 0x000000012a437810 */ /* 0x000fc40007f9e0ff */
[----:B------:R-:W-:Y:S02]  /*21b0*/  ISETP.GE.U32.AND.EX P3, PT, R65, R81, PT, P3 ;  /* 0x000000514100720c */ /* 0x000fe40003f66130 */
[----:B------:R-:W-:Y:S02]  /*21c0*/  IADD3.X R54, PT, PT, R61, -0x1, RZ, P4, !PT ;  /* 0xffffffff3d367810 */ /* 0x000fe400027fe4ff */
[----:B------:R-:W-:Y:S02]  /*21d0*/  ISETP.NE.AND P4, PT, R79, RZ, PT ;  /* 0x000000ff4f00720c */ /* 0x000fe40003f85270 */
[----:B------:R-:W-:Y:S02]  /*21e0*/  SEL R54, R54, R61, !P3 ;  /* 0x0000003d36367207 */ /* 0x000fe40005800000 */
[----:B------:R-:W-:Y:S01]  /*21f0*/  SEL R67, R67, R42, !P3 ;  /* 0x0000002a43437207 */ /* 0x000fe20005800000 */
[----:B------:R-:W-:Y:S02]  /*2200*/  IMAD.X R61, RZ, RZ, RZ, P4 ;  /* 0x000000ffff3d7224 */ /* 0x000fe400020e06ff */
[----:B------:R-:W-:-:S04]  /*2210*/  IMAD.WIDE.U32 R64, R54, R62, RZ ;  /* 0x0000003e36407225 */ /* 0x000fc800078e00ff */
[----:B------:R-:W-:-:S04]  /*2220*/  IMAD.WIDE.U32 R62, R67, R62, RZ ;  /* 0x0000003e433e7225 */ /* 0x000fc800078e00ff */
[----:B------:R-:W-:Y:S01]  /*2230*/  IMAD.WIDE.U32 R64, P4, R67, R75, R64 ;  /* 0x0000004b43407225 */ /* 0x000fe20007880040 */
[----:B------:R-:W-:-:S03]  /*2240*/  ISETP.GT.U32.AND P3, PT, R62, RZ, PT ;  /* 0x000000ff3e00720c */ /* 0x000fc60003f64070 */
[----:B------:R-:W-:Y:S01]  /*2250*/  IMAD.WIDE.U32 R66, R62, 0x1, RZ ;  /* 0x000000013e427825 */ /* 0x000fe200078e00ff */
[----:B------:R-:W-:Y:S02]  /*2260*/  P2R R56, PR, RZ, 0x10 ;  /* 0x00000010ff387803 */ /* 0x000fe40000000000 */
[----:B------:R-:W-:-:S04]  /*2270*/  IADD3 R79, P4, PT, R63, R64, RZ ;  /* 0x000000403f4f7210 */ /* 0x000fc80007f9e0ff */
[CC--:B------:R-:W-:Y:S02]  /*2280*/  ISETP.GT.U32.AND.EX P3, PT, R79.reuse, R62.reuse, PT, P3 ;  /* 0x0000003e4f00720c */ /* 0x0c0fe40003f64130 */
[----:B------:R-:W-:Y:S02]  /*2290*/  P2R R50, PR, RZ, 0x10 ;  /* 0x00000010ff327803 */ /* 0x000fe40000000000 */
        /* <DEDUP_REMOVED lines=9> */
[----:B------:R-:W-:Y:S02]  /*2330*/  ISETP.NE.AND P3, PT, R78, RZ, PT ;  /* 0x000000ff4e00720c */ /* 0x000fe40003f65270 */
[----:B------:R-:W-:-:S03]  /*2340*/  ISETP.NE.AND P4, PT, R44, RZ, PT ;  /* 0x000000ff2c00720c */ /* 0x000fc60003f85270 */
[----:B------:R-:W-:-:S04]  /*2350*/  IMAD.WIDE.U32.X R44, R45, -0x2, R60, P3 ;  /* 0xfffffffe2d2c7825 */ /* 0x000fc800018e043c */
[----:B------:R-:W-:Y:S02]  /*2360*/  IMAD.X R61, RZ, RZ, RZ, P4 ;  /* 0x000000ffff3d7224 */ /* 0x000fe400020e06ff */
[----:B------:R-:W-:Y:S02]  /*2370*/  IMAD.MOV.U32 R60, RZ, RZ, R47 ;  /* 0x000000ffff3c7224 */ /* 0x000fe400078e002f */
[----:B------:R-:W-:-:S04]  /*2380*/  IMAD.WIDE.U32 R48, P3, R28, R29, R48 ;  /* 0x0000001d1c307225 */ /* 0x000fc80007860030 */
[----:B------:R-:W-:Y:S01]  /*2390*/  IMAD.WIDE.U32.X R42, R43, -0x2, R60, P5 ;  /* 0xfffffffe2b2a7825 */ /* 0x000fe200028e043c */
[C---:B------:R-:W-:Y:S02]  /*23a0*/  ISETP.GT.U32.AND P5, PT, R62.reuse, RZ, PT ;  /* 0x000000ff3e00720c */ /* 0x040fe40003fa4070 */
[----:B------:R-:W-:Y:S01]  /*23b0*/  IADD3 R67, P4, PT, R63, R48, RZ ;  /* 0x000000303f437210 */ /* 0x000fe20007f9e0ff */
[----:B------:R-:W-:-:S03]  /*23c0*/  IMAD.WIDE.U32 R60, R62, 0x1, RZ ;  /* 0x000000013e3c7825 */ /* 0x000fc600078e00ff */
[----:B------:R-:W-:Y:S01]  /*23d0*/  ISETP.GT.U32.AND.EX P5, PT, R67, R62, PT, P5 ;  /* 0x0000003e4300720c */ /* 0x000fe20003fa4150 */
[----:B------:R-:W-:-:S03]  /*23e0*/  IMAD.X R47, RZ, RZ, RZ, P6 ;  /* 0x000000ffff2f7224 */ /* 0x000fc600030e06ff */
        /* <DEDUP_REMOVED lines=12> */
[----:B------:R-:W-:-:S03]  /*24b0*/  IADD3 R49, P3, PT, -R63, R60, RZ ;  /* 0x0000003c3f317210 */ /* 0x000fc60007f7e1ff */
        /* <DEDUP_REMOVED lines=32> */
[----:B------:R-:W-:Y:S01]  /*26c0*/  SEL R61, R61, R48, !P3 ;  /* 0x000000303d3d7207 */ /* 0x000fe20005800000 */
[----:B------:R-:W-:Y:S01]  /*26d0*/  IMAD.MOV.U32 R48, RZ, RZ, R53 ;  /* 0x000000ffff307224 */ /* 0x000fe200078e0035 */
[----:B------:R-:W-:Y:S01]  /*26e0*/  SEL R82, R82, R49, !P3 ;  /* 0x0000003152527207 */ /* 0x000fe20005800000 */
[----:B------:R-:W-:-:S04]  /*26f0*/  IMAD.X R49, RZ, RZ, RZ, P0 ;  /* 0x000000ffff317224 */ /* 0x000fc800000e06ff */
[----:B------:R-:W-:-:S04]  /*2700*/  IMAD.WIDE.U32 R62, R82, R78, RZ ;  /* 0x0000004e523e7225 */ /* 0x000fc800078e00ff */
[----:B------:R-:W-:-:S04]  /*2710*/  IMAD.WIDE.U32 R78, R61, R78, RZ ;  /* 0x0000004e3d4e7225 */ /* 0x000fc800078e00ff */
[----:B------:R-:W-:Y:S01]  /*2720*/  IMAD.WIDE.U32 R62, P3, R61, R41, R62 ;  /* 0x000000293d3e7225 */ /* 0x000fe2000786003e */
[----:B------:R-:W-:-:S03]  /*2730*/  ISETP.GT.U32.AND P4, PT, R78, RZ, PT ;  /* 0x000000ff4e00720c */ /* 0x000fc60003f84070 */
[----:B------:R-:W-:Y:S01]  /*2740*/  IMAD.WIDE.U32 R60, R78, 0x1, RZ ;  /* 0x000000014e3c7825 */ /* 0x000fe200078e00ff */
[----:B------:R-:W-:-:S03]  /*2750*/  IADD3 R67, P0, PT, R79, R62, RZ ;  /* 0x0000003e4f437210 */ /* 0x000fc60007f1e0ff */
[----:B------:R-:W-:Y:S01]  /*2760*/  IMAD.WIDE.U32.X R80, R39, R0, R48, P1 ;  /* 0x0000000027507225 */ /* 0x000fe200008e0430 */
[----:B------:R-:W-:-:S03]  /*2770*/  ISETP.GT.U32.AND.EX P4, PT, R67, R78, PT, P4 ;  /* 0x0000004e4300720c */ /* 0x000fc60003f84140 */
[----:B------:R-:W-:Y:S01]  /*2780*/  IMAD.WIDE.U32 R48, R27, R22, RZ ;  /* 0x000000161b307225 */ /* 0x000fe200078e00ff */
[----:B------:R-:W-:Y:S02]  /*2790*/  SEL R53, R78, RZ, P4 ;  /* 0x000000ff4e357207 */ /* 0x000fe40002000000 */
[-C--:B------:R-:W-:Y:S02]  /*27a0*/  SEL R62, R67, R78.reuse, P4 ;  /* 0x0000004e433e7207 */ /* 0x080fe40002000000 */
[----:B------:R-:W-:Y:S01]  /*27b0*/  IADD3 R78, PT, PT, R61, R78, R67 ;  /* 0x0000004e3d4e7210 */ /* 0x000fe20007ffe043 */
[----:B------:R-:W-:Y:S01]  /*27c0*/  IMAD.WIDE.U32 R48, P1, R22, R27, R48 ;  /* 0x0000001b16307225 */ /* 0x000fe20007820030 */
[----:B------:R-:W-:-:S04]  /*27d0*/  ISETP.GT.U32.AND P4, PT, R53, R60, PT ;  /* 0x0000003c3500720c */ /* 0x000fc80003f84070 */
[----:B------:R-:W-:-:S04]  /*27e0*/  ISETP.GT.U32.AND.EX P4, PT, R62, R78, PT, P4 ;  /* 0x0000004e3e00720c */ /* 0x000fc80003f84140 */
[----:B------:R-:W-:-:S04]  /*27f0*/  SEL R61, RZ, 0xffffffff, !P4 ;  /* 0xffffffffff3d7807 */ /* 0x000fc80006000000 */
[----:B------:R-:W-:Y:S01]  /*2800*/  IADD3 R53, P4, P5, R61, R60, -R78 ;  /* 0x0000003c3d357210 */ /* 0x000fe20007d9e84e */
[----:B------:R-:W-:-:S03]  /*2810*/  IMAD.MOV.U32 R60, RZ, RZ, R49 ;  /* 0x000000ffff3c7224 */ /* 0x000fc600078e0031 */
[----:B------:R-:W-:Y:S01]  /*2820*/  IADD3.X R62, PT, PT, R61, -0x1, R78, P4, P5 ;  /* 0xffffffff3d3e7810 */ /* 0x000fe200027ea44e */
[----:B------:R-:W-:-:S04]  /*2830*/  IMAD.WIDE.U32 R78, R22, R22, RZ ;  /* 0x00000016164e7225 */ /* 0x000fc800078e00ff */
[----:B------:R-:W-:Y:S01]  /*2840*/  IMAD.X R61, RZ, RZ, RZ, P1 ;  /* 0x000000ffff3d7224 */ /* 0x000fe200008e06ff */
        /* <DEDUP_REMOVED lines=13> */
[----:B------:R-:W-:-:S04]  /*2920*/  IADD3 R39, P1, PT, -R49, R60, RZ ;  /* 0x0000003c31277210 */ /* 0x000fc80007f3e1ff */
[----:B------:R-:W-:Y:S01]  /*2930*/  IADD3 R78, P4, PT, R39, 0x1, RZ ;  /* 0x00000001274e7810 */ /* 0x000fe20007f9e0ff */
[----:B------:R-:W-:Y:S01]  /*2940*/  IMAD.X R0, R61, 0x1, ~R67, P1 ;  /* 0x000000013d007824 */ /* 0x000fe200008e0e43 */
[----:B------:R-:W-:-:S04]  /*2950*/  ISETP.GE.U32.AND P1, PT, R60, R49, PT ;  /* 0x000000313c00720c */ /* 0x000fc80003f26070 */
[----:B------:R-:W-:-:S04]  /*2960*/  ISETP.GE.U32.AND.EX P1, PT, R61, R67, PT, P1 ;  /* 0x000000433d00720c */ /* 0x000fc80003f26110 */
[----:B------:R-:W-:Y:S02]  /*2970*/  SEL R78, R78, R39, !P1 ;  /* 0x000000274e4e7207 */ /* 0x000fe40004800000 */
[----:B------:R-:W-:-:S03]  /*2980*/  IADD3.X R39, PT, PT, R0, -0x1, RZ, P4, !PT ;  /* 0xffffffff00277810 */ /* 0x000fc600027fe4ff */
[----:B------:R-:W-:Y:S01]  /*2990*/  IMAD.WIDE.U32 R60, R78, R78, RZ ;  /* 0x0000004e4e3c7225 */ /* 0x000fe200078e00ff */
[----:B------:R-:W-:Y:S02]  /*29a0*/  SEL R39, R39, R0, !P1 ;  /* 0x0000000027277207 */ /* 0x000fe40004800000 */
[----:B------:R-:W-:Y:S02]  /*29b0*/  ISETP.GE.U32.AND P1, PT, R58, R3, PT ;  /* 0x000000033a00720c */ /* 0x000fe40003f26070 */
[----:B------:R-:W-:Y:S01]  /*29c0*/  IADD3 R3, P4, PT, -R3, R58, RZ ;  /* 0x0000003a03037210 */ /* 0x000fe20007f9e1ff */
[----:B------:R-:W-:Y:S01]  /*29d0*/  IMAD.WIDE.U32 R48, R39, R78, RZ ;  /* 0x0000004e27307225 */ /* 0x000fe200078e00ff */
[C---:B------:R-:W-:Y:S02]  /*29e0*/  ISETP.GE.U32.AND.EX P1, PT, R59.reuse, R10, PT, P1 ;  /* 0x0000000a3b00720c */ /* 0x040fe40003f26110 */
[----:B------:R-:W-:Y:S01]  /*29f0*/  ISETP.GT.U32.AND P5, PT, R60, RZ, PT ;  /* 0x000000ff3c00720c */ /* 0x000fe20003fa4070 */
[----:B------:R-:W-:-:S02]  /*2a00*/  IMAD.X R0, R59, 0x1, ~R10, P4 ;  /* 0x000000013b007824 */ /* 0x000fc400020e0e0a */
        /* <DEDUP_REMOVED lines=25> */
[----:B------:R-:W-:-:S03]  /*2ba0*/  ISETP.GE.U32.AND P4, PT, R44, R4, PT ;  /* 0x000000042c00720c */ /* 0x000fc60003f86070 */
[----:B------:R-:W-:Y:S01]  /*2bb0*/  IMAD.WIDE.U32 R48, R60, R78, RZ ;  /* 0x0000004e3c307225 */ /* 0x000fe200078e00ff */
[----:B------:R-:W-:-:S03]  /*2bc0*/  ISETP.GE.U32.AND.EX P4, PT, R45, R15, PT, P4 ;  /* 0x0000000f2d00720c */ /* 0x000fc60003f86140 */
[----:B------:R-:W-:Y:S01]  /*2bd0*/  IMAD.X R10, R45, 0x1, ~R15, P5 ;  /* 0x000000012d0a7824 */ /* 0x000fe200028e0e0f */
[----:B------:R-:W-:Y:S01]  /*2be0*/  ISETP.GT.U32.AND P5, PT, R58, RZ, PT ;  /* 0x000000ff3a00720c */ /* 0x000fe20003fa4070 */
[----:B------:R-:W-:-:S04]  /*2bf0*/  IMAD.WIDE.U32 R48, P6, R61, R39, R48 ;  /* 0x000000273d307225 */ /* 0x000fc800078c0030 */
        /* <DEDUP_REMOVED lines=13> */
[----:B------:R-:W-:Y:S01]  /*2cd0*/  IADD3.X R69, PT, PT, R69, -0x1, R58, P5, P6 ;  /* 0xffffffff45457810 */ /* 0x000fe20002fec43a */
[----:B------:R-:W-:Y:S01]  /*2ce0*/  IMAD.WIDE.U32 R58, R25, R25, RZ ;  /* 0x00000019193a7225 */ /* 0x000fe200078e00ff */
[----:B------:R-:W-:Y:S02]  /*2cf0*/  IADD3 R4, P5, PT, R3, 0x1, RZ ;  /* 0x0000000103047810 */ /* 0x000fe40007fbe0ff */
[----:B------:R-:W-:Y:S02]  /*2d00*/  ISETP.NE.AND P6, PT, R73, RZ, PT ;  /* 0x000000ff4900720c */ /* 0x000fe40003fc5270 */
[----:B------:R-:W-:Y:S02]  /*2d10*/  IADD3.X R15, PT, PT, R0, -0x1, RZ, P5, !PT ;  /* 0xffffffff000f7810 */ /* 0x000fe40002ffe4ff */
[----:B------:R-:W-:Y:S01]  /*2d20*/  SEL R4, R4, R3, !P1 ;  /* 0x0000000304047207 */ /* 0x000fe20004800000 */
[----:B------:R-:W-:Y:S01]  /*2d30*/  IMAD.X R87, RZ, RZ, RZ, P6 ;  /* 0x000000ffff577224 */ /* 0x000fe200030e06ff */
[----:B------:R-:W-:-:S02]  /*2d40*/  SEL R15, R15, R0, !P1 ;  /* 0x000000000f0f7207 */ /* 0x000fc40004800000 */
[----:B------:R-:W-:Y:S01]  /*2d50*/  IADD3 R0, P1, PT, R79, 0x1, RZ ;  /* 0x000000014f007810 */ /* 0x000fe20007f3e0ff */
[----:B------:R-:W-:Y:S01]  /*2d60*/  IMAD.WIDE.U32.X R86, R37, R38, R86, P2 ;  /* 0x0000002625567225 */ /* 0x000fe200010e0456 */
[----:B------:R-:W-:Y:S02]  /*2d70*/  ISETP.NE.AND P5, PT, R24, RZ, PT ;  /* 0x000000ff1800720c */ /* 0x000fe40003fa5270 */
[----:B------:R-:W-:Y:S02]  /*2d80*/  IADD3.X R45, PT, PT, R10, -0x1, RZ, P1, !PT ;  /* 0xffffffff0a2d7810 */ /* 0x000fe40000ffe4ff */
[----:B------:R-:W-:Y:S02]  /*2d90*/  ISETP.NE.AND P1, PT, R17, RZ, PT ;  /* 0x000000ff1100720c */ /* 0x000fe40003f25270 */
[----:B------:R-:W-:Y:S02]  /*2da0*/  SEL R10, R45, R10, !P4 ;  /* 0x0000000a2d0a7207 */ /* 0x000fe40006000000 */
[----:B------:R-:W-:Y:S01]  /*2db0*/  SEL R3, R0, R79, !P4 ;  /* 0x0000004f00037207 */ /* 0x000fe20006000000 */
[----:B------:R-:W-:-:S02]  /*2dc0*/  IMAD.X R45, RZ, RZ, RZ, P1 ;  /* 0x000000ffff2d7224 */ /* 0x000fc400008e06ff */
[----:B------:R-:W-:Y:S01]  /*2dd0*/  IMAD.WIDE.U32.X R44, R12, R19, R44, P5 ;  /* 0x000000130c2c7225 */ /* 0x000fe200028e042c */
[----:B------:R-:W-:Y:S02]  /*2de0*/  ISETP.GT.U32.AND P5, PT, R58, RZ, PT ;  /* 0x000000ff3a00720c */ /* 0x000fe40003fa4070 */
[----:B------:R-:W-:-:S04]  /*2df0*/  IADD3 R0, P1, PT, -R40, R44, RZ ;  /* 0x0000002c28007210 */ /* 0x000fc80007f3e1ff */
[----:B------:R-:W-:Y:S01]  /*2e00*/  IADD3 R85, P4, PT, R0, 0x1, RZ ;  /* 0x0000000100557810 */ /* 0x000fe20007f9e0ff */
[----:B------:R-:W-:Y:S01]  /*2e10*/  IMAD.X R12, R45, 0x1, ~R18, P1 ;  /* 0x000000012d0c7824 */ /* 0x000fe200008e0e12 */
[----:B------:R-:W-:-:S04]  /*2e20*/  ISETP.GE.U32.AND P1, PT, R44, R40, PT ;  /* 0x000000282c00720c */ /* 0x000fc80003f26070 */
[----:B------:R-:W-:Y:S02]  /*2e30*/  IADD3.X R51, PT, PT, R12, -0x1, RZ, P4, !PT ;  /* 0xffffffff0c337810 */ /* 0x000fe400027fe4ff */
[----:B------:R-:W-:Y:S01]  /*2e40*/  ISETP.GE.U32.AND.EX P1, PT, R45, R18, PT, P1 ;  /* 0x000000122d00720c */ /* 0x000fe20003f26110 */
[----:B------:R-:W-:-:S03]  /*2e50*/  IMAD.WIDE.U32 R44, R68, R25, RZ ;  /* 0x00000019442c7225 */ /* 0x000fc600078e00ff */
[----:B------:R-:W-:Y:S02]  /*2e60*/  SEL R51, R51, R12, !P1 ;  /* 0x0000000c33337207 */ /* 0x000fe40004800000 */
[----:B------:R-:W-:Y:S01]  /*2e70*/  SEL R85, R85, R0, !P1 ;  /* 0x0000000055557207 */ /* 0x000fe20004800000 */
[----:B------:R-:W-:-:S04]  /*2e80*/  IMAD.WIDE.U32 R44, P2, R25, R68, R44 ;  /* 0x00000044192c7225 */ /* 0x000fc8000784002c */
[----:B------:R-:W-:Y:S01]  /*2e90*/  IMAD.WIDE.U32 R18, R51, R34, RZ ;  /* 0x0000002233127225 */ /* 0x000fe200078e00ff */
[----:B------:R-:W-:-:S04]  /*2ea0*/  IADD3 R55, P4, PT, R59, R44, RZ ;  /* 0x0000002c3b377210 */ /* 0x000fc80007f9e0ff */
[----:B------:R-:W-:Y:S01]  /*2eb0*/  ISETP.GT.U32.AND.EX P5, PT, R55, R58, PT, P5 ;  /* 0x0000003a3700720c */ /* 0x000fe20003fa4150 */
[----:B------:R-:W-:-:S03]  /*2ec0*/  IMAD.WIDE.U32 R18, P1, R35, R85, R18 ;  /* 0x0000005523127225 */ /* 0x000fc60007820012 */
[----:B------:R-:W-:Y:S01]  /*2ed0*/  SEL R37, R58, RZ, P5 ;  /* 0x000000ff3a257207 */ /* 0x000fe20002800000 */
[----:B------:R-:W-:Y:S01]  /*2ee0*/  IMAD.WIDE.U32 R84, R85, R34, RZ ;  /* 0x0000002255547225 */ /* 0x000fe200078e00ff */
[----:B------:R-:W-:-:S03]  /*2ef0*/  SEL R0, R55, R58, P5 ;  /* 0x0000003a37007207 */ /* 0x000fc60002800000 */
[----:B------:R-:W-:Y:S01]  /*2f00*/  IMAD.X R79, RZ, RZ, RZ, P1 ;  /* 0x000000ffff4f7224 */ /* 0x000fe200008e06ff */
[----:B------:R-:W-:Y:S01]  /*2f10*/  IADD3 R17, P1, PT, R85, R18, RZ ;  /* 0x0000001255117210 */ /* 0x000fe20007f3e0ff */
[----:B------:R-:W-:Y:S02]  /*2f20*/  IMAD.MOV.U32 R78, RZ, RZ, R19 ;  /* 0x000000ffff4e7224 */ /* 0x000fe400078e0013 */
[----:B------:R-:W-:-:S04]  /*2f30*/  IMAD.WIDE.U32 R18, R58, 0x1, RZ ;  /* 0x000000013a127825 */ /* 0x000fc800078e00ff */
[----:B------:R-:W-:Y:S01]  /*2f40*/  IMAD.WIDE.U32.X R78, R35, R51, R78, P1 ;  /* 0x00000033234e7225 */ /* 0x000fe200008e044e */
[----:B------:R-:W-:Y:S02]  /*2f50*/  IADD3 R58, PT, PT, R19, R58, R55 ;  /* 0x0000003a133a7210 */ /* 0x000fe40007ffe037 */
[----:B------:R-:W-:Y:S01]  /*2f60*/  ISETP.GT.U32.AND P5, PT, R37, R18, PT ;  /* 0x000000122500720c */ /* 0x000fe20003fa4070 */
[----:B------:R-:W-:-:S03]  /*2f70*/  IMAD.X R19, RZ, RZ, RZ, P2 ;  /* 0x000000ffff137224 */ /* 0x000fc600010e06ff */
[----:B------:R-:W-:-:S04]  /*2f80*/  ISETP.GT.U32.AND.EX P5, PT, R0, R58, PT, P5 ;  /* 0x0000003a0000720c */ /* 0x000fc80003fa4150 */
[----:B------:R-:W-:-:S04]  /*2f90*/  SEL R55, RZ, 0xffffffff, !P5 ;  /* 0xffffffffff377807 */ /* 0x000fc80006800000 */
[----:B------:R-:W-:Y:S01]  /*2fa0*/  IADD3 R37, P5, P6, R55, R18, -R58 ;  /* 0x0000001237257210 */ /* 0x000fe20007ebe83a */
[----:B------:R-:W-:-:S03]  /*2fb0*/  IMAD.MOV.U32 R18, RZ, RZ, R45 ;  /* 0x000000ffff127224 */ /* 0x000fc600078e002d */
[----:B------:R-:W-:Y:S01]  /*2fc0*/  IADD3.X R55, PT, PT, R55, -0x1, R58, P5, P6 ;  /* 0xffffffff37377810 */ /* 0x000fe20002fec43a */
[----:B------:R-:W-:Y:S01]  /*2fd0*/  IMAD.WIDE.U32.X R18, R68, R68, R18, P4 ;  /* 0x0000004444127225 */ /* 0x000fe200020e0412 */
[----:B------:R-:W-:Y:S02]  /*2fe0*/  ISETP.NE.AND P6, PT, R50, RZ, PT ;  /* 0x000000ff3200720c */ /* 0x000fe40003fc5270 */
[----:B------:R-:W-:Y:S02]  /*2ff0*/  ISETP.NE.AND P5, PT, R76, RZ, PT ;  /* 0x000000ff4c00720c */ /* 0x000fe40003fa5270 */
        /* <DEDUP_REMOVED lines=34> */
[----:B------:R-:W-:Y:S01]  /*3220*/  SEL R0, R0, R19, !P1 ;  /* 0x0000001300007207 */ /* 0x000fe20004800000 */
[----:B------:R-:W-:-:S04]  /*3230*/  IMAD.X R19, RZ, RZ, RZ, P5 ;  /* 0x000000ffff137224 */ /* 0x000fc800028e06ff */
        /* <DEDUP_REMOVED lines=16> */
[----:B------:R-:W-:Y:S02]  /*3340*/  ISETP.NE.AND P4, PT, R72, RZ, PT ;  /* 0x000000ff4800720c */ /* 0x000fe40003f85270 */
[----:B------:R-:W-:-:S03]  /*3350*/  ISETP.NE.AND P5, PT, R56, RZ, PT ;  /* 0x000000ff3800720c */ /* 0x000fc60003fa5270 */
[----:B------:R-:W-:-:S04]  /*3360*/  IMAD.WIDE.U32.X R18, R77, R36, R18, P4 ;  /* 0x000000244d127225 */ /* 0x000fc800020e0412 */
[----:B------:R-:W-:Y:S01]  /*3370*/  IMAD.X R35, RZ, RZ, RZ, P5 ;  /* 0x000000ffff237224 */ /* 0x000fe200028e06ff */
[----:B------:R-:W-:Y:S01]  /*3380*/  IADD3 R51, P4, PT, -R52, R18, RZ ;  /* 0x0000001234337210 */ /* 0x000fe20007f9e1ff */
[----:B------:R-:W-:-:S04]  /*3390*/  IMAD.WIDE.U32.X R54, R54, R75, R34, P6 ;  /* 0x0000004b36367225 */ /* 0x000fc800030e0422 */
[----:B------:R-:W-:Y:S01]  /*33a0*/  IMAD.X R57, R19, 0x1, ~R74, P4 ;  /* 0x0000000113397824 */ /* 0x000fe200020e0e4a */
[----:B------:R-:W-:Y:S01]  /*33b0*/  IADD3 R36, P4, PT, R51, 0x1, RZ ;  /* 0x0000000133247810 */ /* 0x000fe20007f9e0ff */
[----:B------:R-:W-:Y:S01]  /*33c0*/  IMAD.WIDE.U32 R34, R26, R23, RZ ;  /* 0x000000171a227225 */ /* 0x000fe200078e00ff */
[----:B------:R-:W-:Y:S02]  /*33d0*/  ISETP.GE.U32.AND P5, PT, R54, R66, PT ;  /* 0x000000423600720c */ /* 0x000fe40003fa6070 */
[----:B------:R-:W-:Y:S02]  /*33e0*/  IADD3.X R38, PT, PT, R57, -0x1, RZ, P4, !PT ;  /* 0xffffffff39267810 */ /* 0x000fe400027fe4ff */
[----:B------:R-:W-:Y:S01]  /*33f0*/  ISETP.GE.U32.AND P4, PT, R18, R52, PT ;  /* 0x000000341200720c */ /* 0x000fe20003f86070 */
[----:B------:R-:W-:Y:S01]  /*3400*/  IMAD.MOV.U32 R18, RZ, RZ, R63 ;  /* 0x000000ffff127224 */ /* 0x000fe200078e003f */
[----:B------:R-:W-:Y:S02]  /*3410*/  ISETP.GE.U32.AND.EX P5, PT, R55, R64, PT, P5 ;  /* 0x000000403700720c */ /* 0x000fe40003fa6150 */
[----:B------:R-:W-:Y:S01]  /*3420*/  ISETP.GE.U32.AND.EX P4, PT, R19, R74, PT, P4 ;  /* 0x0000004a1300720c */ /* 0x000fe20003f86140 */
[----:B------:R-:W-:-:S03]  /*3430*/  IMAD.X R19, RZ, RZ, RZ, P3 ;  /* 0x000000ffff137224 */ /* 0x000fc600018e06ff */
[----:B------:R-:W-:Y:S01]  /*3440*/  SEL R36, R36, R51, !P4 ;  /* 0x0000003324247207 */ /* 0x000fe20006000000 */
[----:B------:R-:W-:Y:S01]  /*3450*/  IMAD.WIDE.U32.X R18, R82, R41, R18, P0 ;  /* 0x0000002952127225 */ /* 0x000fe200000e0412 */
[----:B------:R-:W-:-:S03]  /*3460*/  SEL R38, R38, R57, !P4 ;  /* 0x0000003926267207 */ /* 0x000fc60006000000 */
[----:B------:R-:W-:-:S04]  /*3470*/  IMAD.WIDE.U32 R34, P4, R23, R26, R34 ;  /* 0x0000001a17227225 */ /* 0x000fc80007880022 */
[----:B------:R-:W-:-:S04]  /*3480*/  IMAD.WIDE.U32 R56, R23, R23, RZ ;  /* 0x0000001717387225 */ /* 0x000fc800078e00ff */
        /* <DEDUP_REMOVED lines=53> */
[C---:B------:R-:W-:Y:S01]  /*37e0*/  ISETP.GT.U32.AND P3, PT, R56.reuse, RZ, PT ;  /* 0x000000ff3800720c */ /* 0x040fe20003f64070 */
[----:B------:R-:W-:Y:S01]  /*37f0*/  IMAD.WIDE.U32 R34, R56, 0x1, RZ ;  /* 0x0000000138227825 */ /* 0x000fe200078e00ff */
[----:B------:R-:W-:-:S04]  /*3800*/  IADD3 R63, P4, PT, R57, R50, RZ ;  /* 0x00000032393f7210 */ /* 0x000fc80007f9e0ff */
[-C--:B------:R-:W-:Y:S02]  /*3810*/  ISETP.GT.U32.AND.EX P3, PT, R63, R56.reuse, PT, P3 ;  /* 0x000000383f00720c */ /* 0x080fe40003f64130 */
[-C--:B------:R-:W-:Y:S02]  /*3820*/  IADD3 R50, PT, PT, R35, R56.reuse, R63 ;  /* 0x0000003823327210 */ /* 0x080fe40007ffe03f */
[----:B------:R-:W-:Y:S02]  /*3830*/  SEL R57, R56, RZ, P3 ;  /* 0x000000ff38397207 */ /* 0x000fe40001800000 */
[----:B------:R-:W-:Y:S02]  /*3840*/  SEL R40, R63, R56, P3 ;  /* 0x000000383f287207 */ /* 0x000fe40001800000 */
[----:B------:R-:W-:Y:S02]  /*3850*/  ISETP.GT.U32.AND P3, PT, R57, R34, PT ;  /* 0x000000223900720c */ /* 0x000fe40003f64070 */
[----:B------:R-:W-:-:S02]  /*3860*/  P2R R44, PR, RZ, 0x10 ;  /* 0x00000010ff2c7803 */ /* 0x000fc40000000000 */
[----:B------:R-:W-:Y:S02]  /*3870*/  ISETP.GT.U32.AND.EX P3, PT, R40, R50, PT, P3 ;  /* 0x000000322800720c */ /* 0x000fe40003f64130 */
[----:B------:R-:W-:Y:S02]  /*3880*/  IADD3 R63, P0, PT, -R66, R54, RZ ;  /* 0x00000036423f7210 */ /* 0x000fe40007f1e1ff */
[----:B------:R-:W-:-:S03]  /*3890*/  SEL R35, RZ, 0xffffffff, !P3 ;  /* 0xffffffffff237807 */ /* 0x000fc60005800000 */
[----:B------:R-:W-:Y:S01]  /*38a0*/  IMAD.X R57, R55, 0x1, ~R64, P0 ;  /* 0x0000000137397824 */ /* 0x000fe200000e0e40 */
[----:B------:R-:W-:Y:S01]  /*38b0*/  IADD3 R56, P3, P4, R35, R34, -R50 ;  /* 0x0000002223387210 */ /* 0x000fe20007c7e832 */
[----:B------:R-:W-:-:S03]  /*38c0*/  IMAD.WIDE.U32 R54, R9, R9, RZ ;  /* 0x0000000909367225 */ /* 0x000fc600078e00ff */
        /* <DEDUP_REMOVED lines=20> */
[----:B------:R-:W-:Y:S01]  /*3a10*/  IADD3 R54, P3, PT, R35, 0x1, RZ ;  /* 0x0000000123367810 */ /* 0x000fe20007f7e0ff */
[----:B------:R-:W-:Y:S01]  /*3a20*/  IMAD.X R34, R41, 0x1, ~R65, P0 ;  /* 0x0000000129227824 */ /* 0x000fe200000e0e41 */
[----:B------:R-:W-:Y:S02]  /*3a30*/  ISETP.GE.U32.AND P0, PT, R40, R55, PT ;  /* 0x000000372800720c */ /* 0x000fe40003f06070 */
[----:B------:R-:W-:-:S02]  /*3a40*/  ISETP.GE.U32.AND.EX P4, PT, R19, R62, PT, P4 ;  /* 0x0000003e1300720c */ /* 0x000fc40003f86140 */
[----:B------:R-:W-:Y:S02]  /*3a50*/  ISETP.GE.U32.AND.EX P0, PT, R41, R65, PT, P0 ;  /* 0x000000412900720c */ /* 0x000fe40003f06100 */
[----:B------:R-:W-:Y:S02]  /*3a60*/  IADD3.X R65, PT, PT, R34, -0x1, RZ, P3, !PT ;  /* 0xffffffff22417810 */ /* 0x000fe40001ffe4ff */
[----:B------:R-:W-:Y:S02]  /*3a70*/  SEL R54, R54, R35, !P0 ;  /* 0x0000002336367207 */ /* 0x000fe40004000000 */
[----:B------:R-:W-:Y:S02]  /*3a80*/  SEL R65, R65, R34, !P0 ;  /* 0x0000002241417207 */ /* 0x000fe40004000000 */
[----:B------:R-:W-:Y:S01]  /*3a90*/  IADD3 R66, P0, PT, -R53, R18, RZ ;  /* 0x0000001235427210 */ /* 0x000fe20007f1e1ff */
[----:B------:R-:W-:-:S04]  /*3aa0*/  IMAD.WIDE.U32 R40, R54, R54, RZ ;  /* 0x0000003636287225 */ /* 0x000fc800078e00ff */
[----:B------:R-:W-:Y:S01]  /*3ab0*/  IMAD.X R64, R19, 0x1, ~R62, P0 ;  /* 0x0000000113407824 */ /* 0x000fe200000e0e3e */
[----:B------:R-:W-:Y:S01]  /*3ac0*/  ISETP.GT.U32.AND P3, PT, R40, RZ, PT ;  /* 0x000000ff2800720c */ /* 0x000fe20003f64070 */
        /* <DEDUP_REMOVED lines=17> */
[----:B------:R-:W-:-:S03]  /*3be0*/  ISETP.NE.AND P6, PT, R61, RZ, PT ;  /* 0x000000ff3d00720c */ /* 0x000fc60003fc5270 */
[----:B------:R-:W-:Y:S01]  /*3bf0*/  IMAD.X R40, R35, 0x1, ~R41, P0 ;  /* 0x0000000123287824 */ /* 0x000fe200000e0e29 */
[----:B------:R-:W-:Y:S01]  /*3c00*/  ISETP.GE.U32.AND P0, PT, R34, R19, PT ;  /* 0x000000132200720c */ /* 0x000fe20003f06070 */
[----:B------:R-:W-:-:S03]  /*3c10*/  IMAD.X R19, RZ, RZ, RZ, P6 ;  /* 0x000000ffff137224 */ /* 0x000fc600030e06ff */
[----:B------:R-:W-:Y:S02]  /*3c20*/  ISETP.GE.U32.AND.EX P0, PT, R35, R41, PT, P0 ;  /* 0x000000292300720c */ /* 0x000fe40003f06100 */
[----:B------:R-:W-:-:S04]  /*3c30*/  IADD3 R35, P3, PT, R18, 0x1, RZ ;  /* 0x0000000112237810 */ /* 0x000fc80007f7e0ff */
[----:B------:R-:W-:Y:S02]  /*3c40*/  IADD3.X R53, PT, PT, R40, -0x1, RZ, P3, !PT ;  /* 0xffffffff28357810 */ /* 0x000fe40001ffe4ff */
[----:B------:R-:W-:Y:S01]  /*3c50*/  SEL R35, R35, R18, !P0 ;  /* 0x0000001223237207 */ /* 0x000fe20004000000 */
[----:B------:R-:W-:Y:S01]  /*3c60*/  IMAD.MOV.U32 R18, RZ, RZ, R49 ;  /* 0x000000ffff127224 */ /* 0x000fe200078e0031 */
[----:B------:R-:W-:-:S05]  /*3c70*/  SEL R53, R53, R40, !P0 ;  /* 0x0000002835357207 */ /* 0x000fca0004000000 */
        /* <DEDUP_REMOVED lines=12> */
[----:B------:R-:W-:-:S04]  /*3d40*/  ISETP.GT.U32.AND.EX P3, PT, R55, R62, PT, P3 ;  /* 0x0000003e3700720c */ /* 0x000fc80003f64130 */
[----:B------:R-:W-:-:S04]  /*3d50*/  SEL R49, RZ, 0xffffffff, !P3 ;  /* 0xffffffffff317807 */ /* 0x000fc80005800000 */
[----:B------:R-:W-:Y:S01]  /*3d60*/  IADD3 R54, P3, P6, R49, R34, -R62 ;  /* 0x0000002231367210 */ /* 0x000fe20007e7e83e */
[----:B------:R-:W-:-:S03]  /*3d70*/  IMAD.WIDE.U32 R34, R84, 0x1, RZ ;  /* 0x0000000154227825 */ /* 0x000fc600078e00ff */
[----:B------:R-:W-:Y:S02]  /*3d80*/  IADD3.X R49, PT, PT, R49, -0x1, R62, P3, P6 ;  /* 0xffffffff31317810 */ /* 0x000fe40001fec43e */
[----:B------:R-:W-:-:S05]  /*3d90*/  ISETP.NE.AND P6, PT, R48, RZ, PT ;  /* 0x000000ff3000720c */ /* 0x000fca0003fc5270 */
[----:B------:R-:W-:-:S04]  /*3da0*/  IMAD.WIDE.U32.X R60, R60, R39, R18, P6 ;  /* 0x000000273c3c7225 */ /* 0x000fc800030e0412 */
[----:B------:R-:W-:Y:S01]  /*3db0*/  IMAD.X R19, RZ, RZ, RZ, P1 ;  /* 0x000000ffff137224 */ /* 0x000fe200008e06ff */
[----:B------:R-:W-:Y:S01]  /*3dc0*/  ISETP.GE.U32.AND P3, PT, R60, R67, PT ;  /* 0x000000433c00720c */ /* 0x000fe20003f66070 */
[----:B------:R-:W-:Y:S01]  /*3dd0*/  IMAD.MOV.U32 R18, RZ, RZ, R45 ;  /* 0x000000ffff127224 */ /* 0x000fe200078e002d */
[----:B------:R-:W-:Y:S02]  /*3de0*/  IADD3 R45, P1, PT, -R67, R60, RZ ;  /* 0x0000003c432d7210 */ /* 0x000fe40007f3e1ff */
[----:B------:R-:W-:Y:S01]  /*3df0*/  ISETP.GE.U32.AND.EX P3, PT, R61, R69, PT, P3 ;  /* 0x000000453d00720c */ /* 0x000fe20003f66130 */
[----:B------:R-:W-:-:S04]  /*3e00*/  IMAD.WIDE.U32.X R18, R0, R37, R18, P2 ;  /* 0x0000002500127225 */ /* 0x000fc800010e0412 */
[----:B------:R-:W-:Y:S01]  /*3e10*/  IMAD.X R39, R61, 0x1, ~R69, P1 ;  /* 0x000000013d277824 */ /* 0x000fe200008e0e45 */
[----:B------:R-:W-:Y:S01]  /*3e20*/  IADD3 R55, P1, PT, -R24, R18, RZ ;  /* 0x0000001218377210 */ /* 0x000fe20007f3e1ff */
[----:B------:R-:W-:Y:S01]  /*3e30*/  IMAD.WIDE.U32 R60, R36, R32, RZ ;  /* 0x00000020243c7225 */ /* 0x000fe200078e00ff */
[----:B------:R-:W-:-:S03]  /*3e40*/  ISETP.GE.U32.AND P2, PT, R18, R24, PT ;  /* 0x000000181200720c */ /* 0x000fc60003f46070 */
[C---:B------:R-:W-:Y:S01]  /*3e50*/  IMAD.X R48, R19.reuse, 0x1, ~R12, P1 ;  /* 0x0000000113307824 */ /* 0x040fe200008e0e0c */
[----:B------:R-:W-:Y:S02]  /*3e60*/  ISETP.GT.U32.AND P1, PT, R84, RZ, PT ;  /* 0x000000ff5400720c */ /* 0x000fe40003f24070 */
[----:B------:R-:W-:Y:S01]  /*3e70*/  ISETP.GE.U32.AND.EX P2, PT, R19, R12, PT, P2 ;  /* 0x0000000c1300720c */ /* 0x000fe20003f46120 */
[----:B------:R-:W-:Y:S01]  /*3e80*/  IMAD.WIDE.U32 R18, R38, R32, RZ ;  /* 0x0000002026127225 */ /* 0x000fe200078e00ff */
[CC--:B------:R-:W-:Y:S02]  /*3e90*/  ISETP.GT.U32.AND.EX P1, PT, R17.reuse, R84.reuse, PT, P1 ;  /* 0x000000541100720c */ /* 0x0c0fe40003f24110 */
[----:B------:R-:W-:Y:S02]  /*3ea0*/  ISETP.GT.U32.AND P6, PT, R60, RZ, PT ;  /* 0x000000ff3c00720c */ /* 0x000fe40003fc4070 */
[----:B------:R-:W-:Y:S02]  /*3eb0*/  SEL R67, R84, RZ, P1 ;  /* 0x000000ff54437207 */ /* 0x000fe40000800000 */
[----:B------:R-:W-:Y:S01]  /*3ec0*/  SEL R62, R17, R84, P1 ;  /* 0x00000054113e7207 */ /* 0x000fe20000800000 */
[----:B------:R-:W-:Y:S01]  /*3ed0*/  IMAD.WIDE.U32 R36, P1, R33, R36, R18 ;  /* 0x0000002421247225 */ /* 0x000fe20007820012 */
[----:B------:R-:W-:-:S03]  /*3ee0*/  IADD3 R17, PT, PT, R35, R84, R17 ;  /* 0x0000005423117210 */ /* 0x000fc60007ffe011 */
[----:B------:R-:W-:Y:S01]  /*3ef0*/  IMAD.WIDE.U32 R18, R60, 0x1, RZ ;  /* 0x000000013c127825 */ /* 0x000fe200078e00ff */
[----:B------:R-:W-:Y:S02]  /*3f00*/  P2R R69, PR, RZ, 0x2 ;  /* 0x00000002ff457803 */ /* 0x000fe40000000000 */
[----:B------:R-:W-:-:S04]  /*3f10*/  IADD3 R35, P1, PT, R61, R36, RZ ;  /* 0x000000243d237210 */ /* 0x000fc80007f3e0ff */
[-C--:B------:R-:W-:Y:S02]  /*3f20*/  ISETP.GT.U32.AND.EX P6, PT, R35, R60.reuse, PT, P6 ;  /* 0x0000003c2300720c */ /* 0x080fe40003fc4160 */
[-C--:B------:R-:W-:Y:S02]  /*3f30*/  IADD3 R19, PT, PT, R19, R60.reuse, R35 ;  /* 0x0000003c13137210 */ /* 0x080fe40007ffe023 */
[----:B------:R-:W-:Y:S02]  /*3f40*/  SEL R36, R35, R60, P6 ;  /* 0x0000003c23247207 */ /* 0x000fe40003000000 */
[----:B------:R-:W-:Y:S02]  /*3f50*/  SEL R61, R60, RZ, P6 ;  /* 0x000000ff3c3d7207 */ /* 0x000fe40003000000 */
[----:B------:R-:W-:-:S04]  /*3f60*/  IADD3 R0, P6, PT, R63, 0x1, RZ ;  /* 0x000000013f007810 */ /* 0x000fc80007fde0ff */
[----:B------:R-:W-:Y:S02]  /*3f70*/  SEL R63, R0, R63, !P5 ;  /* 0x0000003f003f7207 */ /* 0x000fe40006800000 */
[----:B------:R-:W-:Y:S02]  /*3f80*/  IADD3.X R0, PT, PT, R57, -0x1, RZ, P6, !PT ;  /* 0xffffffff39007810 */ /* 0x000fe400037fe4ff */
[----:B------:R-:W-:Y:S01]  /*3f90*/  ISETP.NE.AND P6, PT, R44, RZ, PT ;  /* 0x000000ff2c00720c */ /* 0x000fe20003fc5270 */
[----:B------:R-:W-:Y:S01]  /*3fa0*/  IMAD.MOV.U32 R44, RZ, RZ, R51 ;  /* 0x000000ffff2c7224 */ /* 0x000fe200078e0033 */
[----:B------:R-:W-:Y:S02]  /*3fb0*/  SEL R57, R0, R57, !P5 ;  /* 0x0000003900397207 */ /* 0x000fe40006800000 */
[----:B------:R-:W-:-:S04]  /*3fc0*/  IADD3 R35, P5, PT, R66, 0x1, RZ ;  /* 0x0000000142237810 */ /* 0x000fc80007fbe0ff */
[----:B------:R-:W-:Y:S02]  /*3fd0*/  SEL R66, R35, R66, !P4 ;  /* 0x0000004223427207 */ /* 0x000fe40006000000 */
[----:B------:R-:W-:Y:S02]  /*3fe0*/  IADD3.X R35, PT, PT, R64, -0x1, RZ, P5, !PT ;  /* 0xffffffff40237810 */ /* 0x000fe40002ffe4ff */
[----:B------:R-:W-:Y:S02]  /*3ff0*/  ISETP.NE.AND P5, PT, R52, RZ, PT ;  /* 0x000000ff3400720c */ /* 0x000fe40003fa5270 */
[----:B------:R-:W-:Y:S02]  /*4000*/  SEL R64, R35, R64, !P4 ;  /* 0x0000004023407207 */ /* 0x000fe40006000000 */
[----:B------:R-:W-:-:S04]  /*4010*/  IADD3 R0, P4, PT, R45, 0x1, RZ ;  /* 0x000000012d007810 */ /* 0x000fc80007f9e0ff */
[----:B------:R-:W-:Y:S02]  /*4020*/  IADD3.X R32, PT, PT, R39, -0x1, RZ, P4, !PT ;  /* 0xffffffff27207810 */ /* 0x000fe400027fe4ff */
[----:B------:R-:W-:Y:S02]  /*4030*/  IADD3 R12, P4, PT, R55, 0x1, RZ ;  /* 0x00000001370c7810 */ /* 0x000fe40007f9e0ff */
[----:B------:R-:W-:Y:S01]  /*4040*/  SEL R0, R0, R45, !P3 ;  /* 0x0000002d00007207 */ /* 0x000fe20005800000 */
[----:B------:R-:W-:Y:S01]  /*4050*/  IMAD.X R45, RZ, RZ, RZ, P5 ;  /* 0x000000ffff2d7224 */ /* 0x000fe200028e06ff */
[----:B------:R-:W-:Y:S02]  /*4060*/  IADD3.X R35, PT, PT, R48, -0x1, RZ, P4, !PT ;  /* 0xffffffff30237810 */ /* 0x000fe400027fe4ff */
[----:B------:R-:W-:Y:S01]  /*4070*/  SEL R32, R32, R39, !P3 ;  /* 0x0000002720207207 */ /* 0x000fe20005800000 */
[----:B------:R-:W-:Y:S01]  /*4080*/  IMAD.WIDE.U32.X R58, R58, R59, R44, P6 ;  /* 0x0000003b3a3a7225 */ /* 0x000fe200030e042c */
[----:B------:R-:W-:-:S02]  /*4090*/  ISETP.GT.U32.AND P3, PT, R67, R34, PT ;  /* 0x000000224300720c */ /* 0x000fc40003f64070 */
[----:B------:R-:W-:Y:S01]  /*40a0*/  SEL R12, R12, R55, !P2 ;  /* 0x000000370c0c7207 */ /* 0x000fe20005000000 */
[----:B------:R-:W-:Y:S01]  /*40b0*/  IMAD.WIDE.U32 R44, R63, R30, RZ ;  /* 0x0000001e3f2c7225 */ /* 0x000fe200078e00ff */
[----:B------:R-:W-:Y:S02]  /*40c0*/  SEL R24, R35, R48, !P2 ;  /* 0x0000003023187207 */ /* 0x000fe40005000000 */
[----:B------:R-:W-:Y:S02]  /*40d0*/  ISETP.GT.U32.AND P2, PT, R61, R18, PT ;  /* 0x000000123d00720c */ /* 0x000fe40003f44070 */
[----:B------:R-:W-:Y:S01]  /*40e0*/  ISETP.GT.U32.AND.EX P3, PT, R62, R17, PT, P3 ;  /* 0x000000113e00720c */ /* 0x000fe20003f64130 */
[----:B------:R-:W-:Y:S01]  /*40f0*/  IMAD.WIDE.U32 R72, R24, R25, RZ ;  /* 0x0000001918487225 */ /* 0x000fe200078e00ff */
[----:B------:R-:W-:Y:S02]  /*4100*/  ISETP.GT.U32.AND.EX P2, PT, R36, R19, PT, P2 ;  /* 0x000000132400720c */ /* 0x000fe40003f44120 */
[----:B------:R-:W-:-:S02]  /*4110*/  SEL R52, RZ, 0xffffffff, !P3 ;  /* 0xffffffffff347807 */ /* 0x000fc40005800000 */
[----:B------:R-:W-:Y:S02]  /*4120*/  SEL R36, RZ, 0xffffffff, !P2 ;  /* 0xffffffffff247807 */ /* 0x000fe40005000000 */
[--C-:B------:R-:W-:Y:S02]  /*4130*/  IADD3 R35, P2, P3, R52, R34, -R17.reuse ;  /* 0x0000002234237210 */ /* 0x100fe40007b5e811 */
[----:B------:R-:W-:Y:S02]  /*4140*/  IADD3 R34, P4, PT, -R16, R42, RZ ;  /* 0x0000002a10227210 */ /* 0x000fe40007f9e1ff */
[----:B------:R-:W-:Y:S02]  /*4150*/  IADD3.X R17, PT, PT, R52, -0x1, R17, P2, P3 ;  /* 0xffffffff34117810 */ /* 0x000fe400017e6411 */
[----:B------:R-:W-:Y:S02]  /*4160*/  IADD3 R61, P2, P3, R36, R18, -R19 ;  /* 0x00000012243d7210 */ /* 0x000fe40007b5e813 */
[----:B------:R-:W-:-:S02]  /*4170*/  ISETP.NE.AND P6, PT, R69, RZ, PT ;  /* 0x000000ff4500720c */ /* 0x000fc40003fc5270 */
[----:B------:R-:W-:Y:S01]  /*4180*/  IADD3.X R55, PT, PT, R36, -0x1, R19, P2, P3 ;  /* 0xffffffff24377810 */ /* 0x000fe200017e6413 */
[----:B------:R-:W-:Y:S01]  /*4190*/  IMAD.WIDE.U32 R18, R57, R30, RZ ;  /* 0x0000001e39127225 */ /* 0x000fe200078e00ff */
[----:B------:R-:W-:Y:S02]  /*41a0*/  ISETP.GE.U32.AND P2, PT, R58, R56, PT ;  /* 0x000000383a00720c */ /* 0x000fe40003f46070 */
[----:B------:R-:W-:Y:S01]  /*41b0*/  IADD3 R51, P3, PT, -R56, R58, RZ ;  /* 0x0000003a38337210 */ /* 0x000fe20007f7e1ff */
[----:B------:R-:W-:Y:S01]  /*41c0*/  IMAD.X R56, R43, 0x1, ~R5, P4 ;  /* 0x000000012b387824 */ /* 0x000fe200020e0e05 */
[----:B------:R-:W-:Y:S01]  /*41d0*/  ISETP.GE.U32.AND.EX P2, PT, R59, R50, PT, P2 ;  /* 0x000000323b00720c */ /* 0x000fe20003f46120 */
[----:B------:R-:W-:Y:S01]  /*41e0*/  IMAD.MOV.U32 R58, RZ, RZ, R37 ;  /* 0x000000ffff3a7224 */ /* 0x000fe200078e0025 */
[----:B------:R-:W-:Y:S01]  /*41f0*/  IADD3 R30, P4, PT, R51, 0x1, RZ ;  /* 0x00000001331e7810 */ /* 0x000fe20007f9e0ff */
[----:B------:R-:W-:Y:S01]  /*4200*/  IMAD.X R59, R59, 0x1, ~R50, P3 ;  /* 0x000000013b3b7824 */ /* 0x000fe200018e0e32 */
[----:B------:R-:W-:-:S02]  /*4210*/  IADD3 R48, P3, PT, -R7, R46, RZ ;  /* 0x0000002e07307210 */ /* 0x000fc40007f7e1ff */
[----:B------:R-:W-:Y:S02]  /*4220*/  SEL R30, R30, R51, !P2 ;  /* 0x000000331e1e7207 */ /* 0x000fe40005000000 */
[----:B------:R-:W-:Y:S01]  /*4230*/  IADD3.X R50, PT, PT, R59, -0x1, RZ, P4, !PT ;  /* 0xffffffff3b327810 */ /* 0x000fe200027fe4ff */
[----:B------:R-:W-:Y:S01]  /*4240*/  IMAD.X R36, R47, 0x1, ~R8, P3 ;  /* 0x000000012f247824 */ /* 0x000fe200018e0e08 */
[----:B------:R-:W-:Y:S01]  /*4250*/  ISETP.GT.U32.AND P4, PT, R44, RZ, PT ;  /* 0x000000ff2c00720c */ /* 0x000fe20003f84070 */
[----:B------:R-:W-:-:S03]  /*4260*/  IMAD.WIDE.U32 R18, P3, R31, R63, R18 ;  /* 0x0000003f1f127225 */ /* 0x000fc60007860012 */
[----:B------:R-:W-:Y:S02]  /*4270*/  IADD3 R63, P5, PT, R45, R18, RZ ;  /* 0x000000122d3f7210 */ /* 0x000fe40007fbe0ff */
[----:B------:R-:W-:Y:S01]  /*4280*/  SEL R18, R50, R59, !P2 ;  /* 0x0000003b32127207 */ /* 0x000fe20005000000 */
[----:B------:R-:W-:Y:S01]  /*4290*/  IMAD.WIDE.U32 R50, R11, R2, RZ ;  /* 0x000000020b327225 */ /* 0x000fe200078e00ff */
[CC--:B------:R-:W-:Y:S02]  /*42a0*/  ISETP.GT.U32.AND.EX P4, PT, R63.reuse, R44.reuse, PT, P4 ;  /* 0x0000002c3f00720c */ /* 0x0c0fe40003f84140 */
[----:B------:R-:W-:Y:S01]  /*42b0*/  ISETP.GE.U32.AND P2, PT, R46, R7, PT ;  /* 0x000000072e00720c */ /* 0x000fe20003f46070 */
[----:B------:R-:W-:Y:S01]  /*42c0*/  IMAD.X R59, RZ, RZ, RZ, P6 ;  /* 0x000000ffff3b7224 */ /* 0x000fe200030e06ff */
[----:B------:R-:W-:Y:S02]  /*42d0*/  SEL R39, R44, RZ, P4 ;  /* 0x000000ff2c277207 */ /* 0x000fe40002000000 */
[----:B------:R-:W-:-:S02]  /*42e0*/  SEL R52, R63, R44, P4 ;  /* 0x0000002c3f347207 */ /* 0x000fc40002000000 */
[----:B------:R-:W-:Y:S01]  /*42f0*/  ISETP.GE.U32.AND P4, PT, R42, R16, PT ;  /* 0x000000102a00720c */ /* 0x000fe20003f86070 */
[----:B------:R-:W-:Y:S01]  /*4300*/  IMAD.MOV.U32 R42, RZ, RZ, R41 ;  /* 0x000000ffff2a7224 */ /* 0x000fe200078e0029 */
[----:B------:R-:W-:Y:S01]  /*4310*/  ISETP.GE.U32.AND.EX P2, PT, R47, R8, PT, P2 ;  /* 0x000000082f00720c */ /* 0x000fe20003f46120 */
[----:B------:R-:W-:Y:S01]  /*4320*/  IMAD.WIDE.U32 R46, R2, R2, RZ ;  /* 0x00000002022e7225 */ /* 0x000fe200078e00ff */
[----:B------:R-:W-:-:S03]  /*4330*/  ISETP.GE.U32.AND.EX P4, PT, R43, R5, PT, P4 ;  /* 0x000000052b00720c */ /* 0x000fc60003f86140 */
[----:B------:R-:W-:Y:S01]  /*4340*/  IMAD.X R43, RZ, RZ, RZ, P0 ;  /* 0x000000ffff2b7224 */ /* 0x000fe200000e06ff */
[----:B------:R-:W-:Y:S01]  /*4350*/  ISETP.NE.AND P0, PT, R40, RZ, PT ;  /* 0x000000ff2800720c */ /* 0x000fe20003f05270 */
[----:B------:R-:W-:-:S04]  /*4360*/  IMAD.WIDE.U32 R40, R44, 0x1, RZ ;  /* 0x000000012c287825 */ /* 0x000fc800078e00ff */
[----:B------:R-:W-:Y:S01]  /*4370*/  IMAD.WIDE.U32.X R42, R53, R65, R42, P0 ;  /* 0x00000041352a7225 */ /* 0x000fe200000e042a */
[----:B------:R-:W-:-:S03]  /*4380*/  IADD3 R8, PT, PT, R41, R44, R63 ;  /* 0x0000002c29087210 */ /* 0x000fc60007ffe03f */
[----:B------:R-:W-:-:S04]  /*4390*/  IMAD.WIDE.U32 R50, P0, R2, R11, R50 ;  /* 0x0000000b02327225 */ /* 0x000fc80007800032 */
[----:B------:R-:W-:Y:S01]  /*43a0*/  IMAD.X R45, RZ, RZ, RZ, P0 ;  /* 0x000000ffff2d7224 */ /* 0x000fe200000e06ff */
[----:B------:R-:W-:Y:S01]  /*43b0*/  ISETP.GT.U32.AND P0, PT, R39, R40, PT ;  /* 0x000000282700720c */ /* 0x000fe20003f04070 */
[----:B------:R-:W-:Y:S01]  /*43c0*/  IMAD.MOV.U32 R44, RZ, RZ, R51 ;  /* 0x000000ffff2c7224 */ /* 0x000fe200078e0033 */
[----:B------:R-:W-:Y:S01]  /*43d0*/  IADD3 R5, P6, PT, R47, R50, RZ ;  /* 0x000000322f057210 */ /* 0x000fe20007fde0ff */
[----:B------:R-:W-:Y:S01]  /*43e0*/  IMAD.WIDE.U32 R50, R64, R28, RZ ;  /* 0x0000001c40327225 */ /* 0x000fe200078e00ff */
[----:B------:R-:W-:-:S03]  /*43f0*/  ISETP.GT.U32.AND.EX P0, PT, R52, R8, PT, P0 ;  /* 0x000000083400720c */ /* 0x000fc60003f04100 */
[----:B------:R-:W-:Y:S02]  /*4400*/  IMAD.X R53, RZ, RZ, RZ, P3 ;  /* 0x000000ffff357224 */ /* 0x000fe400018e06ff */
[----:B------:R-:W-:Y:S02]  /*4410*/  IMAD.MOV.U32 R52, RZ, RZ, R19 ;  /* 0x000000ffff347224 */ /* 0x000fe400078e0013 */
[----:B------:R-:W-:-:S04]  /*4420*/  IMAD.WIDE.U32.X R38, R33, R38, R58, P1 ;  /* 0x0000002621267225 */ /* 0x000fc800008e043a */
[----:B------:R-:W-:-:S04]  /*4430*/  IMAD.WIDE.U32 R50, P1, R29, R66, R50 ;  /* 0x000000421d327225 */ /* 0x000fc80007820032 */
[----:B------:R-:W-:Y:S01]  /*4440*/  IMAD.WIDE.U32.X R52, R31, R57, R52, P5 ;  /* 0x000000391f347225 */ /* 0x000fe200028e0434 */
[----:B------:R-:W-:-:S03]  /*4450*/  SEL R31, RZ, 0xffffffff, !P0 ;  /* 0xffffffffff1f7807 */ /* 0x000fc60004000000 */
[----:B------:R-:W-:-:S04]  /*4460*/  IMAD.WIDE.U32 R66, R66, R28, RZ ;  /* 0x0000001c42427225 */ /* 0x000fc800078e00ff */
[----:B------:R-:W-:Y:S01]  /*4470*/  IMAD.X R63, RZ, RZ, RZ, P1 ;  /* 0x000000ffff3f7224 */ /* 0x000fe200008e06ff */
[--C-:B------:R-:W-:Y:S01]  /*4480*/  IADD3 R7, P1, P3, R31, R40, -R8.reuse ;  /* 0x000000281f077210 */ /* 0x100fe20007b3e808 */
[----:B------:R-:W-:Y:S01]  /*4490*/  IMAD.WIDE.U32 R58, R32, R22, RZ ;  /* 0x00000016203a7225 */ /* 0x000fe200078e00ff */
[----:B------:R-:W-:Y:S02]  /*44a0*/  IADD3 R37, P0, PT, R67, R50, RZ ;  /* 0x0000003243257210 */ /* 0x000fe40007f1e0ff */
[----:B------:R-:W-:Y:S01]  /*44b0*/  IADD3.X R31, PT, PT, R31, -0x1, R8, P1, P3 ;  /* 0xffffffff1f1f7810 */ /* 0x000fe20000fe6408 */
[----:B------:R-:W-:Y:S02]  /*44c0*/  IMAD.MOV.U32 R62, RZ, RZ, R51 ;  /* 0x000000ffff3e7224 */ /* 0x000fe400078e0033 */
[----:B------:R-:W-:-:S04]  /*44d0*/  IMAD.WIDE.U32 R58, P1, R27, R0, R58 ;  /* 0x000000001b3a7225 */ /* 0x000fc8000782003a */
[----:B------:R-:W-:-:S04]  /*44e0*/  IMAD.WIDE.U32 R40, R18, R23, RZ ;  /* 0x0000001712287225 */ /* 0x000fc800078e00ff */
[----:B------:R-:W-:-:S04]  /*44f0*/  IMAD.WIDE.U32 R50, P3, R68, R12, R72 ;  /* 0x0000000c44327225 */ /* 0x000fc80007860048 */
[----:B------:R-:W-:-:S04]  /*4500*/  IMAD.WIDE.U32.X R28, R29, R64, R62, P0 ;  /* 0x000000401d1c7225 */ /* 0x000fc800000e043e */
[----:B------:R-:W-:Y:S01]  /*4510*/  IMAD.X R65, RZ, RZ, RZ, P1 ;  /* 0x000000ffff417224 */ /* 0x000fe200008e06ff */
[----:B------:R-:W-:Y:S01]  /*4520*/  ISETP.GT.U32.AND P1, PT, R46, RZ, PT ;  /* 0x000000ff2e00720c */ /* 0x000fe20003f24070 */
[----:B------:R-:W-:-:S03]  /*4530*/  IMAD.WIDE.U32 R62, R0, R22, RZ ;  /* 0x00000016003e7225 */ /* 0x000fc600078e00ff */
[----:B------:R-:W-:Y:S01]  /*4540*/  ISETP.GT.U32.AND.EX P1, PT, R5, R46, PT, P1 ;  /* 0x0000002e0500720c */ /* 0x000fe20003f24110 */
[----:B------:R-:W-:-:S03]  /*4550*/  IMAD.WIDE.U32 R72, R12, R25, RZ ;  /* 0x000000190c487225 */ /* 0x000fc600078e00ff */
[----:B------:R-:W-:Y:S01]  /*4560*/  SEL R19, R46, RZ, P1 ;  /* 0x000000ff2e137207 */ /* 0x000fe20000800000 */
[----:B------:R-:W-:Y:S01]  /*4570*/  IMAD.WIDE.U32 R40, P0, R26, R30, R40 ;  /* 0x0000001e1a287225 */ /* 0x000fe20007800028 */
[----:B------:R-:W-:Y:S02]  /*4580*/  IADD3 R73, P5, PT, R73, R50, RZ ;  /* 0x0000003249497210 */ /* 0x000fe40007fbe0ff */
[----:B------:R-:W-:Y:S01]  /*4590*/  SEL R0, R5, R46, P1 ;  /* 0x0000002e05007207 */ /* 0x000fe20000800000 */
[----:B------:R-:W-:-:S04]  /*45a0*/  IMAD.WIDE.U32 R22, R30, R23, RZ ;  /* 0x000000171e167225 */ /* 0x000fc800078e00ff */
[----:B------:R-:W-:Y:S02]  /*45b0*/  IMAD.MOV.U32 R74, RZ, RZ, R51 ;  /* 0x000000ffff4a7224 */ /* 0x000fe400078e0033 */
[----:B------:R-:W-:Y:S01]  /*45c0*/  IMAD.X R51, RZ, RZ, RZ, P0 ;  /* 0x000000ffff337224 */ /* 0x000fe200000e06ff */
[----:B------:R-:W-:Y:S01]  /*45d0*/  IADD3 R23, P0, PT, R23, R40, RZ ;  /* 0x0000002817177210 */ /* 0x000fe20007f1e0ff */
[----:B------:R-:W-:Y:S02]  /*45e0*/  IMAD.MOV.U32 R50, RZ, RZ, R41 ;  /* 0x000000ffff327224 */ /* 0x000fe400078e0029 */
[----:B------:R-:W-:-:S04]  /*45f0*/  IMAD.WIDE.U32 R40, R46, 0x1, RZ ;  /* 0x000000012e287825 */ /* 0x000fc800078e00ff */
[----:B------:R-:W-:Y:S01]  /*4600*/  IMAD.WIDE.U32.X R44, R11, R11, R44, P6 ;  /* 0x0000000b0b2c7225 */ /* 0x000fe200030e042c */
[----:B------:R-:W-:Y:S02]  /*4610*/  IADD3 R46, PT, PT, R41, R46, R5 ;  /* 0x0000002e292e7210 */ /* 0x000fe40007ffe005 */
[----:B------:R-:W-:Y:S01]  /*4620*/  ISETP.GT.U32.AND P1, PT, R19, R40, PT ;  /* 0x000000281300720c */ /* 0x000fe20003f24070 */
[----:B------:R-:W-:Y:S01]  /*4630*/  IMAD.X R75, RZ, RZ, RZ, P3 ;  /* 0x000000ffff4b7224 */ /* 0x000fe200018e06ff */
[----:B------:R-:W-:Y:S01]  /*4640*/  IADD3 R63, P3, PT, R63, R58, RZ ;  /* 0x0000003a3f3f7210 */ /* 0x000fe20007f7e0ff */
[----:B------:R-:W-:Y:S01]  /*4650*/  IMAD.MOV.U32 R64, RZ, RZ, R59 ;  /* 0x000000ffff407224 */ /* 0x000fe200078e003b */
[----:B------:R-:W-:Y:S01]  /*4660*/  ISETP.GT.U32.AND.EX P1, PT, R0, R46, PT, P1 ;  /* 0x0000002e0000720c */ /* 0x000fe20003f24110 */
[----:B------:R-:W-:-:S03]  /*4670*/  IMAD.WIDE.U32.X R18, R26, R18, R50, P0 ;  /* 0x000000121a127225 */ /* 0x000fc600000e0432 */
[----:B------:R-:W-:Y:S01]  /*4680*/  SEL R5, RZ, 0xffffffff, !P1 ;  /* 0xffffffffff057807 */ /* 0x000fe20004800000 */
[----:B------:R-:W-:Y:S01]  /*4690*/  IMAD.WIDE.U32.X R32, R27, R32, R64, P3 ;  /* 0x000000201b207225 */ /* 0x000fe200018e0440 */
[----:B------:R-:W-:Y:S02]  /*46a0*/  IADD3 R16, P3, PT, -R54, R42, RZ ;  /* 0x0000002a36107210 */ /* 0x000fe40007f7e1ff */
[----:B------:R-:W-:Y:S01]  /*46b0*/  IADD3 R41, P1, P6, R5, R40, -R46 ;  /* 0x0000002805297210 */ /* 0x000fe20007e3e82e */
[----:B------:R-:W-:-:S03]  /*46c0*/  IMAD.WIDE.U32.X R74, R68, R24, R74, P5 ;  /* 0x00000018444a7225 */ /* 0x000fc600028e044a */
[----:B------:R-:W-:Y:S01]  /*46d0*/  IADD3.X R5, PT, PT, R5, -0x1, R46, P1, P6 ;  /* 0xffffffff05057810 */ /* 0x000fe20000fec42e */
[----:B------:R-:W-:Y:S01]  /*46e0*/  IMAD.X R30, R43, 0x1, ~R49, P3 ;  /* 0x000000012b1e7824 */ /* 0x000fe200018e0e31 */
[----:B------:R-:W-:Y:S01]  /*46f0*/  ISETP.GE.U32.AND P1, PT, R44, R41, PT ;  /* 0x000000292c00720c */ /* 0x000fe20003f26070 */
[----:B------:R-:W-:Y:S01]  /*4700*/  IMAD.WIDE.U32 R26, R66, 0x1, RZ ;  /* 0x00000001421a7825 */ /* 0x000fe200078e00ff */
[----:B------:R-:W-:Y:S02]  /*4710*/  IADD3 R8, P6, PT, -R41, R44, RZ ;  /* 0x0000002c29087210 */ /* 0x000fe40007fde1ff */
[----:B------:R-:W-:Y:S01]  /*4720*/  ISETP.GE.U32.AND.EX P1, PT, R45, R5, PT, P1 ;  /* 0x000000052d00720c */ /* 0x000fe20003f26110 */
[----:B------:R-:W-:Y:S01]  /*4730*/  IMAD.WIDE.U32 R40, R72, 0x1, RZ ;  /* 0x0000000148287825 */ /* 0x000fe200078e00ff */
[----:B------:R-:W-:-:S03]  /*4740*/  IADD3 R65, P5, PT, R8, 0x1, RZ ;  /* 0x0000000108417810 */ /* 0x000fc60007fbe0ff */
[----:B------:R-:W-:Y:S01]  /*4750*/  IMAD.X R45, R45, 0x1, ~R5, P6 ;  /* 0x000000012d2d7824 */ /* 0x000fe200030e0e05 */
[C---:B------:R-:W-:Y:S02]  /*4760*/  ISETP.GT.U32.AND P6, PT, R66.reuse, RZ, PT ;  /* 0x000000ff4200720c */ /* 0x040fe40003fc4070 */
[----:B------:R-:W-:Y:S02]  /*4770*/  SEL R65, R65, R8, !P1 ;  /* 0x0000000841417207 */ /* 0x000fe40004800000 */
[-C--:B------:R-:W-:Y:S02]  /*4780*/  ISETP.GT.U32.AND.EX P0, PT, R37, R66.reuse, PT, P6 ;  /* 0x000000422500720c */ /* 0x080fe40003f04160 */
[----:B------:R-:W-:Y:S01]  /*4790*/  IADD3.X R0, PT, PT, R45, -0x1, RZ, P5, !PT ;  /* 0xffffffff2d007810 */ /* 0x000fe20002ffe4ff */
[----:B------:R-:W-:Y:S01]  /*47a0*/  IMAD.WIDE.U32 R46, R65, R65, RZ ;  /* 0x00000041412e7225 */ /* 0x000fe200078e00ff */
[----:B------:R-:W-:Y:S02]  /*47b0*/  SEL R57, R66, RZ, P0 ;  /* 0x000000ff42397207 */ /* 0x000fe40000000000 */
[----:B------:R-:W-:-:S02]  /*47c0*/  SEL R51, R37, R66, P0 ;  /* 0x0000004225337207 */ /* 0x000fc40000000000 */
[----:B------:R-:W-:Y:S02]  /*47d0*/  ISETP.GT.U32.AND P0, PT, R62, RZ, PT ;  /* 0x000000ff3e00720c */ /* 0x000fe40003f04070 */
[----:B------:R-:W-:Y:S02]  /*47e0*/  IADD3 R25, P6, PT, R34, 0x1, RZ ;  /* 0x0000000122197810 */ /* 0x000fe40007fde0ff */
[----:B------:R-:W-:Y:S02]  /*47f0*/  ISETP.GT.U32.AND.EX P0, PT, R63, R62, PT, P0 ;  /* 0x0000003e3f00720c */ /* 0x000fe40003f04100 */
[----:B------:R-:W-:Y:S02]  /*4800*/  ISETP.GE.U32.AND P5, PT, R42, R54, PT ;  /* 0x000000362a00720c */ /* 0x000fe40003fa6070 */
[----:B------:R-:W-:Y:S02]  /*4810*/  SEL R0, R0, R45, !P1 ;  /* 0x0000002d00007207 */ /* 0x000fe40004800000 */
[----:B------:R-:W-:-:S02]  /*4820*/  SEL R59, R62, RZ, P0 ;  /* 0x000000ff3e3b7207 */ /* 0x000fc40000000000 */
[----:B------:R-:W-:Y:S02]  /*4830*/  SEL R8, R63, R62, P0 ;  /* 0x0000003e3f087207 */ /* 0x000fe40000000000 */
[----:B------:R-:W-:Y:S02]  /*4840*/  ISETP.GT.U32.AND P0, PT, R72, RZ, PT ;  /* 0x000000ff4800720c */ /* 0x000fe40003f04070 */
[----:B------:R-:W-:Y:S01]  /*4850*/  SEL R34, R25, R34, !P4 ;  /* 0x0000002219227207 */ /* 0x000fe20006000000 */
[----:B------:R-:W-:Y:S01]  /*4860*/  IMAD.WIDE.U32 R24, R62, 0x1, RZ ;  /* 0x000000013e187825 */ /* 0x000fe200078e00ff */
[----:B------:R-:W-:Y:S02]  /*4870*/  ISETP.GE.U32.AND.EX P5, PT, R43, R49, PT, P5 ;  /* 0x000000312b00720c */ /* 0x000fe40003fa6150 */
[----:B------:R-:W-:Y:S01]  /*4880*/  ISETP.GT.U32.AND.EX P0, PT, R73, R72, PT, P0 ;  /* 0x000000484900720c */ /* 0x000fe20003f04100 */
[----:B------:R-:W-:Y:S01]  /*4890*/  IMAD.WIDE.U32 R42, R0, R65, RZ ;  /* 0x00000041002a7225 */ /* 0x000fe200078e00ff */
[----:B------:R-:W-:-:S02]  /*48a0*/  IADD3 R63, PT, PT, R25, R62, R63 ;  /* 0x0000003e193f7210 */ /* 0x000fc40007ffe03f */
[----:B------:R-:W-:Y:S02]  /*48b0*/  SEL R25, R72, RZ, P0 ;  /* 0x000000ff48197207 */ /* 0x000fe40000000000 */
[----:B------:R-:W-:Y:S01]  /*48c0*/  SEL R12, R73, R72, P0 ;  /* 0x00000048490c7207 */ /* 0x000fe20000000000 */
[----:B------:R-:W-:Y:S01]  /*48d0*/  IMAD.WIDE.U32 R42, P0, R65, R0, R42 ;  /* 0x00000000412a7225 */ /* 0x000fe2000780002a */
[----:B------:R-:W-:Y:S02]  /*48e0*/  IADD3 R5, P3, PT, R48, 0x1, RZ ;  /* 0x0000000130057810 */ /* 0x000fe40007f7e0ff */
[----:B------:R-:W-:Y:S01]  /*48f0*/  IADD3 R73, PT, PT, R41, R72, R73 ;  /* 0x0000004829497210 */ /* 0x000fe20007ffe049 */
[----:B------:R-:W-:Y:S01]  /*4900*/  IMAD.X R45, RZ, RZ, RZ, P0 ;  /* 0x000000ffff2d7224 */ /* 0x000fe200000e06ff */
[----:B------:R-:W-:Y:S01]  /*4910*/  SEL R48, R5, R48, !P2 ;  /* 0x0000003005307207 */ /* 0x000fe20005000000 */
[----:B------:R-:W-:Y:S01]  /*4920*/  IMAD.MOV.U32 R44, RZ, RZ, R43 ;  /* 0x000000ffff2c7224 */ /* 0x000fe200078e002b */
[----:B------:R-:W-:Y:S01]  /*4930*/  IADD3 R41, P1, PT, R47, R42, RZ ;  /* 0x0000002a2f297210 */ /* 0x000fe20007f3e0ff */
[C---:B------:R-:W-:Y:S01]  /*4940*/  IMAD.WIDE.U32 R42, R46.reuse, 0x1, RZ ;  /* 0x000000012e2a7825 */ /* 0x040fe200078e00ff */
[----:B------:R-:W-:-:S02]  /*4950*/  ISETP.GT.U32.AND P0, PT, R46, RZ, PT ;  /* 0x000000ff2e00720c */ /* 0x000fc40003f04070 */
[----:B------:R-:W-:Y:S01]  /*4960*/  IADD3.X R5, PT, PT, R56, -0x1, RZ, P6, !PT ;  /* 0xffffffff38057810 */ /* 0x000fe200037fe4ff */
[----:B------:R-:W-:Y:S01]  /*4970*/  IMAD.WIDE.U32.X R44, R0, R0, R44, P1 ;  /* 0x00000000002c7225 */ /* 0x000fe200008e042c */
[----:B------:R-:W-:Y:S02]  /*4980*/  ISETP.GT.U32.AND.EX P0, PT, R41, R46, PT, P0 ;  /* 0x0000002e2900720c */ /* 0x000fe40003f04100 */
[----:B------:R-:W-:Y:S02]  /*4990*/  IADD3 R66, PT, PT, R27, R66, R37 ;  /* 0x000000421b427210 */ /* 0x000fe40007ffe025 */
[----:B------:R-:W-:Y:S02]  /*49a0*/  SEL R5, R5, R56, !P4 ;  /* 0x0000003805057207 */ /* 0x000fe40006000000 */
[----:B------:R-:W-:Y:S02]  /*49b0*/  IADD3 R37, P4, PT, R16, 0x1, RZ ;  /* 0x0000000110257810 */ /* 0x000fe40007f9e0ff */
[----:B------:R-:W-:-:S02]  /*49c0*/  SEL R27, R46, RZ, P0 ;  /* 0x000000ff2e1b7207 */ /* 0x000fc40000000000 */
[----:B------:R-:W-:Y:S02]  /*49d0*/  SEL R37, R37, R16, !P5 ;  /* 0x0000001025257207 */ /* 0x000fe40006800000 */
[-C--:B------:R-:W-:Y:S02]  /*49e0*/  SEL R16, R41, R46.reuse, P0 ;  /* 0x0000002e29107207 */ /* 0x080fe40000000000 */
[----:B------:R-:W-:Y:S02]  /*49f0*/  IADD3 R46, PT, PT, R43, R46, R41 ;  /* 0x0000002e2b2e7210 */ /* 0x000fe40007ffe029 */
[----:B------:R-:W-:Y:S02]  /*4a00*/  ISETP.GT.U32.AND P0, PT, R27, R42, PT ;  /* 0x0000002a1b00720c */ /* 0x000fe40003f04070 */
[----:B------:R-:W-:Y:S02]  /*4a10*/  IADD3.X R49, PT, PT, R30, -0x1, RZ, P4, !PT ;  /* 0xffffffff1e317810 */ /* 0x000fe400027fe4ff */
[----:B------:R-:W-:-:S02]  /*4a20*/  ISETP.GT.U32.AND.EX P0, PT, R16, R46, PT, P0 ;  /* 0x0000002e1000720c */ /* 0x000fc40003f04100 */
[----:B------:R-:W-:Y:S02]  /*4a30*/  SEL R49, R49, R30, !P5 ;  /* 0x0000001e31317207 */ /* 0x000fe40006800000 */
        /* <DEDUP_REMOVED lines=20> */
[----:B------:R-:W-:Y:S02]  /*4b80*/  SEL R16, R47, R46, P4 ;  /* 0x0000002e2f107207 */ /* 0x000fe40002000000 */
[----:B------:R-:W-:Y:S02]  /*4b90*/  ISETP.GT.U32.AND P4, PT, R41, R44, PT ;  /* 0x0000002c2900720c */ /* 0x000fe40003f84070 */
[----:B------:R-:W-:-:S02]  /*4ba0*/  IADD3.X R47, PT, PT, R36, -0x1, RZ, P3, !PT ;  /* 0xffffffff242f7810 */ /* 0x000fc40001ffe4ff */
[----:B------:R-:W-:Y:S02]  /*4bb0*/  ISETP.GT.U32.AND.EX P4, PT, R16, R30, PT, P4 ;  /* 0x0000001e1000720c */ /* 0x000fe40003f84140 */
[----:B------:R-:W-:Y:S02]  /*4bc0*/  SEL R16, R47, R36, !P2 ;  /* 0x000000242f107207 */ /* 0x000fe40005000000 */
[----:B------:R-:W-:-:S04]  /*4bd0*/  SEL R45, RZ, 0xffffffff, !P4 ;  /* 0xffffffffff2d7807 */ /* 0x000fc80006000000 */
[----:B------:R-:W-:-:S04]  /*4be0*/  IADD3 R41, P4, P5, R45, R44, -R30 ;  /* 0x0000002c2d297210 */ /* 0x000fc80007d9e81e */
[----:B------:R-:W-:Y:S01]  /*4bf0*/  IADD3.X R30, PT, PT, R45, -0x1, R30, P4, P5 ;  /* 0xffffffff2d1e7810 */ /* 0x000fe200027ea41e */
[----:B------:R-:W-:Y:S01]  /*4c00*/  IMAD.WIDE.U32 R44, R49, R9, RZ ;  /* 0x00000009312c7225 */ /* 0x000fe200078e00ff */
[----:B------:R-:W-:Y:S02]  /*4c10*/  ISETP.GT.U32.AND P5, PT, R57, R26, PT ;  /* 0x0000001a3900720c */ /* 0x000fe40003fa4070 */
[----:B------:R-:W-:Y:S02]  /*4c20*/  ISETP.GT.U32.AND P4, PT, R59, R24, PT ;  /* 0x000000183b00720c */ /* 0x000fe40003f84070 */
[----:B------:R-:W-:Y:S01]  /*4c30*/  ISETP.GT.U32.AND.EX P5, PT, R51, R66, PT, P5 ;  /* 0x000000423300720c */ /* 0x000fe20003fa4150 */
[----:B------:R-:W-:Y:S01]  /*4c40*/  IMAD.WIDE.U32 R44, P3, R20, R37, R44 ;  /* 0x00000025142c7225 */ /* 0x000fe2000786002c */
[----:B------:R-:W-:Y:S02]  /*4c50*/  ISETP.GT.U32.AND.EX P4, PT, R8, R63, PT, P4 ;  /* 0x0000003f0800720c */ /* 0x000fe40003f84140 */
[----:B------:R-:W-:Y:S01]  /*4c60*/  P2R R42, PR, RZ, 0x20 ;  /* 0x00000020ff2a7803 */ /* 0x000fe20000000000 */
[----:B------:R-:W-:Y:S01]  /*4c70*/  IMAD.WIDE.U32 R8, R37, R9, RZ ;  /* 0x0000000925087225 */ /* 0x000fe200078e00ff */
[----:B------:R-:W-:-:S03]  /*4c80*/  P2R R54, PR, RZ, 0x10 ;  /* 0x00000010ff367803 */ /* 0x000fc60000000000 */
[----:B------:R-:W-:Y:S01]  /*4c90*/  IMAD.WIDE.U32 R50, R6, R13, RZ ;  /* 0x0000000d06327225 */ /* 0x000fe200078e00ff */
[----:B------:R-:W-:-:S03]  /*4ca0*/  IADD3 R9, P2, PT, R9, R44, RZ ;  /* 0x0000002c09097210 */ /* 0x000fc60007f5e0ff */
[----:B------:R-:W-:Y:S02]  /*4cb0*/  IMAD.MOV.U32 R36, RZ, RZ, R45 ;  /* 0x000000ffff247224 */ /* 0x000fe400078e002d */
[----:B------:R-:W-:-:S04]  /*4cc0*/  IMAD.WIDE.U32 R50, P4, R13, R6, R50 ;  /* 0x000000060d327225 */ /* 0x000fc80007880032 */
[----:B------:R-:W-:-:S04]  /*4cd0*/  IMAD.WIDE.U32 R44, R13, R13, RZ ;  /* 0x0000000d0d2c7225 */ /* 0x000fc800078e00ff */
[----:B------:R-:W-:Y:S01]  /*4ce0*/  IMAD.X R37, RZ, RZ, RZ, P3 ;  /* 0x000000ffff257224 */ /* 0x000fe200018e06ff */
        /* <DEDUP_REMOVED lines=8> */
[-C--:B------:R-:W-:Y:S01]  /*4d70*/  SEL R56, R57, R44.reuse, P3 ;  /* 0x0000002c39387207 */ /* 0x080fe20001800000 */
[----:B------:R-:W-:Y:S01]  /*4d80*/  IMAD.WIDE.U32.X R36, R20, R49, R36, P2 ;  /* 0x0000003114247225 */ /* 0x000fe200010e0424 */
[----:B------:R-:W-:Y:S02]  /*4d90*/  IADD3 R44, PT, PT, R51, R44, R57 ;  /* 0x0000002c332c7210 */ /* 0x000fe40007ffe039 */
[----:B------:R-:W-:Y:S02]  /*4da0*/  ISETP.GT.U32.AND P3, PT, R45, R50, PT ;  /* 0x000000322d00720c */ /* 0x000fe40003f64070 */
[----:B------:R-:W-:Y:S02]  /*4db0*/  ISETP.GT.U32.AND P2, PT, R22, RZ, PT ;  /* 0x000000ff1600720c */ /* 0x000fe40003f44070 */
[----:B------:R-:W-:-:S02]  /*4dc0*/  ISETP.GT.U32.AND.EX P3, PT, R56, R44, PT, P3 ;  /* 0x0000002c3800720c */ /* 0x000fc40003f64130 */
[----:B------:R-:W-:Y:S02]  /*4dd0*/  ISETP.GT.U32.AND.EX P2, PT, R23, R22, PT, P2 ;  /* 0x000000161700720c */ /* 0x000fe40003f44120 */
        /* <DEDUP_REMOVED lines=41> */
[----:B------:R-:W-:Y:S02]  /*5070*/  ISETP.NE.AND P3, PT, R54, RZ, PT ;  /* 0x000000ff3600720c */ /* 0x000fe40003f65270 */
        /* <DEDUP_REMOVED lines=8> */
[----:B------:R-:W-:Y:S02]  /*5100*/  SEL R59, R22, RZ, P2 ;  /* 0x000000ff163b7207 */ /* 0x000fe40001000000 */
[----:B------:R-:W-:-:S04]  /*5110*/  ISETP.GT.U32.AND.EX P5, PT, R44, R46, PT, P5 ;  /* 0x0000002e2c00720c */ /* 0x000fc80003fa4150 */
[----:B------:R-:W-:-:S04]  /*5120*/  SEL R47, RZ, 0xffffffff, !P5 ;  /* 0xffffffffff2f7807 */ /* 0x000fc80006800000 */
[----:B------:R-:W-:-:S04]  /*5130*/  IADD3 R50, P5, P6, R47, R50, -R46 ;  /* 0x000000322f327210 */ /* 0x000fc80007ebe82e */
[----:B------:R-:W-:Y:S01]  /*5140*/  IADD3.X R44, PT, PT, R47, -0x1, R46, P5, P6 ;  /* 0xffffffff2f2c7810 */ /* 0x000fe20002fec42e */
[----:B------:R-:W-:Y:S01]  /*5150*/  IMAD.WIDE.U32 R46, R22, 0x1, RZ ;  /* 0x00000001162e7825 */ /* 0x000fe200078e00ff */
[----:B------:R-:W-:Y:S02]  /*5160*/  ISETP.NE.AND P6, PT, R42, RZ, PT ;  /* 0x000000ff2a00720c */ /* 0x000fe40003fc5270 */
[-C--:B------:R-:W-:Y:S02]  /*5170*/  SEL R42, R23, R22.reuse, P2 ;  /* 0x00000016172a7207 */ /* 0x080fe40001000000 */
[----:B------:R-:W-:Y:S01]  /*5180*/  IADD3 R47, PT, PT, R47, R22, R23 ;  /* 0x000000162f2f7210 */ /* 0x000fe20007ffe017 */
[----:B------:R-:W-:Y:S01]  /*5190*/  IMAD.X R23, RZ, RZ, RZ, P1 ;  /* 0x000000ffff177224 */ /* 0x000fe200008e06ff */
[----:B------:R-:W-:Y:S01]  /*51a0*/  SEL R49, RZ, 0xffffffff, !P6 ;  /* 0xffffffffff317807 */ /* 0x000fe20007000000 */
[----:B------:R-:W-:Y:S01]  /*51b0*/  IMAD.MOV.U32 R22, RZ, RZ, R43 ;  /* 0x000000ffff167224 */ /* 0x000fe200078e002b */
[----:B------:R-:W-:-:S02]  /*51c0*/  ISETP.GT.U32.AND P6, PT, R8, RZ, PT ;  /* 0x000000ff0800720c */ /* 0x000fc40003fc4070 */
[----:B------:R-:W-:Y:S01]  /*51d0*/  ISETP.GT.U32.AND P2, PT, R25, R40, PT ;  /* 0x000000281900720c */ /* 0x000fe20003f44070 */
[----:B------:R-:W-:Y:S01]  /*51e0*/  IMAD.WIDE.U32.X R22, R27, R0, R22, P0 ;  /* 0x000000001b167225 */ /* 0x000fe200000e0416 */
[----:B------:R-:W-:Y:S02]  /*51f0*/  IADD3 R25, P5, P1, R49, R26, -R66 ;  /* 0x0000001a31197210 */ /* 0x000fe400079be842 */
[----:B------:R-:W-:Y:S01]  /*5200*/  ISETP.GT.U32.AND.EX P6, PT, R9, R8, PT, P6 ;  /* 0x000000080900720c */ /* 0x000fe20003fc4160 */
[----:B------:R-:W-:Y:S01]  /*5210*/  IMAD.WIDE.U32 R26, R8, 0x1, RZ ;  /* 0x00000001081a7825 */ /* 0x000fe200078e00ff */
[----:B------:R-:W-:Y:S02]  /*5220*/  IADD3 R20, P0, PT, -R41, R22, RZ ;  /* 0x0000001629147210 */ /* 0x000fe40007f1e1ff */
[----:B------:R-:W-:Y:S02]  /*5230*/  ISETP.GT.U32.AND.EX P2, PT, R12, R73, PT, P2 ;  /* 0x000000490c00720c */ /* 0x000fe40003f44120 */
[----:B------:R-:W-:Y:S01]  /*5240*/  SEL R51, R8, RZ, P6 ;  /* 0x000000ff08337207 */ /* 0x000fe20003000000 */
[----:B------:R-:W-:Y:S01]  /*5250*/  IMAD.X R43, R23, 0x1, ~R30, P0 ;  /* 0x00000001172b7824 */ /* 0x000fe200000e0e1e */
[----:B------:R-:W-:-:S02]  /*5260*/  SEL R12, R9, R8, P6 ;  /* 0x00000008090c7207 */ /* 0x000fc40003000000 */
[----:B------:R-:W-:Y:S02]  /*5270*/  IADD3 R27, PT, PT, R27, R8, R9 ;  /* 0x000000081b1b7210 */ /* 0x000fe40007ffe009 */
[----:B------:R-:W-:Y:S02]  /*5280*/  IADD3 R9, P6, PT, R20, 0x1, RZ ;  /* 0x0000000114097810 */ /* 0x000fe40007fde0ff */
[----:B------:R-:W-:Y:S02]  /*5290*/  ISETP.GT.U32.AND P0, PT, R59, R46, PT ;  /* 0x0000002e3b00720c */ /* 0x000fe40003f04070 */
[----:B------:R-:W-:Y:S02]  /*52a0*/  IADD3.X R8, PT, PT, R43, -0x1, RZ, P6, !PT ;  /* 0xffffffff2b087810 */ /* 0x000fe400037fe4ff */
[----:B------:R-:W-:Y:S02]  /*52b0*/  ISETP.GE.U32.AND P6, PT, R22, R41, PT ;  /* 0x000000291600720c */ /* 0x000fe40003fc6070 */
[----:B------:R-:W-:-:S02]  /*52c0*/  ISETP.GT.U32.AND.EX P0, PT, R42, R47, PT, P0 ;  /* 0x0000002f2a00720c */ /* 0x000fc40003f04100 */
[----:B------:R-:W-:Y:S02]  /*52d0*/  ISETP.GE.U32.AND.EX P6, PT, R23, R30, PT, P6 ;  /* 0x0000001e1700720c */ /* 0x000fe40003fc6160 */
[----:B------:R-:W-:Y:S02]  /*52e0*/  SEL R0, RZ, 0xffffffff, !P3 ;  /* 0xffffffffff007807 */ /* 0x000fe40005800000 */
[----:B------:R-:W-:Y:S02]  /*52f0*/  SEL R41, R8, R43, !P6 ;  /* 0x0000002b08297207 */ /* 0x000fe40007000000 */
[----:B------:R-:W-:Y:S02]  /*5300*/  SEL R9, R9, R20, !P6 ;  /* 0x0000001409097207 */ /* 0x000fe40007000000 */
[----:B------:R-:W-:Y:S01]  /*5310*/  ISETP.NE.AND P3, PT, R58, RZ, PT ;  /* 0x000000ff3a00720c */ /* 0x000fe20003f65270 */
        /* <DEDUP_REMOVED lines=8> */
[----:B------:R-:W-:Y:S01]  /*53a0*/  IMAD.WIDE.U32 R42, R8, 0x1, RZ ;  /* 0x00000001082a7825 */ /* 0x000fe200078e00ff */
[----:B------:R-:W-:-:S04]  /*53b0*/  ISETP.GT.U32.AND.EX P6, PT, R9, R8, PT, P6 ;  /* 0x000000080900720c */ /* 0x000fc80003fc4160 */
[----:B------:R-:W-:Y:S02]  /*53c0*/  SEL R41, R8, RZ, P6 ;  /* 0x000000ff08297207 */ /* 0x000fe40003000000 */
[-C--:B------:R-:W-:Y:S02]  /*53d0*/  SEL R2, R9, R8.reuse, P6 ;  /* 0x0000000809027207 */ /* 0x080fe40003000000 */
[----:B------:R-:W-:Y:S01]  /*53e0*/  IADD3 R11, PT, PT, R43, R8, R9 ;  /* 0x000000082b0b7210 */ /* 0x000fe20007ffe009 */
[----:B------:R-:W-:Y:S01]  /*53f0*/  IMAD.X R9, RZ, RZ, RZ, P3 ;  /* 0x000000ffff097224 */ /* 0x000fe200018e06ff */
[----:B------:R-:W-:Y:S01]  /*5400*/  ISETP.GT.U32.AND P6, PT, R51, R26, PT ;  /* 0x0000001a3300720c */ /* 0x000fe20003fc4070 */
[----:B------:R-:W-:Y:S01]  /*5410*/  IMAD.MOV.U32 R8, RZ, RZ, R45 ;  /* 0x000000ffff087224 */ /* 0x000fe200078e002d */
[----:B------:R-:W-:Y:S02]  /*5420*/  ISETP.GT.U32.AND P3, PT, R41, R42, PT ;  /* 0x0000002a2900720c */ /* 0x000fe40003f64070 */
[----:B------:R-:W-:Y:S01]  /*5430*/  ISETP.GT.U32.AND.EX P6, PT, R12, R27, PT, P6 ;  /* 0x0000001b0c00720c */ /* 0x000fe20003fc4160 */
[----:B------:R-:W-:Y:S01]  /*5440*/  IMAD.WIDE.U32.X R8, R56, R57, R8, P4 ;  /* 0x0000003938087225 */ /* 0x000fe200020e0408 */
[----:B------:R-:W-:-:S02]  /*5450*/  IADD3.X R57, PT, PT, R49, -0x1, R66, P5, P1 ;  /* 0xffffffff31397810 */ /* 0x000fc40002fe2442 */
[----:B------:R-:W-:Y:S02]  /*5460*/  ISETP.GT.U32.AND.EX P3, PT, R2, R11, PT, P3 ;  /* 0x0000000b0200720c */ /* 0x000fe40003f64130 */
[----:B------:R-:W-:Y:S02]  /*5470*/  IADD3 R12, P4, PT, -R50, R8, RZ ;  /* 0x00000008320c7210 */ /* 0x000fe40007f9e1ff */
[----:B------:R-:W-:-:S03]  /*5480*/  SEL R2, RZ, 0xffffffff, !P6 ;  /* 0xffffffffff027807 */ /* 0x000fc60007000000 */
[----:B------:R-:W-:Y:S01]  /*5490*/  IMAD.X R20, R9, 0x1, ~R44, P4 ;  /* 0x0000000109147824 */ /* 0x000fe200020e0e2c */
[----:B------:R-:W-:-:S04]  /*54a0*/  IADD3 R41, P4, PT, R12, 0x1, RZ ;  /* 0x000000010c297810 */ /* 0x000fc80007f9e0ff */
[----:B------:R-:W-:Y:S02]  /*54b0*/  IADD3.X R43, PT, PT, R20, -0x1, RZ, P4, !PT ;  /* 0xffffffff142b7810 */ /* 0x000fe400027fe4ff */
[----:B------:R-:W-:Y:S02]  /*54c0*/  ISETP.GE.U32.AND P4, PT, R8, R50, PT ;  /* 0x000000320800720c */ /* 0x000fe40003f86070 */
[----:B------:R-:W-:Y:S02]  /*54d0*/  LEA.HI R50, R16, UR5, RZ, 0x8 ;  /* 0x0000000510327c11 */ /* 0x000fe4000f8f40ff */
[----:B------:R-:W-:-:S04]  /*54e0*/  ISETP.GE.U32.AND.EX P4, PT, R9, R44, PT, P4 ;  /* 0x0000002c0900720c */ /* 0x000fc80003f86140 */
[----:B------:R-:W-:Y:S02]  /*54f0*/  SEL R43, R43, R20, !P4 ;  /* 0x000000142b2b7207 */ /* 0x000fe40006000000 */
[----:B------:R-:W-:Y:S02]  /*5500*/  SEL R41, R41, R12, !P4 ;  /* 0x0000000c29297207 */ /* 0x000fe40006000000 */
[----:B------:R-:W-:Y:S01]  /*5510*/  SEL R20, RZ, 0xffffffff, !P2 ;  /* 0xffffffffff147807 */ /* 0x000fe20005000000 */
[----:B------:R-:W-:Y:S01]  /*5520*/  IMAD.WIDE.U32 R8, R43, R13, RZ ;  /* 0x0000000d2b087225 */ /* 0x000fe200078e00ff */
[----:B------:R-:W-:-:S03]  /*5530*/  IADD3 R65, P1, P2, R0, R24, -R63 ;  /* 0x0000001800417210 */ /* 0x000fc60007a3e83f */
[----:B------:R-:W-:Y:S01]  /*5540*/  IMAD.WIDE.U32 R12, R41, R13, RZ ;  /* 0x0000000d290c7225 */ /* 0x000fe200078e00ff */
[----:B------:R-:W-:Y:S02]  /*5550*/  IADD3.X R63, PT, PT, R0, -0x1, R63, P1, P2 ;  /* 0xffffffff003f7810 */ /* 0x000fe40000fe443f */
[----:B------:R-:W-:Y:S01]  /*5560*/  SEL R0, RZ, 0xffffffff, !P3 ;  /* 0xffffffffff007807 */ /* 0x000fe20005800000 */
[----:B------:R-:W-:-:S04]  /*5570*/  IMAD.WIDE.U32 R8, P4, R6, R41, R8 ;  /* 0x0000002906087225 */ /* 0x000fc80007880008 */
        /* <DEDUP_REMOVED lines=9> */
[----:B------:R-:W-:Y:S02]  /*5610*/  IADD3 R12, PT, PT, R45, R12, R41 ;  /* 0x0000000c2d0c7210 */ /* 0x000fe40007ffe029 */
[----:B------:R-:W-:Y:S02]  /*5620*/  ISETP.GT.U32.AND P4, PT, R13, R44, PT ;  /* 0x0000002c0d00720c */ /* 0x000fe40003f84070 */
[----:B------:R-:W-:Y:S02]  /*5630*/  IADD3 R41, P3, P6, R2, R26, -R27 ;  /* 0x0000001a02297210 */ /* 0x000fe40007e7e81b */
[----:B------:R-:W-:-:S02]  /*5640*/  ISETP.GT.U32.AND.EX P4, PT, R6, R12, PT, P4 ;  /* 0x0000000c0600720c */ /* 0x000fc40003f84140 */
[----:B------:R-:W-:Y:S02]  /*5650*/  SEL R6, RZ, 0xffffffff, !P0 ;  /* 0xffffffffff067807 */ /* 0x000fe40004000000 */
[C-C-:B------:R-:W-:Y:S02]  /*5660*/  IADD3 R43, P5, P0, R20.reuse, R40, -R73.reuse ;  /* 0x00000028142b7210 */ /* 0x140fe400078be849 */
[----:B------:R-:W-:Y:S02]  /*5670*/  SEL R59, RZ, 0xffffffff, !P4 ;  /* 0xffffffffff3b7807 */ /* 0x000fe40006000000 */
[----:B------:R-:W-:Y:S02]  /*5680*/  IADD3.X R73, PT, PT, R20, -0x1, R73, P5, P0 ;  /* 0xffffffff14497810 */ /* 0x000fe40002fe0449 */
[----:B------:R-:W-:Y:S02]  /*5690*/  IADD3 R45, P0, P4, R0, R42, -R11 ;  /* 0x0000002a002d7210 */ /* 0x000fe40007c1e80b */
[----:B------:R-:W-:-:S02]  /*56a0*/  IADD3 R13, P2, P1, R6, R46, -R47 ;  /* 0x0000002e060d7210 */ /* 0x000fc4000795e82f */
[----:B------:R-:W-:Y:S02]  /*56b0*/  IADD3.X R11, PT, PT, R0, -0x1, R11, P0, P4 ;  /* 0xffffffff000b7810 */ /* 0x000fe400007e840b */
[----:B------:R-:W-:Y:S02]  /*56c0*/  ISETP.GE.U32.AND P0, PT, R86, R70, PT ;  /* 0x000000465600720c */ /* 0x000fe40003f06070 */
[----:B------:R-:W-:Y:S02]  /*56d0*/  IADD3.X R49, PT, PT, R6, -0x1, R47, P2, P1 ;  /* 0xffffffff06317810 */ /* 0x000fe400017e242f */
[----:B------:R-:W-:Y:S02]  /*56e0*/  IADD3 R70, P5, PT, -R70, R86, RZ ;  /* 0x0000005646467210 */ /* 0x000fe40007fbe1ff */
[----:B------:R-:W-:Y:S02]  /*56f0*/  IADD3 R47, P2, P1, R59, R44, -R12 ;  /* 0x0000002c3b2f7210 */ /* 0x000fe4000795e80c */
[----:B------:R-:W-:-:S02]  /*5700*/  IADD3.X R51, PT, PT, R2, -0x1, R27, P3, P6 ;  /* 0xffffffff02337810 */ /* 0x000fc40001fec41b */
[----:B------:R-:W-:Y:S02]  /*5710*/  IADD3 R67, P4, PT, -R21, R80, RZ ;  /* 0x0000005015437210 */ /* 0x000fe40007f9e1ff */
[----:B------:R-:W-:Y:S01]  /*5720*/  ISETP.GE.U32.AND P3, PT, R80, R21, PT ;  /* 0x000000155000720c */ /* 0x000fe20003f66070 */
[----:B------:R-:W-:Y:S01]  /*5730*/  IMAD.X R21, R87, 0x1, ~R71, P5 ;  /* 0x0000000157157824 */ /* 0x000fe200028e0e47 */
[----:B------:R-:W-:Y:S01]  /*5740*/  IADD3.X R59, PT, PT, R59, -0x1, R12, P2, P1 ;  /* 0xffffffff3b3b7810 */ /* 0x000fe200017e240c */
[----:B------:R-:W-:Y:S01]  /*5750*/  IMAD.X R69, R81, 0x1, ~R14, P4 ;  /* 0x0000000151457824 */ /* 0x000fe200020e0e0e */
[----:B------:R-:W-:Y:S02]  /*5760*/  IADD3 R27, P2, PT, R70, 0x1, RZ ;  /* 0x00000001461b7810 */ /* 0x000fe40007f5e0ff */
[----:B------:R-:W-:Y:S02]  /*5770*/  IADD3 R64, P1, PT, R67, 0x1, RZ ;  /* 0x0000000143407810 */ /* 0x000fe40007f3e0ff */
[----:B------:R-:W-:-:S02]  /*5780*/  ISETP.GE.U32.AND.EX P0, PT, R87, R71, PT, P0 ;  /* 0x000000475700720c */ /* 0x000fc40003f06100 */
[----:B------:R-:W-:Y:S02]  /*5790*/  IADD3.X R68, PT, PT, R21, -0x1, RZ, P2, !PT ;  /* 0xffffffff15447810 */ /* 0x000fe400017fe4ff */
[----:B------:R-:W-:Y:S02]  /*57a0*/  ISETP.GE.U32.AND.EX P3, PT, R81, R14, PT, P3 ;  /* 0x0000000e5100720c */ /* 0x000fe40003f66130 */
[----:B------:R-:W-:Y:S02]  /*57b0*/  IADD3.X R66, PT, PT, R69, -0x1, RZ, P1, !PT ;  /* 0xffffffff45427810 */ /* 0x000fe40000ffe4ff */
[----:B------:R-:W-:Y:S02]  /*57c0*/  SEL R68, R68, R21, !P0 ;  /* 0x0000001544447207 */ /* 0x000fe40004000000 */
[----:B------:R-:W-:Y:S02]  /*57d0*/  IADD3 R21, P5, PT, -R61, R38, RZ ;  /* 0x000000263d157210 */ /* 0x000fe40007fbe1ff */
[----:B------:R-:W-:-:S02]  /*57e0*/  SEL R64, R64, R67, !P3 ;  /* 0x0000004340407207 */ /* 0x000fc40005800000 */
[----:B------:R-:W-:Y:S01]  /*57f0*/  SEL R66, R66, R69, !P3 ;  /* 0x0000004542427207 */ /* 0x000fe20005800000 */
[----:B------:R-:W-:Y:S01]  /*5800*/  IMAD.X R14, R39, 0x1, ~R55, P5 ;  /* 0x00000001270e7824 */ /* 0x000fe200028e0e37 */
[----:B------:R-:W-:Y:S02]  /*5810*/  ISETP.GE.U32.AND P3, PT, R38, R61, PT ;  /* 0x0000003d2600720c */ /* 0x000fe40003f66070 */
[----:B------:R-:W-:Y:S02]  /*5820*/  IADD3 R61, P2, PT, -R7, R52, RZ ;  /* 0x00000034073d7210 */ /* 0x000fe40007f5e1ff */
[----:B------:R-:W-:Y:S02]  /*5830*/  IADD3 R2, P4, PT, -R35, R78, RZ ;  /* 0x0000004e23027210 */ /* 0x000fe40007f9e1ff */
[----:B------:R-:W-:Y:S01]  /*5840*/  IADD3 R30, P5, PT, -R65, R32, RZ ;  /* 0x00000020411e7210 */ /* 0x000fe20007fbe1ff */
[----:B------:R-:W-:Y:S01]  /*5850*/  IMAD.X R6, R53, 0x1, ~R31, P2 ;  /* 0x0000000135067824 */ /* 0x000fe200010e0e1f */
[----:B------:R-:W-:-:S02]  /*5860*/  SEL R27, R27, R70, !P0 ;  /* 0x000000461b1b7207 */ /* 0x000fc40004000000 */
[----:B------:R-:W-:Y:S01]  /*5870*/  ISETP.GE.U32.AND P0, PT, R52, R7, PT ;  /* 0x000000073400720c */ /* 0x000fe20003f06070 */
[----:B------:R-:W-:Y:S01]  /*5880*/  IMAD.X R7, R79, 0x1, ~R17, P4 ;  /* 0x000000014f077824 */ /* 0x000fe200020e0e11 */
[----:B------:R-:W-:Y:S02]  /*5890*/  ISETP.GE.U32.AND P1, PT, R78, R35, PT ;  /* 0x000000234e00720c */ /* 0x000fe40003f26070 */
[----:B------:R-:W-:Y:S01]  /*58a0*/  ISETP.GE.U32.AND P2, PT, R32, R65, PT ;  /* 0x000000412000720c */ /* 0x000fe20003f46070 */
[----:B------:R-:W-:Y:S01]  /*58b0*/  IMAD.X R65, R33, 0x1, ~R63, P5 ;  /* 0x0000000121417824 */ /* 0x000fe200028e0e3f */
[----:B------:R-:W-:Y:S02]  /*58c0*/  IADD3 R35, P6, PT, -R25, R28, RZ ;  /* 0x0000001c19237210 */ /* 0x000fe40007fde1ff */
[----:B------:R-:W-:Y:S02]  /*58d0*/  ISETP.GE.U32.AND P4, PT, R28, R25, PT ;  /* 0x000000191c00720c */ /* 0x000fe40003f86070 */
[----:B------:R-:W-:Y:S01]  /*58e0*/  IADD3 R25, P5, PT, R2, 0x1, RZ ;  /* 0x0000000102197810 */ /* 0x000fe20007fbe0ff */
[----:B------:R-:W-:Y:S01]  /*58f0*/  IMAD.X R56, R29, 0x1, ~R57, P6 ;  /* 0x000000011d387824 */ /* 0x000fe200030e0e39 */
[----:B------:R-:W-:-:S02]  /*5900*/  ISETP.GE.U32.AND.EX P1, PT, R79, R17, PT, P1 ;  /* 0x000000114f00720c */ /* 0x000fc40003f26110 */
[----:B------:R-:W-:Y:S02]  /*5910*/  IADD3.X R24, PT, PT, R7, -0x1, RZ, P5, !PT ;  /* 0xffffffff07187810 */ /* 0x000fe40002ffe4ff */
[----:B------:R-:W-:Y:S02]  /*5920*/  IADD3 R0, P5, PT, R21, 0x1, RZ ;  /* 0x0000000115007810 */ /* 0x000fe40007fbe0ff */
[----:B------:R-:W-:Y:S02]  /*5930*/  ISETP.GE.U32.AND.EX P3, PT, R39, R55, PT, P3 ;  /* 0x000000372700720c */ /* 0x000fe40003f66130 */
[----:B------:R-:W-:Y:S02]  /*5940*/  IADD3.X R67, PT, PT, R14, -0x1, RZ, P5, !PT ;  /* 0xffffffff0e437810 */ /* 0x000fe40002ffe4ff */
[----:B------:R-:W-:Y:S02]  /*5950*/  SEL R24, R24, R7, !P1 ;  /* 0x0000000718187207 */ /* 0x000fe40004800000 */
[----:B------:R-:W-:-:S02]  /*5960*/  SHF.R.U32.HI R7, RZ, 0x8, R4 ;  /* 0x00000008ff077819 */ /* 0x000fc40000011604 */
[----:B------:R-:W-:Y:S02]  /*5970*/  SHF.R.U32.HI R12, RZ, 0x10, R4 ;  /* 0x00000010ff0c7819 */ /* 0x000fe40000011604 */
[----:B------:R-:W-:Y:S02]  /*5980*/  SEL R67, R67, R14, !P3 ;  /* 0x0000000e43437207 */ /* 0x000fe40005800000 */
[--C-:B------:R-:W-:Y:S02]  /*5990*/  SHF.R.U32.HI R14, RZ, 0x8, R15.reuse ;  /* 0x00000008ff0e7819 */ /* 0x100fe4000001160f */
[----:B------:R-:W-:Y:S02]  /*59a0*/  SEL R0, R0, R21, !P3 ;  /* 0x0000001500007207 */ /* 0x000fe40005800000 */
[----:B------:R-:W-:Y:S02]  /*59b0*/  LOP3.LUT R7, R7, 0xff, RZ, 0xc0, !PT ;  /* 0x000000ff07077812 */ /* 0x000fe400078ec0ff */
[----:B------:R-:W-:-:S02]  /*59c0*/  SHF.R.U32.HI R21, RZ, 0x10, R15 ;  /* 0x00000010ff157819 */ /* 0x000fc4000001160f */
[----:B------:R-:W-:Y:S02]  /*59d0*/  LOP3.LUT R12, R12, 0xff, RZ, 0xc0, !PT ;  /* 0x000000ff0c0c7812 */ /* 0x000fe400078ec0ff */
[C---:B------:R-:W-:Y:S01]  /*59e0*/  LOP3.LUT R20, R15.reuse, 0xff, RZ, 0xc0, !PT ;  /* 0x000000ff0f147812 */ /* 0x040fe200078ec0ff */
[----:B------:R-:W-:Y:S01]  /*59f0*/  LDS.U8 R7, [R7+UR5] ;  /* 0x0000000507077984 */ /* 0x000fe20008000000 */
[----:B------:R-:W-:Y:S02]  /*5a00*/  LEA.HI R26, R15, UR5, RZ, 0x8 ;  /* 0x000000050f1a7c11 */ /* 0x000fe4000f8f40ff */
[----:B------:R-:W-:Y:S02]  /*5a10*/  SEL R25, R25, R2, !P1 ;  /* 0x0000000219197207 */ /* 0x000fe40004800000 */
[----:B------:R-:W-:Y:S01]  /*5a20*/  LOP3.LUT R15, R14, 0xff, RZ, 0xc0, !PT ;  /* 0x000000ff0e0f7812 */ /* 0x000fe200078ec0ff */
[----:B------:R-:W-:Y:S01]  /*5a30*/  LDS.U8 R20, [R20+UR5] ;  /* 0x0000000514147984 */ /* 0x000fe20008000000 */
[----:B------:R-:W-:-:S02]  /*5a40*/  LOP3.LUT R2, R4, 0xff, RZ, 0xc0, !PT ;  /* 0x000000ff04027812 */ /* 0x000fc400078ec0ff */
[----:B------:R-:W-:Y:S01]  /*5a50*/  LEA.HI R4, R4, UR5, RZ, 0x8 ;  /* 0x0000000504047c11 */ /* 0x000fe2000f8f40ff */
[----:B------:R-:W0:Y:S01]  /*5a60*/  LDS.U8 R14, [R12+UR5] ;  /* 0x000000050c0e7984 */ /* 0x000e220008000000 */
[----:B------:R-:W-:Y:S02]  /*5a70*/  LOP3.LUT R21, R21, 0xff, RZ, 0xc0, !PT ;  /* 0x000000ff15157812 */ /* 0x000fe400078ec0ff */
[----:B------:R-:W-:Y:S01]  /*5a80*/  ISETP.GE.U32.AND P1, PT, R74, R43, PT ;  /* 0x0000002b4a00720c */ /* 0x000fe20003f26070 */
[----:B------:R-:W-:Y:S01]  /*5a90*/  LDS.U8 R15, [R15+UR5] ;  /* 0x000000050f0f7984 */ /* 0x000fe20008000000 */
[----:B------:R-:W-:Y:S02]  /*5aa0*/  IADD3 R43, P3, PT, -R43, R74, RZ ;  /* 0x0000004a2b2b7210 */ /* 0x000fe40007f7e1ff */
[----:B------:R-:W-:Y:S01]  /*5ab0*/  IADD3 R28, P5, PT, R61, 0x1, RZ ;  /* 0x000000013d1c7810 */ /* 0x000fe20007fbe0ff */
[----:B------:R1:W-:Y:S01]  /*5ac0*/  LDS.U8 R17, [R4] ;  /* 0x0000000004117984 */ /* 0x0003e20000000000 */
[----:B------:R-:W-:Y:S01]  /*5ad0*/  ISETP.GE.U32.AND.EX P2, PT, R33, R63, PT, P2 ;  /* 0x0000003f2100720c */ /* 0x000fe20003f46120 */
[----:B------:R-:W-:Y:S01]  /*5ae0*/  IMAD.X R42, R75, 0x1, ~R73, P3 ;  /* 0x000000014b2a7824 */ /* 0x000fe200018e0e49 */
[----:B------:R-:W-:Y:S01]  /*5af0*/  ISETP.GE.U32.AND.EX P4, PT, R29, R57, PT, P4 ;  /* 0x000000391d00720c */ /* 0x000fe20003f86140 */
[----:B------:R-:W2:Y:S01]  /*5b00*/  LDS.U8 R26, [R26] ;  /* 0x000000001a1a7984 */ /* 0x000ea20000000000 */
[----:B------:R-:W-:-:S02]  /*5b10*/  IADD3.X R33, PT, PT, R6, -0x1, RZ, P5, !PT ;  /* 0xffffffff06217810 */ /* 0x000fc40002ffe4ff */
[----:B------:R-:W-:Y:S01]  /*5b20*/  ISETP.GE.U32.AND.EX P0, PT, R53, R31, PT, P0 ;  /* 0x0000001f3500720c */ /* 0x000fe20003f06100 */
[----:B------:R-:W-:Y:S01]  /*5b30*/  LDS.U8 R21, [R21+UR5] ;  /* 0x0000000515157984 */ /* 0x000fe20008000000 */
[----:B-1----:R-:W-:Y:S02]  /*5b40*/  IADD3 R4, P3, PT, R35, 0x1, RZ ;  /* 0x0000000123047810 */ /* 0x002fe40007f7e0ff */
[----:B------:R-:W-:Y:S01]  /*5b50*/  IADD3 R29, P5, PT, R30, 0x1, RZ ;  /* 0x000000011e1d7810 */ /* 0x000fe20007fbe0ff */
[----:B------:R-:W1:Y:S01]  /*5b60*/  LDS.U8 R2, [R2+UR5] ;  /* 0x0000000502027984 */ /* 0x000e620008000000 */
[----:B------:R-:W-:Y:S02]  /*5b70*/  SEL R35, R4, R35, !P4 ;  /* 0x0000002304237207 */ /* 0x000fe40006000000 */
[----:B------:R-:W-:Y:S02]  /*5b80*/  IADD3.X R32, PT, PT, R65, -0x1, RZ, P5, !PT ;  /* 0xffffffff41207810 */ /* 0x000fe40002ffe4ff */
[----:B------:R-:W-:-:S02]  /*5b90*/  SEL R4, R33, R6, !P0 ;  /* 0x0000000621047207 */ /* 0x000fc40004000000 */
[----:B------:R-:W-:Y:S02]  /*5ba0*/  IADD3 R6, P5, PT, -R13, R18, RZ ;  /* 0x000000120d067210 */ /* 0x000fe40007fbe1ff */
[----:B------:R-:W-:Y:S02]  /*5bb0*/  IADD3.X R31, PT, PT, R56, -0x1, RZ, P3, !PT ;  /* 0xffffffff381f7810 */ /* 0x000fe40001ffe4ff */
[----:B------:R-:W-:Y:S01]  /*5bc0*/  ISETP.GE.U32.AND P3, PT, R22, R45, PT ;  /* 0x0000002d1600720c */ /* 0x000fe20003f66070 */
[----:B------:R-:W-:Y:S01]  /*5bd0*/  IMAD.X R40, R19, 0x1, ~R49, P5 ;  /* 0x0000000113287824 */ /* 0x000fe200028e0e31 */
[----:B------:R-:W-:Y:S02]  /*5be0*/  IADD3 R22, P5, PT, -R45, R22, RZ ;  /* 0x000000162d167210 */ /* 0x000fe40007fbe1ff */
[----:B------:R-:W-:Y:S02]  /*5bf0*/  SEL R12, R28, R61, !P0 ;  /* 0x0000003d1c0c7207 */ /* 0x000fe40004000000 */
[----:B------:R-:W-:-:S02]  /*5c00*/  SEL R30, R29, R30, !P2 ;  /* 0x0000001e1d1e7207 */ /* 0x000fc40005000000 */
[----:B------:R-:W-:Y:S02]  /*5c10*/  SHF.R.U32.HI R29, RZ, 0x8, R10 ;  /* 0x00000008ff1d7819 */ /* 0x000fe4000001160a */
[----:B------:R-:W-:Y:S02]  /*5c20*/  ISETP.GE.U32.AND P0, PT, R18, R13, PT ;  /* 0x0000000d1200720c */ /* 0x000fe40003f06070 */
[----:B------:R-:W-:Y:S01]  /*5c30*/  SEL R65, R32, R65, !P2 ;  /* 0x0000004120417207 */ /* 0x000fe20005000000 */
[----:B------:R-:W-:Y:S01]  /*5c40*/  IMAD.X R32, R23, 0x1, ~R11, P5 ;  /* 0x0000000117207824 */ /* 0x000fe200028e0e0b */
[----:B------:R-:W-:Y:S02]  /*5c50*/  LOP3.LUT R28, R10, 0xff, RZ, 0xc0, !PT ;  /* 0x000000ff0a1c7812 */ /* 0x000fe400078ec0ff */
[----:B------:R-:W-:Y:S02]  /*5c60*/  SEL R56, R31, R56, !P4 ;  /* 0x000000381f387207 */ /* 0x000fe40006000000 */
[----:B------:R-:W-:-:S02]  /*5c70*/  LOP3.LUT R29, R29, 0xff, RZ, 0xc0, !PT ;  /* 0x000000ff1d1d7812 */ /* 0x000fc400078ec0ff */
[----:B------:R-:W-:Y:S01]  /*5c80*/  ISETP.GE.U32.AND.EX P0, PT, R19, R49, PT, P0 ;  /* 0x000000311300720c */ /* 0x000fe20003f06100 */
[----:B------:R-:W-:Y:S01]  /*5c90*/  LDS.U8 R28, [R28+UR5] ;  /* 0x000000051c1c7984 */ /* 0x000fe20008000000 */
[----:B------:R-:W-:Y:S01]  /*5ca0*/  IADD3 R31, P5, PT, R6, 0x1, RZ ;  /* 0x00000001061f7810 */ /* 0x000fe20007fbe0ff */
[----:B0-----:R-:W-:Y:S01]  /*5cb0*/  IMAD.WIDE.U32 R18, R14, 0x10000, RZ ;  /* 0x000100000e127825 */ /* 0x001fe200078e00ff */
[----:B------:R-:W-:Y:S01]  /*5cc0*/  ISETP.GE.U32.AND P2, PT, R36, R41, PT ;  /* 0x000000292400720c */ /* 0x000fe20003f46070 */
[----:B------:R0:W3:Y:S01]  /*5cd0*/  LDS.U8 R39, [R29+UR5] ;  /* 0x000000051d277984 */ /* 0x0000e20008000000 */
[----:B------:R-:W-:Y:S01]  /*5ce0*/  IADD3 R36, P4, PT, -R41, R36, RZ ;  /* 0x0000002429247210 */ /* 0x000fe20007f9e1ff */
[----:B--2---:R-:W-:Y:S01]  /*5cf0*/  IMAD.SHL.U32 R26, R26, 0x1000000, RZ ;  /* 0x010000001a1a7824 */ /* 0x004fe200078e00ff */
[----:B------:R-:W-:Y:S01]  /*5d00*/  SEL R31, R31, R6, !P0 ;  /* 0x000000061f1f7207 */ /* 0x000fe20004000000 */
[----:B------:R-:W-:Y:S01]  /*5d10*/  IMAD.WIDE.U32 R6, R7, 0x100, RZ ;  /* 0x0000010007067825 */ /* 0x000fe200078e00ff */
[----:B------:R-:W-:-:S02]  /*5d20*/  PRMT R20, R20, 0x6540, R15 ;  /* 0x0000654014147816 */ /* 0x000fc4000000000f */
[----:B------:R-:W-:Y:S01]  /*5d30*/  ISETP.GE.U32.AND.EX P3, PT, R23, R11, PT, P3 ;  /* 0x0000000b1700720c */ /* 0x000fe20003f66130 */
[----:B------:R-:W-:Y:S01]  /*5d40*/  IMAD.X R38, R37, 0x1, ~R51, P4 ;  /* 0x0000000125267824 */ /* 0x000fe200020e0e33 */
[----:B------:R-:W-:Y:S01]  /*5d50*/  IADD3 R52, P4, PT, R43, 0x1, RZ ;  /* 0x000000012b347810 */ /* 0x000fe20007f9e0ff */
[----:B------:R-:W-:Y:S01]  /*5d60*/  IMAD.WIDE.U32 R14, R17, 0x1000000, RZ ;  /* 0x01000000110e7825 */ /* 0x000fe200078e00ff */
[----:B-1----:R-:W-:Y:S02]  /*5d70*/  LOP3.LUT R13, R18, R6, R2, 0xfe, !PT ;  /* 0x00000006120d7212 */ /* 0x002fe400078efe02 */
[----:B------:R-:W-:Y:S01]  /*5d80*/  ISETP.GE.U32.AND.EX P1, PT, R75, R73, PT, P1 ;  /* 0x000000494b00720c */ /* 0x000fe20003f26110 */
[----:B------:R-:W-:Y:S01]  /*5d90*/  IMAD.U32 R21, R21, 0x10000, RZ ;  /* 0x0001000015157824 */ /* 0x000fe200078e00ff */
[----:B------:R-:W-:Y:S02]  /*5da0*/  IADD3.X R11, PT, PT, R42, -0x1, RZ, P4, !PT ;  /* 0xffffffff2a0b7810 */ /* 0x000fe400027fe4ff */
[----:B------:R-:W-:-:S02]  /*5db0*/  LOP3.LUT R6, R15, R7, R19, 0xfe, !PT ;  /* 0x000000070f067212 */ /* 0x000fc400078efe13 */
[----:B------:R-:W-:Y:S02]  /*5dc0*/  LOP3.LUT R15, R26, R20, R21, 0xfe, !PT ;  /* 0x000000141a0f7212 */ /* 0x000fe400078efe15 */
[----:B------:R-:W-:Y:S02]  /*5dd0*/  LOP3.LUT R14, R13, R14, RZ, 0xfc, !PT ;  /* 0x0000000e0d0e7212 */ /* 0x000fe400078efcff */
[----:B------:R-:W-:Y:S02]  /*5de0*/  SEL R52, R52, R43, !P1 ;  /* 0x0000002b34347207 */ /* 0x000fe40004800000 */
[----:B------:R-:W-:Y:S01]  /*5df0*/  SEL R2, R11, R42, !P1 ;  /* 0x0000002a0b027207 */ /* 0x000fe20004800000 */
[C---:B------:R-:W-:Y:S01]  /*5e00*/  IMAD.WIDE.U32 R18, R14.reuse, 0x1, RZ ;  /* 0x000000010e127825 */ /* 0x040fe200078e00ff */
[----:B------:R-:W-:Y:S02]  /*5e10*/  LOP3.LUT R15, R15, R6, RZ, 0xfc, !PT ;  /* 0x000000060f0f7212 */ /* 0x000fe400078efcff */
[----:B------:R-:W-:-:S02]  /*5e20*/  ISETP.GT.U32.AND P1, PT, R14, RZ, PT ;  /* 0x000000ff0e00720c */ /* 0x000fc40003f24070 */
[-C--:B------:R-:W-:Y:S02]  /*5e30*/  IADD3 R13, PT, PT, R19, R14.reuse, R15 ;  /* 0x0000000e130d7210 */ /* 0x080fe40007ffe00f */
[CC--:B------:R-:W-:Y:S02]  /*5e40*/  ISETP.GT.U32.AND.EX P1, PT, R15.reuse, R14.reuse, PT, P1 ;  /* 0x0000000e0f00720c */ /* 0x0c0fe40003f24110 */
[----:B------:R-:W-:Y:S02]  /*5e50*/  IADD3 R7, P4, PT, R22, 0x1, RZ ;  /* 0x0000000116077810 */ /* 0x000fe40007f9e0ff */
[----:B------:R-:W-:Y:S02]  /*5e60*/  SEL R26, R15, R14, P1 ;  /* 0x0000000e0f1a7207 */ /* 0x000fe40000800000 */
[----:B------:R-:W-:Y:S02]  /*5e70*/  SHF.R.U32.HI R15, RZ, 0x10, R3 ;  /* 0x00000010ff0f7819 */ /* 0x000fe40000011603 */
[----:B------:R-:W-:-:S02]  /*5e80*/  SEL R11, R14, RZ, P1 ;  /* 0x000000ff0e0b7207 */ /* 0x000fc40000800000 */
[----:B------:R-:W-:Y:S02]  /*5e90*/  SHF.R.U32.HI R14, RZ, 0x8, R3 ;  /* 0x00000008ff0e7819 */ /* 0x000fe40000011603 */
[----:B------:R-:W-:Y:S02]  /*5ea0*/  LOP3.LUT R17, R15, 0xff, RZ, 0xc0, !PT ;  /* 0x000000ff0f117812 */ /* 0x000fe400078ec0ff */
[----:B------:R-:W-:Y:S02]  /*5eb0*/  SHF.R.U32.HI R15, RZ, 0x10, R10 ;  /* 0x00000010ff0f7819 */ /* 0x000fe4000001160a */
[----:B0-----:R-:W-:Y:S01]  /*5ec0*/  IADD3.X R29, PT, PT, R40, -0x1, RZ, P5, !PT ;  /* 0xffffffff281d7810 */ /* 0x001fe20002ffe4ff */
[----:B------:R0:W-:Y:S01]  /*5ed0*/  LDS.U8 R20, [R17+UR5] ;  /* 0x0000000511147984 */ /* 0x0001e20008000000 */
[----:B------:R-:W-:Y:S02]  /*5ee0*/  LOP3.LUT R14, R14, 0xff, RZ, 0xc0, !PT ;  /* 0x000000ff0e0e7812 */ /* 0x000fe400078ec0ff */
[----:B------:R-:W-:-:S02]  /*5ef0*/  LEA.HI R23, R10, UR5, RZ, 0x8 ;  /* 0x000000050a177c11 */ /* 0x000fc4000f8f40ff */
[----:B------:R-:W-:Y:S02]  /*5f00*/  LEA.HI R21, R3, UR5, RZ, 0x8 ;  /* 0x0000000503157c11 */ /* 0x000fe4000f8f40ff */
[----:B------:R-:W-:Y:S01]  /*5f10*/  LOP3.LUT R10, R15, 0xff, RZ, 0xc0, !PT ;  /* 0x000000ff0f0a7812 */ /* 0x000fe200078ec0ff */
[----:B------:R-:W-:Y:S01]  /*5f20*/  LDS.U8 R14, [R14+UR5] ;  /* 0x000000050e0e7984 */ /* 0x000fe20008000000 */
[----:B------:R-:W-:Y:S02]  /*5f30*/  IADD3.X R33, PT, PT, R32, -0x1, RZ, P4, !PT ;  /* 0xffffffff20217810 */ /* 0x000fe400027fe4ff */
[----:B------:R-:W-:Y:S01]  /*5f40*/  SEL R29, R29, R40, !P0 ;  /* 0x000000281d1d7207 */ /* 0x000fe20004000000 */
[----:B------:R-:W-:Y:S01]  /*5f50*/  LDS.U8 R43, [R23] ;  /* 0x00000000172b7984 */ /* 0x000fe20000000000 */
[----:B------:R-:W-:Y:S02]  /*5f60*/  IADD3 R41, P6, PT, R36, 0x1, RZ ;  /* 0x0000000124297810 */ /* 0x000fe40007fde0ff */
[----:B------:R-:W-:Y:S01]  /*5f70*/  ISETP.GT.U32.AND P0, PT, R11, R18, PT ;  /* 0x000000120b00720c */ /* 0x000fe20003f04070 */
[----:B------:R-:W1:Y:S01]  /*5f80*/  LDS.U8 R42, [R10+UR5] ;  /* 0x000000050a2a7984 */ /* 0x000e620008000000 */
[----:B------:R-:W-:-:S02]  /*5f90*/  SEL R7, R7, R22, !P3 ;  /* 0x0000001607077207 */ /* 0x000fc40005800000 */
[----:B------:R-:W-:Y:S01]  /*5fa0*/  LOP3.LUT R11, R3, 0xff, RZ, 0xc0, !PT ;  /* 0x000000ff030b7812 */ /* 0x000fe200078ec0ff */
[----:B------:R-:W2:Y:S01]  /*5fb0*/  LDS.U8 R22, [R21] ;  /* 0x0000000015167984 */ /* 0x000ea20000000000 */
[----:B------:R-:W-:Y:S02]  /*5fc0*/  SEL R33, R33, R32, !P3 ;  /* 0x0000002021217207 */ /* 0x000fe40005800000 */
[--C-:B------:R-:W-:Y:S01]  /*5fd0*/  SHF.R.U32.HI R19, RZ, 0x8, R34.reuse ;  /* 0x00000008ff137819 */ /* 0x100fe20000011622 */
[----:B------:R4:W2:Y:S01]  /*5fe0*/  LDS.U8 R15, [R11+UR5] ;  /* 0x000000050b0f7984 */ /* 0x0008a20008000000 */
[----:B------:R-:W-:Y:S02]  /*5ff0*/  SHF.R.U32.HI R32, RZ, 0x10, R34 ;  /* 0x00000010ff207819 */ /* 0x000fe40000011622 */
[----:B------:R-:W-:Y:S02]  /*6000*/  ISETP.GE.U32.AND.EX P2, PT, R37, R51, PT, P2 ;  /* 0x000000332500720c */ /* 0x000fe40003f46120 */
[----:B------:R-:W-:-:S02]  /*6010*/  IADD3.X R55, PT, PT, R38, -0x1, RZ, P6, !PT ;  /* 0xffffffff26377810 */ /* 0x000fc400037fe4ff */
[----:B---3--:R-:W-:Y:S02]  /*6020*/  PRMT R6, R28, 0x6540, R39 ;  /* 0x000065401c067816 */ /* 0x008fe40000000027 */
[----:B------:R-:W-:Y:S02]  /*6030*/  LOP3.LUT R3, R34, 0xff, RZ, 0xc0, !PT ;  /* 0x000000ff22037812 */ /* 0x000fe400078ec0ff */
[----:B------:R-:W-:Y:S02]  /*6040*/  LOP3.LUT R28, R19, 0xff, RZ, 0xc0, !PT ;  /* 0x000000ff131c7812 */ /* 0x000fe400078ec0ff */
[----:B------:R-:W-:Y:S02]  /*6050*/  LOP3.LUT R32, R32, 0xff, RZ, 0xc0, !PT ;  /* 0x000000ff20207812 */ /* 0x000fe400078ec0ff */
[----:B------:R-:W-:Y:S01]  /*6060*/  SEL R55, R55, R38, !P2 ;  /* 0x0000002637377207 */ /* 0x000fe20005000000 */
[----:B------:R-:W-:Y:S01]  /*6070*/  LDS.U8 R3, [R3+UR5] ;  /* 0x0000000503037984 */ /* 0x000fe20008000000 */
[----:B------:R-:W-:-:S02]  /*6080*/  LEA.HI R34, R34, UR5, RZ, 0x8 ;  /* 0x0000000522227c11 */ /* 0x000fc4000f8f40ff */
[--C-:B------:R-:W-:Y:S01]  /*6090*/  SHF.R.U32.HI R38, RZ, 0x8, R48.reuse ;  /* 0x00000008ff267819 */ /* 0x100fe20000011630 */
[----:B------:R3:W3:Y:S01]  /*60a0*/  LDS.U8 R49, [R32+UR5] ;  /* 0x0000000520317984 */ /* 0x0006e20008000000 */
[----:B------:R-:W-:Y:S02]  /*60b0*/  SHF.R.U32.HI R39, RZ, 0x10, R48 ;  /* 0x00000010ff277819 */ /* 0x000fe40000011630 */
[C---:B------:R-:W-:Y:S01]  /*60c0*/  LOP3.LUT R37, R48.reuse, 0xff, RZ, 0xc0, !PT ;  /* 0x000000ff30257812 */ /* 0x040fe200078ec0ff */
[----:B------:R-:W-:Y:S01]  /*60d0*/  LDS.U8 R19, [R34] ;  /* 0x0000000022137984 */ /* 0x000fe20000000000 */
[----:B------:R-:W-:Y:S02]  /*60e0*/  LEA.HI R46, R48, UR5, RZ, 0x8 ;  /* 0x00000005302e7c11 */ /* 0x000fe4000f8f40ff */
[--C-:B0-----:R-:W-:Y:S01]  /*60f0*/  SHF.R.U32.HI R17, RZ, 0x10, R5.reuse ;  /* 0x00000010ff117819 */ /* 0x101fe20000011605 */
[----:B------:R-:W0:Y:S01]  /*6100*/  LDS.U8 R48, [R28+UR5] ;  /* 0x000000051c307984 */ /* 0x000e220008000000 */
[----:B------:R-:W-:-:S02]  /*6110*/  SHF.R.U32.HI R45, RZ, 0x8, R5 ;  /* 0x00000008ff2d7819 */ /* 0x000fc40000011605 */
[----:B------:R-:W-:Y:S01]  /*6120*/  LOP3.LUT R44, R38, 0xff, RZ, 0xc0, !PT ;  /* 0x000000ff262c7812 */ /* 0x000fe200078ec0ff */
[----:B------:R-:W-:Y:S01]  /*6130*/  LDS.U8 R28, [R50] ;  /* 0x00000000321c7984 */ /* 0x000fe20000000000 */
[----:B------:R-:W-:Y:S01]  /*6140*/  LOP3.LUT R40, R39, 0xff, RZ, 0xc0, !PT ;  /* 0x000000ff27287812 */ /* 0x000fe200078ec0ff */
[----:B-1----:R-:W-:Y:S01]  /*6150*/  IMAD.U32 R51, R42, 0x10000, RZ ;  /* 0x000100002a337824 */ /* 0x002fe200078e00ff */
[--C-:B----4-:R-:W-:Y:S01]  /*6160*/  SHF.R.U32.HI R11, RZ, 0x10, R16.reuse ;  /* 0x00000010ff0b7819 */ /* 0x110fe20000011610 */
[----:B------:R-:W-:Y:S01]  /*6170*/  LDS.U8 R37, [R37+UR5] ;  /* 0x0000000525257984 */ /* 0x000fe20008000000 */
[----:B------:R-:W-:Y:S01]  /*6180*/  SEL R41, R41, R36, !P2 ;  /* 0x0000002429297207 */ /* 0x000fe20005000000 */
[----:B--2---:R-:W-:Y:S01]  /*6190*/  IMAD.WIDE.U32 R22, R22, 0x1000000, RZ ;  /* 0x0100000016167825 */ /* 0x004fe200078e00ff */
[----:B------:R-:W-:Y:S01]  /*61a0*/  SHF.R.U32.HI R10, RZ, 0x8, R16 ;  /* 0x00000008ff0a7819 */ /* 0x000fe20000011610 */
[----:B------:R-:W1:Y:S01]  /*61b0*/  LDS.U8 R44, [R44+UR5] ;  /* 0x000000052c2c7984 */ /* 0x000e620008000000 */
[----:B------:R-:W-:-:S02]  /*61c0*/  LOP3.LUT R38, R17, 0xff, RZ, 0xc0, !PT ;  /* 0x000000ff11267812 */ /* 0x000fc400078ec0ff */
[C---:B------:R-:W-:Y:S01]  /*61d0*/  LOP3.LUT R36, R5.reuse, 0xff, RZ, 0xc0, !PT ;  /* 0x000000ff05247812 */ /* 0x040fe200078ec0ff */
[----:B------:R-:W2:Y:S01]  /*61e0*/  LDS.U8 R40, [R40+UR5] ;  /* 0x0000000528287984 */ /* 0x000ea20008000000 */
[----:B------:R-:W-:Y:S02]  /*61f0*/  LEA.HI R21, R5, UR5, RZ, 0x8 ;  /* 0x0000000505157c11 */ /* 0x000fe4000f8f40ff */
[----:B------:R-:W-:Y:S01]  /*6200*/  LOP3.LUT R45, R45, 0xff, RZ, 0xc0, !PT ;  /* 0x000000ff2d2d7812 */ /* 0x000fe200078ec0ff */
[----:B------:R-:W-:Y:S01]  /*6210*/  LDS.U8 R38, [R38+UR5] ;  /* 0x0000000526267984 */ /* 0x000fe20008000000 */
[----:B---3--:R-:W-:Y:S02]  /*6220*/  LOP3.LUT R32, R11, 0xff, RZ, 0xc0, !PT ;  /* 0x000000ff0b207812 */ /* 0x008fe400078ec0ff */
[----:B------:R-:W-:Y:S01]  /*6230*/  LOP3.LUT R39, R16, 0xff, RZ, 0xc0, !PT ;  /* 0x000000ff10277812 */ /* 0x000fe200078ec0ff */
[----:B------:R3:W4:Y:S01]  /*6240*/  LDS.U8 R34, [R21] ;  /* 0x0000000015227984 */ /* 0x0007220000000000 */
[----:B------:R-:W-:Y:S01]  /*6250*/  LOP3.LUT R10, R10, 0xff, RZ, 0xc0, !PT ;  /* 0x000000ff0a0a7812 */ /* 0x000fe200078ec0ff */
[----:B------:R-:W-:Y:S01]  /*6260*/  IMAD.WIDE.U32 R16, R14, 0x100, RZ ;  /* 0x000001000e107825 */ /* 0x000fe200078e00ff */
[----:B------:R-:W-:Y:S01]  /*6270*/  ISETP.GT.U32.AND.EX P0, PT, R26, R13, PT, P0 ;  /* 0x0000000d1a00720c */ /* 0x000fe20003f04100 */
[----:B------:R-:W-:Y:S02]  /*6280*/  LDS.U8 R5, [R46] ;  /* 0x000000002e057984 */ /* 0x000fe40000000000 */
[----:B------:R-:W-:Y:S01]  /*6290*/  IMAD.SHL.U32 R14, R43, 0x1000000, RZ ;  /* 0x010000002b0e7824 */ /* 0x000fe200078e00ff */
[----:B------:R-:W-:Y:S01]  /*62a0*/  SEL R26, RZ, 0xffffffff, !P0 ;  /* 0xffffffffff1a7807 */ /* 0x000fe20004000000 */
[----:B------:R-:W-:Y:S01]  /*62b0*/  LDS.U8 R36, [R36+UR5] ;  /* 0x0000000524247984 */ /* 0x000fe20008000000 */
[----:B---3--:R-:W-:-:S02]  /*62c0*/  IMAD.WIDE.U32 R20, R20, 0x10000, RZ ;  /* 0x0001000014147825 */ /* 0x008fc400078e00ff */
[----:B------:R-:W-:Y:S01]  /*62d0*/  LOP3.LUT R51, R14, R6, R51, 0xfe, !PT ;  /* 0x000000060e337212 */ /* 0x000fe200078efe33 */
[----:B------:R-:W3:Y:S01]  /*62e0*/  LDS.U8 R45, [R45+UR5] ;  /* 0x000000052d2d7984 */ /* 0x000ee20008000000 */
[----:B------:R-:W-:Y:S01]  /*62f0*/  IMAD.WIDE.U32 R42, R64, UR8, RZ ;  /* 0x00000008402a7c25 */ /* 0x000fe2000f8e00ff */
[----:B------:R-:W-:Y:S02]  /*6300*/  LOP3.LUT R53, R20, R16, R15, 0xfe, !PT ;  /* 0x0000001014357212 */ /* 0x000fe400078efe0f */
[----:B------:R-:W3:Y:S01]  /*6310*/  LDS.U8 R32, [R32+UR5] ;  /* 0x0000000520207984 */ /* 0x000ee20008000000 */
[----:B------:R-:W-:Y:S01]  /*6320*/  LOP3.LUT R16, R23, R17, R21, 0xfe, !PT ;  /* 0x0000001117107212 */ /* 0x000fe200078efe15 */
[----:B------:R-:W-:Y:S01]  /*6330*/  IMAD.WIDE.U32 R20, R49, 0x10000, RZ ;  /* 0x0001000031147825 */ /* 0x000fe200078e00ff */
[----:B------:R-:W-:Y:S01]  /*6340*/  LOP3.LUT R54, R53, R22, RZ, 0xfc, !PT ;  /* 0x0000001635367212 */ /* 0x000fe200078efcff */
[----:B------:R-:W-:Y:S01]  /*6350*/  LDS.U8 R39, [R39+UR5] ;  /* 0x0000000527277984 */ /* 0x000fe20008000000 */
[----:B------:R-:W-:Y:S01]  /*6360*/  LOP3.LUT R51, R51, R16, RZ, 0xfc, !PT ;  /* 0x0000001033337212 */ /* 0x000fe200078efcff */
[----:B0-----:R-:W-:Y:S01]  /*6370*/  IMAD.WIDE.U32 R16, R48, 0x100, RZ ;  /* 0x0000010030107825 */ /* 0x001fe200078e00ff */
[----:B------:R-:W-:Y:S01]  /*6380*/  IADD3 R22, P5, P3, R26, R18, -R13 ;  /* 0x000000121a167210 */ /* 0x000fe20007bbe80d */
[----:B------:R0:W3:Y:S02]  /*6390*/  LDS.U8 R46, [R10+UR5] ;  /* 0x000000050a2e7984 */ /* 0x0000e40008000000 */
[----:B------:R-:W-:Y:S01]  /*63a0*/  IMAD.WIDE.U32 R18, R19, 0x1000000, RZ ;  /* 0x0100000013127825 */ /* 0x000fe200078e00ff */
[----:B------:R-:W-:-:S02]  /*63b0*/  LOP3.LUT R23, R20, R16, R3, 0xfe, !PT ;  /* 0x0000001014177212 */ /* 0x000fc400078efe03 */
[----:B------:R-:W-:Y:S02]  /*63c0*/  IADD3.X R13, PT, PT, R26, -0x1, R13, P5, P3 ;  /* 0xffffffff1a0d7810 */ /* 0x000fe40002fe640d */
[----:B------:R-:W-:Y:S01]  /*63d0*/  LOP3.LUT R50, R19, R17, R21, 0xfe, !PT ;  /* 0x0000001113327212 */ /* 0x000fe200078efe15 */
[----:B0-----:R-:W-:Y:S01]  /*63e0*/  IMAD.WIDE.U32 R10, P1, R66, UR8, RZ ;  /* 0x00000008420a7c25 */ /* 0x001fe2000f8200ff */
[----:B------:R-:W-:-:S03]  /*63f0*/  LOP3.LUT R48, R23, R18, RZ, 0xfc, !PT ;  /* 0x0000001217307212 */ /* 0x000fc600078efcff */
[----:B------:R-:W-:Y:S01]  /*6400*/  IMAD.MOV.U32 R14, RZ, RZ, R11 ;  /* 0x000000ffff0e7224 */ /* 0x000fe200078e000b */
[----:B------:R-:W-:Y:S01]  /*6410*/  IADD3 R6, P4, PT, R43, R10, RZ ;  /* 0x0000000a2b067210 */ /* 0x000fe20007f9e0ff */
[----:B------:R-:W-:Y:S01]  /*6420*/  IMAD.WIDE.U32 R10, R54, 0x1, RZ ;  /* 0x00000001360a7825 */ /* 0x000fe200078e00ff */
[----:B------:R-:W-:-:S03]  /*6430*/  ISETP.GT.U32.AND P2, PT, R48, RZ, PT ;  /* 0x000000ff3000720c */ /* 0x000fc60003f44070 */
[----:B-1----:R-:W-:Y:S01]  /*6440*/  IMAD.WIDE.U32 R16, R44, 0x100, RZ ;  /* 0x000001002c107825 */ /* 0x002fe200078e00ff */
[----:B------:R-:W-:-:S03]  /*6450*/  IADD3 R3, PT, PT, R11, R54, R51 ;  /* 0x000000360b037210 */ /* 0x000fc60007ffe033 */
[----:B--2---:R-:W-:-:S04]  /*6460*/  IMAD.WIDE.U32 R20, R40, 0x10000, RZ ;  /* 0x0001000028147825 */ /* 0x004fc800078e00ff */
[----:B------:R-:W-:Y:S01]  /*6470*/  IMAD.X R15, RZ, RZ, RZ, P1 ;  /* 0x000000ffff0f7224 */ /* 0x000fe200008e06ff */
[----:B------:R-:W-:Y:S01]  /*6480*/  ISETP.GT.U32.AND P1, PT, R54, RZ, PT ;  /* 0x000000ff3600720c */ /* 0x000fe20003f24070 */
[----:B----4-:R-:W-:Y:S01]  /*6490*/  IMAD.SHL.U32 R11, R34, 0x1000000, RZ ;  /* 0x01000000220b7824 */ /* 0x010fe200078e00ff */
[----:B---3--:R-:W-:Y:S01]  /*64a0*/  PRMT R36, R36, 0x6540, R45 ;  /* 0x0000654024247816 */ /* 0x008fe2000000002d */
[----:B------:R-:W-:Y:S01]  /*64b0*/  IMAD.U32 R38, R38, 0x10000, RZ ;  /* 0x0001000026267824 */ /* 0x000fe200078e00ff */
[----:B------:R-:W-:Y:S01]  /*64c0*/  LOP3.LUT R37, R20, R16, R37, 0xfe, !PT ;  /* 0x0000001014257212 */ /* 0x000fe200078efe25 */
[----:B------:R-:W-:Y:S01]  /*64d0*/  IMAD.WIDE.U32 R18, R5, 0x1000000, RZ ;  /* 0x0100000005127825 */ /* 0x000fe200078e00ff */
[----:B------:R-:W-:Y:S02]  /*64e0*/  ISETP.GT.U32.AND.EX P0, PT, R51, R54, PT, P1 ;  /* 0x000000363300720c */ /* 0x000fe40003f04110 */
[----:B------:R-:W-:Y:S01]  /*64f0*/  LOP3.LUT R11, R11, R36, R38, 0xfe, !PT ;  /* 0x000000240b0b7212 */ /* 0x000fe200078efe26 */
[----:B------:R-:W-:Y:S01]  /*6500*/  IMAD.SHL.U32 R5, R28, 0x1000000, RZ ;  /* 0x010000001c057824 */ /* 0x000fe200078e00ff */
[----:B------:R-:W-:Y:S01]  /*6510*/  LOP3.LUT R16, R19, R17, R21, 0xfe, !PT ;  /* 0x0000001113107212 */ /* 0x000fe200078efe15 */
[----:B------:R-:W-:Y:S01]  /*6520*/  IMAD.U32 R32, R32, 0x10000, RZ ;  /* 0x0001000020207824 */ /* 0x000fe200078e00ff */
[----:B------:R-:W-:Y:S01]  /*6530*/  LOP3.LUT R20, R37, R18, RZ, 0xfc, !PT ;  /* 0x0000001225147212 */ /* 0x000fe200078efcff */
[----:B------:R-:W-:Y:S01]  /*6540*/  IMAD.WIDE.U32 R18, R48, 0x1, RZ ;  /* 0x0000000130127825 */ /* 0x000fe200078e00ff */
[----:B------:R-:W-:-:S02]  /*6550*/  PRMT R39, R39, 0x6540, R46 ;  /* 0x0000654027277816 */ /* 0x000fc4000000002e */
[----:B------:R-:W-:Y:S01]  /*6560*/  SEL R43, R54, RZ, P0 ;  /* 0x000000ff362b7207 */ /* 0x000fe20000000000 */
[----:B------:R-:W-:Y:S01]  /*6570*/  IMAD.WIDE.U32 R36, R27, UR15, RZ ;  /* 0x0000000f1b247c25 */ /* 0x000fe2000f8e00ff */
[----:B------:R-:W-:Y:S02]  /*6580*/  LOP3.LUT R5, R5, R39, R32, 0xfe, !PT ;  /* 0x0000002705057212 */ /* 0x000fe400078efe20 */
[----:B------:R-:W-:Y:S01]  /*6590*/  LOP3.LUT R23, R11, R50, RZ, 0xfc, !PT ;  /* 0x000000320b177212 */ /* 0x000fe200078efcff */
[----:B------:R-:W-:Y:S01]  /*65a0*/  IMAD.WIDE.U32 R38, P5, R68, UR15, RZ ;  /* 0x0000000f44267c25 */ /* 0x000fe2000f8a00ff */
[----:B------:R-:W-:Y:S02]  /*65b0*/  SEL R54, R51, R54, P0 ;  /* 0x0000003633367207 */ /* 0x000fe40000000000 */
[----:B------:R-:W-:Y:S01]  /*65c0*/  LOP3.LUT R11, R5, R16, RZ, 0xfc, !PT ;  /* 0x00000010050b7212 */ /* 0x000fe200078efcff */
[C---:B------:R-:W-:Y:S01]  /*65d0*/  IMAD.WIDE.U32 R16, R20.reuse, 0x1, RZ ;  /* 0x0000000114107825 */ /* 0x040fe200078e00ff */
[----:B------:R-:W-:-:S02]  /*65e0*/  ISETP.GT.U32.AND P0, PT, R20, RZ, PT ;  /* 0x000000ff1400720c */ /* 0x000fc40003f04070 */
[----:B------:R-:W-:Y:S01]  /*65f0*/  ISETP.GT.U32.AND.EX P2, PT, R23, R48, PT, P2 ;  /* 0x000000301700720c */ /* 0x000fe20003f44120 */
[----:B------:R-:W-:Y:S01]  /*6600*/  IMAD.WIDE.U32.X R14, RZ, R66, R14, P4 ;  /* 0x00000042ff0e7225 */ /* 0x000fe200020e040e */
[----:B------:R-:W-:Y:S02]  /*6610*/  ISETP.GT.U32.AND.EX P6, PT, R11, R20, PT, P0 ;  /* 0x000000140b00720c */ /* 0x000fe40003fc4100 */
[----:B------:R-:W-:Y:S02]  /*6620*/  ISETP.GT.U32.AND P1, PT, R43, R10, PT ;  /* 0x0000000a2b00720c */ /* 0x000fe40003f24070 */
[----:B------:R-:W-:Y:S02]  /*6630*/  SEL R21, R48, RZ, P2 ;  /* 0x000000ff30157207 */ /* 0x000fe40001000000 */
[----:B------:R-:W-:Y:S02]  /*6640*/  SEL R5, R20, RZ, P6 ;  /* 0x000000ff14057207 */ /* 0x000fe40003000000 */
[----:B------:R-:W-:-:S02]  /*6650*/  ISETP.GT.U32.AND.EX P1, PT, R54, R3, PT, P1 ;  /* 0x000000033600720c */ /* 0x000fc40003f24110 */
[-C--:B------:R-:W-:Y:S02]  /*6660*/  IADD3 R28, PT, PT, R19, R48.reuse, R23 ;  /* 0x00000030131c7210 */ /* 0x080fe40007ffe017 */
[----:B------:R-:W-:Y:S02]  /*6670*/  SEL R19, R23, R48, P2 ;  /* 0x0000003017137207 */ /* 0x000fe40001000000 */
[----:B------:R-:W-:Y:S02]  /*6680*/  ISETP.GT.U32.AND P0, PT, R21, R18, PT ;  /* 0x000000121500720c */ /* 0x000fe40003f04070 */
[-C--:B------:R-:W-:Y:S02]  /*6690*/  IADD3 R34, PT, PT, R17, R20.reuse, R11 ;  /* 0x0000001411227210 */ /* 0x080fe40007ffe00b */
[----:B------:R-:W-:Y:S02]  /*66a0*/  SEL R11, R11, R20, P6 ;  /* 0x000000140b0b7207 */ /* 0x000fe40003000000 */
[----:B------:R-:W-:-:S02]  /*66b0*/  ISETP.GT.U32.AND P2, PT, R5, R16, PT ;  /* 0x000000100500720c */ /* 0x000fc40003f44070 */
[----:B------:R-:W-:Y:S02]  /*66c0*/  SEL R20, RZ, 0xffffffff, !P1 ;  /* 0xffffffffff147807 */ /* 0x000fe40004800000 */
[----:B------:R-:W-:Y:S01]  /*66d0*/  ISETP.GT.U32.AND.EX P0, PT, R19, R28, PT, P0 ;  /* 0x0000001c1300720c */ /* 0x000fe20003f04100 */
[----:B------:R-:W-:Y:S01]  /*66e0*/  IMAD.X R19, RZ, RZ, RZ, P5 ;  /* 0x000000ffff137224 */ /* 0x000fe200028e06ff */
[----:B------:R-:W-:Y:S02]  /*66f0*/  ISETP.GT.U32.AND.EX P1, PT, R11, R34, PT, P2 ;  /* 0x000000220b00720c */ /* 0x000fe40003f24120 */
[----:B------:R-:W-:Y:S02]  /*6700*/  IADD3 R10, P2, P3, R20, R10, -R3 ;  /* 0x0000000a140a7210 */ /* 0x000fe40007b5e803 */
[----:B------:R-:W-:Y:S02]  /*6710*/  SEL R71, RZ, 0xffffffff, !P0 ;  /* 0xffffffffff477807 */ /* 0x000fe40004000000 */
[----:B------:R-:W-:-:S02]  /*6720*/  SEL R5, RZ, 0xffffffff, !P1 ;  /* 0xffffffffff057807 */ /* 0x000fc40004800000 */
[----:B------:R-:W-:Y:S02]  /*6730*/  IADD3.X R11, PT, PT, R20, -0x1, R3, P2, P3 ;  /* 0xffffffff140b7810 */ /* 0x000fe400017e6403 */
[----:B------:R-:W-:Y:S01]  /*6740*/  IADD3 R69, P0, P2, R71, R18, -R28 ;  /* 0x0000001247457210 */ /* 0x000fe20007a1e81c */
[----:B------:R-:W-:Y:S01]  /*6750*/  IMAD.MOV.U32 R18, RZ, RZ, R39 ;  /* 0x000000ffff127224 */ /* 0x000fe200078e0027 */
[----:B------:R-:W-:Y:S02]  /*6760*/  IADD3 R21, P3, P5, R5, R16, -R34 ;  /* 0x0000001005157210 */ /* 0x000fe40007d7e822 */
[----:B------:R-:W-:Y:S02]  /*6770*/  IADD3.X R71, PT, PT, R71, -0x1, R28, P0, P2 ;  /* 0xffffffff47477810 */ /* 0x000fe400007e441c */
[C---:B------:R-:W-:Y:S02]  /*6780*/  IADD3 R54, P6, PT, -R22.reuse, 0x1, RZ ;  /* 0x0000000116367810 */ /* 0x040fe40007fde1ff */
[----:B------:R-:W-:-:S02]  /*6790*/  ISETP.NE.U32.AND P2, PT, R22, RZ, PT ;  /* 0x000000ff1600720c */ /* 0x000fc40003f45070 */
[----:B------:R-:W-:Y:S02]  /*67a0*/  IADD3.X R34, PT, PT, R5, -0x1, R34, P3, P5 ;  /* 0xffffffff05227810 */ /* 0x000fe40001fea422 */
[C---:B------:R-:W-:Y:S02]  /*67b0*/  ISETP.NE.U32.AND P3, PT, R10.reuse, RZ, PT ;  /* 0x000000ff0a00720c */ /* 0x040fe40003f65070 */
[----:B------:R-:W-:Y:S02]  /*67c0*/  IADD3 R20, P5, PT, -R10, 0x1, RZ ;  /* 0x000000010a147810 */ /* 0x000fe40007fbe1ff */
[----:B------:R-:W-:Y:S02]  /*67d0*/  ISETP.NE.U32.AND P0, PT, R69, RZ, PT ;  /* 0x000000ff4500720c */ /* 0x000fe40003f05070 */
[C---:B------:R-:W-:Y:S02]  /*67e0*/  IADD3.X R28, PT, PT, ~R13.reuse, -0x1, RZ, P6, !PT ;  /* 0xffffffff0d1c7810 */ /* 0x040fe400037fe5ff */
[----:B------:R-:W-:-:S02]  /*67f0*/  ISETP.NE.AND.EX P2, PT, R13, RZ, PT, P2 ;  /* 0x000000ff0d00720c */ /* 0x000fc40003f45320 */
[----:B------:R-:W-:Y:S02]  /*6800*/  IADD3 R69, P6, PT, -R69, 0x1, RZ ;  /* 0x0000000145457810 */ /* 0x000fe40007fde1ff */
[C---:B------:R-:W-:Y:S02]  /*6810*/  ISETP.NE.AND.EX P3, PT, R11.reuse, RZ, PT, P3 ;  /* 0x000000ff0b00720c */ /* 0x040fe40003f65330 */
[----:B------:R-:W-:Y:S02]  /*6820*/  IADD3.X R5, PT, PT, ~R11, -0x1, RZ, P5, !PT ;  /* 0xffffffff0b057810 */ /* 0x000fe40002ffe5ff */
[----:B------:R-:W-:Y:S02]  /*6830*/  ISETP.NE.AND.EX P0, PT, R71, RZ, PT, P0 ;  /* 0x000000ff4700720c */ /* 0x000fe40003f05300 */
[----:B------:R-:W-:Y:S02]  /*6840*/  SEL R28, R28, RZ, P2 ;  /* 0x000000ff1c1c7207 */ /* 0x000fe40001000000 */
[----:B------:R-:W-:-:S02]  /*6850*/  SEL R54, R54, RZ, P2 ;  /* 0x000000ff36367207 */ /* 0x000fc40001000000 */
[----:B------:R-:W-:Y:S02]  /*6860*/  IADD3.X R71, PT, PT, ~R71, -0x1, RZ, P6, !PT ;  /* 0xffffffff47477810 */ /* 0x000fe400037fe5ff */
[----:B------:R-:W-:Y:S01]  /*6870*/  SEL R20, R20, RZ, P3 ;  /* 0x000000ff14147207 */ /* 0x000fe20001800000 */
[----:B------:R-:W-:Y:S01]  /*6880*/  IMAD.WIDE.U32 R10, R54, UR20, RZ ;  /* 0x00000014360a7c25 */ /* 0x000fe2000f8e00ff */
[----:B------:R-:W-:Y:S02]  /*6890*/  SEL R5, R5, RZ, P3 ;  /* 0x000000ff05057207 */ /* 0x000fe40001800000 */
[----:B------:R-:W-:Y:S01]  /*68a0*/  IADD3 R3, P1, PT, R37, R38, RZ ;  /* 0x0000002625037210 */ /* 0x000fe20007f3e0ff */
[----:B------:R-:W-:Y:S01]  /*68b0*/  IMAD.WIDE.U32 R38, P3, R28, UR20, RZ ;  /* 0x000000141c267c25 */ /* 0x000fe2000f8600ff */
[----:B------:R-:W-:Y:S02]  /*68c0*/  SEL R69, R69, RZ, P0 ;  /* 0x000000ff45457207 */ /* 0x000fe40000000000 */
[----:B------:R-:W-:Y:S01]  /*68d0*/  SEL R71, R71, RZ, P0 ;  /* 0x000000ff47477207 */ /* 0x000fe20000000000 */
        /* <DEDUP_REMOVED lines=8> */
[----:B------:R-:W-:Y:S02]  /*6960*/  IMAD.X R49, RZ, RZ, RZ, P5 ;  /* 0x000000ffff317224 */ /* 0x000fe400028e06ff */
[----:B------:R-:W-:Y:S01]  /*6970*/  IMAD.MOV.U32 R44, RZ, RZ, R23 ;  /* 0x000000ffff2c7224 */ /* 0x000fe200078e0017 */
[----:B------:R-:W-:Y:S01]  /*6980*/  IADD3 R23, P5, PT, R51, R16, RZ ;  /* 0x0000001033177210 */ /* 0x000fe20007fbe0ff */
[----:B------:R-:W-:Y:S01]  /*6990*/  IMAD.X R45, RZ, RZ, RZ, P2 ;  /* 0x000000ffff2d7224 */ /* 0x000fe200010e06ff */
[----:B------:R-:W-:Y:S01]  /*69a0*/  IADD3.X R26, P0, PT, R26, R37, RZ, P0, !PT ;  /* 0x000000251a1a7210 */ /* 0x000fe2000071e4ff */
[----:B------:R-:W-:Y:S01]  /*69b0*/  IMAD.MOV.U32 R10, RZ, RZ, R39 ;  /* 0x000000ffff0a7224 */ /* 0x000fe200078e0027 */
[----:B------:R-:W-:Y:S01]  /*69c0*/  IADD3 R13, P2, PT, R13, R50, RZ ;  /* 0x000000320d0d7210 */ /* 0x000fe20007f5e0ff */
[----:B------:R-:W-:-:S02]  /*69d0*/  IMAD.MOV.U32 R48, RZ, RZ, R17 ;  /* 0x000000ffff307224 */ /* 0x000fc400078e0011 */
[----:B------:R-:W-:Y:S01]  /*69e0*/  IMAD.WIDE.U32.X R10, RZ, R28, R10, P6 ;  /* 0x0000001cff0a7225 */ /* 0x000fe200030e040a */
[----:B------:R-:W-:-:S03]  /*69f0*/  IADD3.X R26, P2, PT, R26, R23, RZ, P2, !PT ;  /* 0x000000171a1a7210 */ /* 0x000fc6000175e4ff */
        /* <DEDUP_REMOVED lines=14> */
[----:B------:R-:W-:Y:S02]  /*6ae0*/  IMAD.X R51, RZ, RZ, RZ, P0 ;  /* 0x000000ffff337224 */ /* 0x000fe400000e06ff */
[----:B------:R-:W-:-:S04]  /*6af0*/  IMAD.WIDE.U32 R44, R20, UR20, RZ ;  /* 0x00000014142c7c25 */ /* 0x000fc8000f8e00ff */
[----:B------:R-:W-:-:S04]  /*6b00*/  IMAD.WIDE.U32 R60, P0, R10, UR9, RZ ;  /* 0x000000090a3c7c25 */ /* 0x000fc8000f8000ff */
[----:B------:R-:W-:-:S04]  /*6b10*/  IMAD.WIDE.U32 R72, R63, UR9, RZ ;  /* 0x000000093f487c25 */ /* 0x000fc8000f8e00ff */
[----:B------:R-:W-:Y:S01]  /*6b20*/  IMAD.X R23, RZ, RZ, RZ, P6 ;  /* 0x000000ffff177224 */ /* 0x000fe200030e06ff */
[----:B------:R-:W-:Y:S01]  /*6b30*/  IADD3 R32, P6, PT, R17, R38, RZ ;  /* 0x0000002611207210 */ /* 0x000fe20007fde0ff */
[----:B------:R-:W-:Y:S01]  /*6b40*/  IMAD.MOV.U32 R22, RZ, RZ, R39 ;  /* 0x000000ffff167224 */ /* 0x000fe200078e0027 */
[----:B------:R-:W-:Y:S01]  /*6b50*/  IADD3 R17, P2, PT, R75, R48, RZ ;  /* 0x000000304b117210 */ /* 0x000fe20007f5e0ff */
[----:B------:R-:W-:Y:S01]  /*6b60*/  IMAD.WIDE.U32 R38, P3, R5, UR20, RZ ;  /* 0x0000001405267c25 */ /* 0x000fe2000f8600ff */
[----:B------:R-:W-:-:S03]  /*6b70*/  IADD3 R37, P5, PT, R73, R60, RZ ;  /* 0x0000003c49257210 */ /* 0x000fc60007fbe0ff */
[----:B------:R-:W-:Y:S01]  /*6b80*/  IMAD.X R75, RZ, RZ, RZ, P0 ;  /* 0x000000ffff4b7224 */ /* 0x000fe200000e06ff */
[----:B------:R-:W-:Y:S01]  /*6b90*/  IADD3 R11, P0, PT, R74, R44, RZ ;  /* 0x0000002c4a0b7210 */ /* 0x000fe20007f1e0ff */
[----:B------:R-:W-:Y:S02]  /*6ba0*/  IMAD.MOV.U32 R50, RZ, RZ, R49 ;  /* 0x000000ffff327224 */ /* 0x000fe400078e0031 */
[----:B------:R-:W-:Y:S02]  /*6bb0*/  IMAD.MOV.U32 R74, RZ, RZ, R61 ;  /* 0x000000ffff4a7224 */ /* 0x000fe400078e003d */
[----:B------:R-:W-:Y:S01]  /*6bc0*/  IMAD.X R49, RZ, RZ, RZ, P3 ;  /* 0x000000ffff317224 */ /* 0x000fe200018e06ff */
[----:B------:R-:W-:Y:S01]  /*6bd0*/  IADD3 R34, P3, PT, R45, R38, RZ ;  /* 0x000000262d227210 */ /* 0x000fe20007f7e0ff */
[----:B------:R-:W-:-:S03]  /*6be0*/  IMAD.WIDE.U32 R60, R69, UR11, RZ ;  /* 0x0000000b453c7c25 */ /* 0x000fc6000f8e00ff */
[----:B------:R-:W-:Y:S01]  /*6bf0*/  IADD3.X R17, P0, PT, R17, R34, RZ, P0, !PT ;  /* 0x0000002211117210 */ /* 0x000fe2000071e4ff */
[----:B------:R-:W-:Y:S02]  /*6c00*/  IMAD.MOV.U32 R48, RZ, RZ, R39 ;  /* 0x000000ffff307224 */ /* 0x000fe400078e0027 */
[----:B------:R-:W-:Y:S01]  /*6c10*/  IMAD.WIDE.U32.X R50, RZ, R28, R50, P2 ;  /* 0x0000001cff327225 */ /* 0x000fe200010e0432 */
[----:B------:R-:W-:-:S03]  /*6c20*/  IADD3 R53, P2, PT, R13, R72, RZ ;  /* 0x000000480d357210 */ /* 0x000fc60007f5e0ff */
[----:B------:R-:W-:Y:S01]  /*6c30*/  IMAD.WIDE.U32.X R38, RZ, R10, R74, P5 ;  /* 0x0000000aff267225 */ /* 0x000fe200028e044a */
[----:B------:R-:W-:-:S03]  /*6c40*/  IADD3 R53, P4, PT, R53, R42, RZ ;  /* 0x0000002a35357210 */ /* 0x000fc60007f9e0ff */
[----:B------:R-:W-:-:S04]  /*6c50*/  IMAD.WIDE.U32 R44, P5, R71, UR11, RZ ;  /* 0x0000000b472c7c25 */ /* 0x000fc8000f8a00ff */
[----:B------:R-:W-:Y:S01]  /*6c60*/  IMAD.WIDE.U32.X R18, RZ, R68, R18, P1 ;  /* 0x00000044ff127225 */ /* 0x000fe200008e0412 */
[----:B------:R-:W-:Y:S02]  /*6c70*/  IADD3 R13, P1, PT, R11, R60, RZ ;  /* 0x0000003c0b0d7210 */ /* 0x000fe40007f3e0ff */
[----:B------:R-:W-:Y:S01]  /*6c80*/  IADD3.X R11, P2, PT, R26, R37, RZ, P2, !PT ;  /* 0x000000251a0b7210 */ /* 0x000fe2000175e4ff */
[----:B------:R-:W-:Y:S01]  /*6c90*/  IMAD.X R43, RZ, RZ, RZ, P5 ;  /* 0x000000ffff2b7224 */ /* 0x000fe200028e06ff */
[----:B------:R-:W-:Y:S01]  /*6ca0*/  IADD3 R34, P5, PT, R61, R44, RZ ;  /* 0x0000002c3d227210 */ /* 0x000fe20007fbe0ff */
        /* <DEDUP_REMOVED lines=8> */
[----:B------:R-:W-:Y:S02]  /*6d30*/  IADD3.X R3, P1, PT, R17, R34, RZ, P1, !PT ;  /* 0x0000002211037210 */ /* 0x000fe40000f3e4ff */
[----:B------:R-:W-:Y:S01]  /*6d40*/  IADD3.X R32, P5, PT, R11, R32, RZ, P5, !PT ;  /* 0x000000200b207210 */ /* 0x000fe20002fbe4ff */
[----:B------:R-:W-:Y:S01]  /*6d50*/  IMAD.WIDE.U32 R44, P6, R66, UR9, RZ ;  /* 0x00000009422c7c25 */ /* 0x000fe2000f8c00ff */
[----:B------:R-:W-:-:S03]  /*6d60*/  IADD3.X R11, P1, P0, R42, R48, R50, P1, P0 ;  /* 0x000000302a0b7210 */ /* 0x000fc60000820432 */
[----:B------:R-:W-:Y:S01]  /*6d70*/  IMAD.X R37, RZ, RZ, RZ, P6 ;  /* 0x000000ffff257224 */ /* 0x000fe200030e06ff */
[----:B------:R-:W-:Y:S01]  /*6d80*/  IADD3.X R57, P2, P6, R14, R38, R57, P4, P2 ;  /* 0x000000260e397210 */ /* 0x000fe20002644439 */
[----:B------:R-:W-:Y:S01]  /*6d90*/  IMAD.WIDE.U32 R16, R64, UR9, RZ ;  /* 0x0000000940107c25 */ /* 0x000fe2000f8e00ff */
[----:B------:R-:W-:Y:S02]  /*6da0*/  IADD3.X R87, PT, PT, R43, R49, R51, P1, P0 ;  /* 0x000000312b577210 */ /* 0x000fe40000fe0433 */
[----:B------:R-:W-:Y:S01]  /*6db0*/  IADD3.X R21, PT, PT, R15, R39, R21, P2, P6 ;  /* 0x000000270f157210 */ /* 0x000fe200017ec415 */
[----:B------:R-:W-:Y:S01]  /*6dc0*/  IMAD.WIDE.U32 R14, P0, R28, UR22, RZ ;  /* 0x000000161c0e7c25 */ /* 0x000fe2000f8000ff */
[----:B------:R-:W-:Y:S02]  /*6dd0*/  IADD3.X R81, P3, P5, R22, R18, R57, P5, P3 ;  /* 0x0000001216517210 */ /* 0x000fe40002d66439 */
[----:B------:R-:W-:Y:S01]  /*6de0*/  IADD3 R40, P4, PT, R17, R44, RZ ;  /* 0x0000002c11287210 */ /* 0x000fe20007f9e0ff */
[----:B------:R-:W-:Y:S01]  /*6df0*/  IMAD.WIDE.U32 R38, R54, UR22, RZ ;  /* 0x0000001636267c25 */ /* 0x000fe2000f8e00ff */
[----:B------:R-:W-:-:S03]  /*6e00*/  IADD3.X R61, PT, PT, R23, R19, R21, P3, P5 ;  /* 0x00000013173d7210 */ /* 0x000fc60001fea415 */
[----:B------:R-:W-:Y:S01]  /*6e10*/  IMAD.WIDE.U32 R42, R20, UR21, RZ ;  /* 0x00000015142a7c25 */ /* 0x000fe2000f8e00ff */
[----:B------:R-:W-:-:S03]  /*6e20*/  IADD3 R26, P5, PT, R39, R14, RZ ;  /* 0x0000000e271a7210 */ /* 0x000fc60007fbe0ff */
[----:B------:R-:W-:Y:S01]  /*6e30*/  IMAD.WIDE.U32 R22, P6, R10, UR10, RZ ;  /* 0x0000000a0a167c25 */ /* 0x000fe2000f8c00ff */
[----:B------:R-:W-:-:S03]  /*6e40*/  IADD3 R57, P1, PT, R38, R42, RZ ;  /* 0x0000002a26397210 */ /* 0x000fc60007f3e0ff */
[----:B------:R-:W-:-:S04]  /*6e50*/  IMAD.WIDE.U32 R38, R63, UR10, RZ ;  /* 0x0000000a3f267c25 */ /* 0x000fc8000f8e00ff */
[----:B------:R-:W-:Y:S02]  /*6e60*/  IMAD.X R51, RZ, RZ, RZ, P0 ;  /* 0x000000ffff337224 */ /* 0x000fe400000e06ff */
[----:B------:R-:W-:Y:S02]  /*6e70*/  IMAD.MOV.U32 R36, RZ, RZ, R45 ;  /* 0x000000ffff247224 */ /* 0x000fe400078e002d */
[----:B------:R-:W-:-:S04]  /*6e80*/  IMAD.WIDE.U32 R72, P0, R67, UR13, RZ ;  /* 0x0000000d43487c25 */ /* 0x000fc8000f8000ff */
[----:B------:R-:W-:Y:S01]  /*6e90*/  IMAD.X R45, RZ, RZ, RZ, P6 ;  /* 0x000000ffff2d7224 */ /* 0x000fe200030e06ff */
[----:B------:R-:W-:Y:S01]  /*6ea0*/  IADD3 R6, P6, PT, R39, R22, RZ ;  /* 0x0000001627067210 */ /* 0x000fe20007fde0ff */
[----:B------:R-:W-:-:S04]  /*6eb0*/  IMAD.WIDE.U32 R18, P3, R5, UR21, RZ ;  /* 0x0000001505127c25 */ /* 0x000fc8000f8600ff */
[----:B------:R-:W-:Y:S01]  /*6ec0*/  IMAD.MOV.U32 R50, RZ, RZ, R15 ;  /* 0x000000ffff327224 */ /* 0x000fe200078e000f */
[----:B------:R-:W-:Y:S01]  /*6ed0*/  IADD3 R43, P2, PT, R43, R18, RZ ;  /* 0x000000122b2b7210 */ /* 0x000fe20007f5e0ff */
[----:B------:R-:W-:Y:S02]  /*6ee0*/  IMAD.MOV.U32 R44, RZ, RZ, R23 ;  /* 0x000000ffff2c7224 */ /* 0x000fe400078e0017 */
[----:B------:R-:W-:Y:S01]  /*6ef0*/  IMAD.X R39, RZ, RZ, RZ, P0 ;  /* 0x000000ffff277224 */ /* 0x000fe200000e06ff */
[----:B------:R-:W-:Y:S01]  /*6f00*/  IADD3 R13, P0, PT, R13, R38, RZ ;  /* 0x000000260d0d7210 */ /* 0x000fe20007f1e0ff */
[----:B------:R-:W-:Y:S01]  /*6f10*/  IMAD.WIDE.U32.X R44, RZ, R10, R44, P6 ;  /* 0x0000000aff2c7225 */ /* 0x000fe200030e042c */
[----:B------:R-:W-:Y:S02]  /*6f20*/  IADD3.X R26, P1, PT, R26, R43, RZ, P1, !PT ;  /* 0x0000002b1a1a7210 */ /* 0x000fe40000f3e4ff */
[----:B------:R-:W-:Y:S01]  /*6f30*/  IADD3.X R3, P0, PT, R3, R6, RZ, P0, !PT ;  /* 0x0000000603037210 */ /* 0x000fe2000071e4ff */
[----:B------:R-:W-:-:S04]  /*6f40*/  IMAD.WIDE.U32.X R50, RZ, R28, R50, P5 ;  /* 0x0000001cff327225 */ /* 0x000fc800028e0432 */
[----:B------:R-:W-:-:S04]  /*6f50*/  IMAD.WIDE.U32 R76, P6, R4, UR12, RZ ;  /* 0x0000000c044c7c25 */ /* 0x000fc8000f8c00ff */
[----:B------:R-:W-:-:S04]  /*6f60*/  IMAD.WIDE.U32 R48, R69, UR20, RZ ;  /* 0x0000001445307c25 */ /* 0x000fc8000f8e00ff */
[----:B------:R-:W-:-:S04]  /*6f70*/  IMAD.WIDE.U32 R14, P5, R71, UR20, RZ ;  /* 0x00000014470e7c25 */ /* 0x000fc8000f8a00ff */
[----:B------:R-:W-:Y:S01]  /*6f80*/  IMAD.WIDE.U32.X R36, RZ, R66, R36, P4 ;  /* 0x00000042ff247225 */ /* 0x000fe200020e0424 */
[----:B------:R-:W-:-:S03]  /*6f90*/  IADD3 R21, P4, PT, R13, R16, RZ ;  /* 0x000000100d157210 */ /* 0x000fc60007f9e0ff */
[----:B------:R-:W-:Y:S01]  /*6fa0*/  IMAD.WIDE.U32 R22, R0, UR13, RZ ;  /* 0x0000000d00167c25 */ /* 0x000fe2000f8e00ff */
[----:B------:R-:W-:-:S03]  /*6fb0*/  IADD3.X R40, P4, PT, R3, R40, RZ, P4, !PT ;  /* 0x0000002803287210 */ /* 0x000fc6000279e4ff */
[----:B------:R-:W-:Y:S01]  /*6fc0*/  IMAD.X R43, RZ, RZ, RZ, P3 ;  /* 0x000000ffff2b7224 */ /* 0x000fe200018e06ff */
[----:B------:R-:W-:Y:S01]  /*6fd0*/  IADD3 R79, P3, PT, R49, R14, RZ ;  /* 0x0000000e314f7210 */ /* 0x000fe20007f7e0ff */
[----:B------:R-:W-:Y:S01]  /*6fe0*/  IMAD.X R17, RZ, RZ, RZ, P6 ;  /* 0x000000ffff117224 */ /* 0x000fe200030e06ff */
[----:B------:R-:W-:Y:S01]  /*6ff0*/  IADD3 R57, P6, PT, R57, R48, RZ ;  /* 0x0000003039397210 */ /* 0x000fe20007fde0ff */
[----:B------:R-:W-:Y:S01]  /*7000*/  IMAD.MOV.U32 R42, RZ, RZ, R19 ;  /* 0x000000ffff2a7224 */ /* 0x000fe200078e0013 */
[----:B------:R-:W-:Y:S01]  /*7010*/  IADD3.X R11, P0, P4, R36, R44, R11, P4, P0 ;  /* 0x0000002c240b7210 */ /* 0x000fe2000240040b */
[----:B------:R-:W-:Y:S01]  /*7020*/  IMAD.X R49, RZ, RZ, RZ, P5 ;  /* 0x000000ffff317224 */ /* 0x000fe200028e06ff */
[----:B------:R-:W-:Y:S01]  /*7030*/  IADD3 R75, P5, PT, R23, R72, RZ ;  /* 0x00000048174b7210 */ /* 0x000fe20007fbe0ff */
[----:B------:R-:W-:Y:S01]  /*7040*/  IMAD.MOV.U32 R48, RZ, RZ, R15 ;  /* 0x000000ffff307224 */ /* 0x000fe200078e000f */
[----:B------:R-:W-:Y:S01]  /*7050*/  IADD3.X R26, P6, PT, R26, R79, RZ, P6, !PT ;  /* 0x0000004f1a1a7210 */ /* 0x000fe200037de4ff */
[----:B------:R-:W-:Y:S01]  /*7060*/  IMAD.MOV.U32 R38, RZ, RZ, R73 ;  /* 0x000000ffff267224 */ /* 0x000fe200078e0049 */
[----:B------:R-:W-:Y:S01]  /*7070*/  IADD3.X R87, PT, PT, R37, R45, R87, P0, P4 ;  /* 0x0000002d25577210 */ /* 0x000fe200007e8457 */
[----:B------:R-:W-:-:S04]  /*7080*/  IMAD.WIDE.U32.X R42, RZ, R5, R42, P2 ;  /* 0x00000005ff2a7225 */ /* 0x000fc800010e042a */
[----:B------:R-:W-:-:S04]  /*7090*/  IMAD.WIDE.U32 R18, R12, UR12, RZ ;  /* 0x0000000c0c127c25 */ /* 0x000fc8000f8e00ff */
[----:B------:R-:W-:-:S04]  /*70a0*/  IMAD.WIDE.U32 R14, R27, UR8, RZ ;  /* 0x000000081b0e7c25 */ /* 0x000fc8000f8e00ff */
[----:B------:R-:W-:Y:S01]  /*70b0*/  IMAD.WIDE.U32 R72, P2, R68, UR8, RZ ;  /* 0x0000000844487c25 */ /* 0x000fe2000f8400ff */
[----:B------:R-:W-:-:S03]  /*70c0*/  IADD3 R21, P0, PT, R21, R14, RZ ;  /* 0x0000000e15157210 */ /* 0x000fc60007f1e0ff */
[----:B------:R-:W-:Y:S01]  /*70d0*/  IMAD.WIDE.U32.X R48, RZ, R71, R48, P3 ;  /* 0x00000047ff307225 */ /* 0x000fe200018e0430 */
[----:B------:R-:W-:Y:S02]  /*70e0*/  IADD3 R6, P3, PT, R19, R76, RZ ;  /* 0x0000004c13067210 */ /* 0x000fe40007f7e0ff */
[----:B------:R-:W-:Y:S01]  /*70f0*/  IADD3 R19, P4, PT, R15, R72, RZ ;  /* 0x000000480f137210 */ /* 0x000fe20007f9e0ff */
[----:B------:R-:W-:Y:S01]  /*7100*/  IMAD.X R45, RZ, RZ, RZ, P2 ;  /* 0x000000ffff2d7224 */ /* 0x000fe200010e06ff */
[----:B------:R-:W-:Y:S01]  /*7110*/  IADD3.X R3, P1, P6, R48, R42, R50, P6, P1 ;  /* 0x0000002a30037210 */ /* 0x000fe20003622432 */
[----:B------:R-:W-:Y:S01]  /*7120*/  IMAD.WIDE.U32 R14, R25, UR15, RZ ;  /* 0x0000000f190e7c25 */ /* 0x000fe2000f8e00ff */
[----:B------:R-:W-:Y:S02]  /*7130*/  IADD3.X R40, P0, PT, R40, R19, RZ, P0, !PT ;  /* 0x0000001328287210 */ /* 0x000fe4000071e4ff */
[----:B------:R-:W-:Y:S01]  /*7140*/  IADD3.X R13, PT, PT, R49, R43, R51, P1, P6 ;  /* 0x0000002b310d7210 */ /* 0x000fe20000fec433 */
[----:B------:R-:W-:Y:S01]  /*7150*/  IMAD.WIDE.U32 R36, P2, R24, UR15, RZ ;  /* 0x0000000f18247c25 */ /* 0x000fe2000f8400ff */
[----:B------:R-:W-:-:S03]  /*7160*/  IADD3 R21, P1, PT, R21, R14, RZ ;  /* 0x0000000e15157210 */ /* 0x000fc60007f3e0ff */
[----:B------:R-:W-:Y:S01]  /*7170*/  IMAD.X R43, RZ, RZ, RZ, P2 ;  /* 0x000000ffff2b7224 */ /* 0x000fe200010e06ff */
[----:B------:R-:W-:Y:S01]  /*7180*/  IADD3 R51, P6, PT, R15, R36, RZ ;  /* 0x000000240f337210 */ /* 0x000fe20007fde0ff */
[----:B------:R-:W-:-:S04]  /*7190*/  IMAD.WIDE.U32 R14, P2, R67, UR14, RZ ;  /* 0x0000000e430e7c25 */ /* 0x000fc8000f8400ff */
[----:B------:R-:W-:Y:S02]  /*71a0*/  IMAD.MOV.U32 R42, RZ, RZ, R37 ;  /* 0x000000ffff2a7224 */ /* 0x000fe400078e0025 */
[----:B------:R-:W-:Y:S01]  /*71b0*/  IMAD.X R23, RZ, RZ, RZ, P2 ;  /* 0x000000ffff177224 */ /* 0x000fe200010e06ff */
[----:B------:R-:W-:Y:S01]  /*71c0*/  IADD3 R53, P2, PT, R53, R22, RZ ;  /* 0x0000001635357210 */ /* 0x000fe20007f5e0ff */
[----:B------:R-:W-:Y:S02]  /*71d0*/  IMAD.MOV.U32 R44, RZ, RZ, R73 ;  /* 0x000000ffff2c7224 */ /* 0x000fe400078e0049 */
[----:B------:R-:W-:Y:S01]  /*71e0*/  IMAD.WIDE.U32 R48, R0, UR14, RZ ;  /* 0x0000000e00307c25 */ /* 0x000fe2000f8e00ff */
[----:B------:R-:W-:-:S03]  /*71f0*/  IADD3.X R75, P2, PT, R32, R75, RZ, P2, !PT ;  /* 0x0000004b204b7210 */ /* 0x000fc6000175e4ff */
[----:B------:R-:W-:Y:S02]  /*7200*/  IMAD.MOV.U32 R16, RZ, RZ, R77 ;  /* 0x000000ffff107224 */ /* 0x000fe400078e004d */
[----:B------:R-:W-:Y:S01]  /*7210*/  IMAD.WIDE.U32.X R42, RZ, R24, R42, P6 ;  /* 0x00000018ff2a7225 */ /* 0x000fe200030e042a */
[----:B------:R-:W-:Y:S02]  /*7220*/  IADD3 R85, P6, PT, R53, R18, RZ ;  /* 0x0000001235557210 */ /* 0x000fe40007fde0ff */
[----:B------:R-:W-:Y:S01]  /*7230*/  IADD3.X R53, P1, PT, R40, R51, RZ, P1, !PT ;  /* 0x0000003328357210 */ /* 0x000fe20000f3e4ff */
[----:B------:R-:W-:Y:S01]  /*7240*/  IMAD.WIDE.U32.X R44, RZ, R68, R44, P4 ;  /* 0x00000044ff2c7225 */ /* 0x000fe200020e042c */
[----:B------:R-:W-:-:S03]  /*7250*/  IADD3.X R6, P6, PT, R75, R6, RZ, P6, !PT ;  /* 0x000000064b067210 */ /* 0x000fc600037de4ff */
[----:B------:R-:W-:Y:S01]  /*7260*/  IMAD.WIDE.U32.X R38, RZ, R67, R38, P5 ;  /* 0x00000043ff267225 */ /* 0x000fe200028e0426 */
[----:B------:R-:W-:-:S03]  /*7270*/  IADD3 R34, P5, PT, R49, R14, RZ ;  /* 0x0000000e31227210 */ /* 0x000fc60007fbe0ff */
[----:B------:R-:W-:Y:S02]  /*7280*/  IMAD.MOV.U32 R22, RZ, RZ, R15 ;  /* 0x000000ffff167224 */ /* 0x000fe400078e000f */
[----:B------:R-:W-:Y:S01]  /*7290*/  IMAD.WIDE.U32.X R16, RZ, R4, R16, P3 ;  /* 0x00000004ff107225 */ /* 0x000fe200018e0410 */
[----:B------:R-:W-:-:S03]  /*72a0*/  IADD3.X R11, P1, P3, R42, R44, R11, P1, P0 ;  /* 0x0000002c2a0b7210 */ /* 0x000fc60000b2040b */
[----:B------:R-:W-:Y:S01]  /*72b0*/  IMAD.WIDE.U32 R14, P4, R66, UR10, RZ ;  /* 0x0000000a420e7c25 */ /* 0x000fe2000f8800ff */
[----:B------:R-:W-:Y:S02]  /*72c0*/  IADD3.X R81, P2, P6, R16, R38, R81, P6, P2 ;  /* 0x0000002610517210 */ /* 0x000fe40003644451 */
[----:B------:R-:W-:Y:S01]  /*72d0*/  IADD3.X R87, PT, PT, R43, R45, R87, P1, P3 ;  /* 0x0000002d2b577210 */ /* 0x000fe20000fe6457 */
[----:B------:R-:W-:Y:S01]  /*72e0*/  IMAD.WIDE.U32 R36, R64, UR10, RZ ;  /* 0x0000000a40247c25 */ /* 0x000fe2000f8e00ff */
[----:B------:R-:W-:-:S03]  /*72f0*/  IADD3.X R61, PT, PT, R17, R39, R61, P2, P6 ;  /* 0x00000027113d7210 */ /* 0x000fc600017ec43d */
[----:B------:R-:W-:Y:S01]  /*7300*/  IMAD.MOV.U32 R18, RZ, RZ, R15 ;  /* 0x000000ffff127224 */ /* 0x000fe200078e000f */
[----:B------:R-:W-:Y:S01]  /*7310*/  IADD3 R32, P0, PT, R37, R14, RZ ;  /* 0x0000000e25207210 */ /* 0x000fe20007f1e0ff */
[----:B------:R-:W-:-:S04]  /*7320*/  IMAD.WIDE.U32 R14, P3, R68, UR9, RZ ;  /* 0x00000009440e7c25 */ /* 0x000fc8000f8600ff */
[----:B------:R-:W-:-:S04]  /*7330*/  IMAD.WIDE.U32 R44, P1, R10, UR11, RZ ;  /* 0x0000000b0a2c7c25 */ /* 0x000fc8000f8200ff */
[----:B------:R-:W-:-:S04]  /*7340*/  IMAD.WIDE.U32 R50, R63, UR11, RZ ;  /* 0x0000000b3f327c25 */ /* 0x000fc8000f8e00ff */
[----:B------:R-:W-:-:S04]  /*7350*/  IMAD.WIDE.U32 R16, R27, UR9, RZ ;  /* 0x000000091b107c25 */ /* 0x000fc8000f8e00ff */
[----:B------:R-:W-:Y:S01]  /*7360*/  IMAD.X R43, RZ, RZ, RZ, P3 ;  /* 0x000000ffff2b7224 */ /* 0x000fe200018e06ff */
[----:B------:R-:W-:Y:S01]  /*7370*/  IADD3 R37, P3, PT, R51, R44, RZ ;  /* 0x0000002c33257210 */ /* 0x000fe20007f7e0ff */
[----:B------:R-:W-:Y:S01]  /*7380*/  IMAD.X R39, RZ, RZ, RZ, P1 ;  /* 0x000000ffff277224 */ /* 0x000fe200008e06ff */
[----:B------:R-:W-:Y:S01]  /*7390*/  IADD3 R57, P1, PT, R57, R50, RZ ;  /* 0x0000003239397210 */ /* 0x000fe20007f3e0ff */
[----:B------:R-:W-:Y:S02]  /*73a0*/  IMAD.MOV.U32 R38, RZ, RZ, R45 ;  /* 0x000000ffff267224 */ /* 0x000fe400078e002d */
[----:B------:R-:W-:Y:S01]  /*73b0*/  IMAD.X R19, RZ, RZ, RZ, P4 ;  /* 0x000000ffff137224 */ /* 0x000fe200020e06ff */
[----:B------:R-:W-:Y:S01]  /*73c0*/  IADD3 R51, P4, PT, R17, R14, RZ ;  /* 0x0000000e11337210 */ /* 0x000fe20007f9e0ff */
        /* <DEDUP_REMOVED lines=11> */
[----:B------:R-:W-:Y:S01]  /*7480*/  IADD3.X R49, P1, P2, R18, R44, R3, P2, P1 ;  /* 0x0000002c12317210 */ /* 0x000fe20001222403 */
[----:B------:R-:W-:Y:S01]  /*7490*/  IMAD.MOV.U32 R36, RZ, RZ, R15 ;  /* 0x000000ffff247224 */ /* 0x000fe200078e000f */
[----:B------:R-:W-:Y:S01]  /*74a0*/  IADD3 R79, P3, PT, R79, R38, RZ ;  /* 0x000000264f4f7210 */ /* 0x000fe20007f7e0ff */
[----:B------:R-:W-:Y:S01]  /*74b0*/  IMAD.WIDE.U32.X R42, RZ, R68, R42, P4 ;  /* 0x00000044ff2a7225 */ /* 0x000fe200020e042a */
[----:B------:R-:W-:Y:S02]  /*74c0*/  IADD3.X R3, P0, PT, R32, R51, RZ, P0, !PT ;  /* 0x0000003320037210 */ /* 0x000fe4000071e4ff */
[----:B------:R-:W-:Y:S01]  /*74d0*/  IADD3.X R57, PT, PT, R19, R45, R13, P1, P2 ;  /* 0x0000002d13397210 */ /* 0x000fe20000fe440d */
[----:B------:R-:W-:Y:S01]  /*74e0*/  IMAD.WIDE.U32.X R36, RZ, R24, R36, P6 ;  /* 0x00000018ff247225 */ /* 0x000fe200030e0424 */
[----:B------:R-:W-:-:S02]  /*74f0*/  IADD3.X R13, P2, PT, R3, R14, RZ, P3, !PT ;  /* 0x0000000e030d7210 */ /* 0x000fc40001f5e4ff */
[----:B------:R-:W-:Y:S01]  /*7500*/  IADD3 R21, P4, PT, R21, R48, RZ ;  /* 0x0000003015157210 */ /* 0x000fe20007f9e0ff */
[----:B------:R-:W-:Y:S01]  /*7510*/  IMAD.WIDE.U32 R50, P1, R4, UR13, RZ ;  /* 0x0000000d04327c25 */ /* 0x000fe2000f8200ff */
[----:B------:R-:W-:Y:S02]  /*7520*/  IADD3.X R3, P0, P6, R36, R42, R49, P2, P0 ;  /* 0x0000002a24037210 */ /* 0x000fe40001600431 */
[----:B------:R-:W-:Y:S01]  /*7530*/  IADD3.X R89, P4, PT, R53, R34, RZ, P4, !PT ;  /* 0x0000002235597210 */ /* 0x000fe2000279e4ff */
[----:B------:R-:W-:Y:S01]  /*7540*/  IMAD.WIDE.U32 R44, P3, R67, UR15, RZ ;  /* 0x0000000f432c7c25 */ /* 0x000fe2000f8600ff */
[----:B------:R-:W-:-:S03]  /*7550*/  IADD3.X R57, PT, PT, R37, R43, R57, P0, P6 ;  /* 0x0000002b25397210 */ /* 0x000fc600007ec439 */
[----:B------:R-:W-:-:S04]  /*7560*/  IMAD.WIDE.U32 R18, R0, UR15, RZ ;  /* 0x0000000f00127c25 */ /* 0x000fc8000f8e00ff */
[----:B------:R-:W-:Y:S01]  /*7570*/  IMAD.WIDE.U32 R38, R12, UR13, RZ ;  /* 0x0000000d0c267c25 */ /* 0x000fe2000f8e00ff */
[----:B------:R-:W-:-:S03]  /*7580*/  IADD3 R79, P0, PT, R79, R18, RZ ;  /* 0x000000124f4f7210 */ /* 0x000fc60007f1e0ff */
[----:B------:R-:W-:-:S04]  /*7590*/  IMAD.WIDE.U32 R72, P2, R56, UR19, RZ ;  /* 0x0000001338487c25 */ /* 0x000fc8000f8400ff */
[----:B------:R-:W-:Y:S01]  /*75a0*/  IMAD.X R15, RZ, RZ, RZ, P1 ;  /* 0x000000ffff0f7224 */ /* 0x000fe200008e06ff */
[----:B------:R-:W-:Y:S01]  /*75b0*/  IADD3 R32, P1, PT, R19, R44, RZ ;  /* 0x0000002c13207210 */ /* 0x000fe20007f3e0ff */
[----:B------:R-:W-:Y:S01]  /*75c0*/  IMAD.X R17, RZ, RZ, RZ, P3 ;  /* 0x000000ffff117224 */ /* 0x000fe200018e06ff */
[----:B------:R-:W-:Y:S01]  /*75d0*/  IADD3 R26, P3, PT, R39, R50, RZ ;  /* 0x00000032271a7210 */ /* 0x000fe20007f7e0ff */
[----:B------:R-:W-:Y:S01]  /*75e0*/  IMAD.MOV.U32 R16, RZ, RZ, R45 ;  /* 0x000000ffff107224 */ /* 0x000fe200078e002d */
[----:B------:R-:W-:Y:S01]  /*75f0*/  IADD3.X R32, P0, PT, R13, R32, RZ, P0, !PT ;  /* 0x000000200d207210 */ /* 0x000fe2000071e4ff */
[----:B------:R-:W-:Y:S02]  /*7600*/  IMAD.X R43, RZ, RZ, RZ, P2 ;  /* 0x000000ffff2b7224 */ /* 0x000fe400010e06ff */
[----:B------:R-:W-:Y:S01]  /*7610*/  IMAD.WIDE.U32.X R22, RZ, R67, R22, P5 ;  /* 0x00000043ff167225 */ /* 0x000fe200028e0416 */
[----:B------:R-:W-:-:S03]  /*7620*/  IADD3 R21, P5, PT, R21, R38, RZ ;  /* 0x0000002615157210 */ /* 0x000fc60007fbe0ff */
[----:B------:R-:W-:Y:S01]  /*7630*/  IMAD.WIDE.U32 R18, P6, R28, UR23, RZ ;  /* 0x000000171c127c25 */ /* 0x000fe2000f8c00ff */
[----:B------:R-:W-:-:S03]  /*7640*/  IADD3.X R26, P5, PT, R89, R26, RZ, P5, !PT ;  /* 0x0000001a591a7210 */ /* 0x000fc60002fbe4ff */
[----:B------:R-:W-:-:S04]  /*7650*/  IMAD.WIDE.U32 R44, R12, UR14, RZ ;  /* 0x0000000e0c2c7c25 */ /* 0x000fc8000f8e00ff */
[----:B------:R-:W-:-:S04]  /*7660*/  IMAD.WIDE.U32 R36, P2, R4, UR14, RZ ;  /* 0x0000000e04247c25 */ /* 0x000fc8000f8400ff */
        /* <DEDUP_REMOVED lines=29> */
[----:B------:R-:W-:Y:S01]  /*7840*/  IMAD.MOV.U32 R42, RZ, RZ, R73 ;  /* 0x000000ffff2a7224 */ /* 0x000fe200078e0049 */
[----:B------:R-:W-:Y:S01]  /*7850*/  IADD3.X R34, P3, PT, R36, R45, RZ, P3, !PT ;  /* 0x0000002d24227210 */ /* 0x000fe20001f7e4ff */
[----:B------:R-:W-:Y:S01]  /*7860*/  IMAD.WIDE.U32 R36, R35, UR19, RZ ;  /* 0x0000001323247c25 */ /* 0x000fe2000f8e00ff */
[----:B------:R-:W-:Y:S02]  /*7870*/  IADD3.X R45, P5, P6, R14, R22, R11, P5, P4 ;  /* 0x000000160e2d7210 */ /* 0x000fe40002ea840b */
[----:B------:R-:W-:Y:S02]  /*7880*/  IADD3.X R13, P2, P3, R38, R48, R50, P3, P2 ;  /* 0x00000030260d7210 */ /* 0x000fe40001b44432 */
[----:B------:R-:W-:Y:S01]  /*7890*/  IADD3.X R75, PT, PT, R15, R23, R87, P5, P6 ;  /* 0x000000170f4b7210 */ /* 0x000fe20002fec457 */
[----:B------:R-:W-:Y:S01]  /*78a0*/  IMAD.WIDE.U32 R14, R35, UR12, RZ ;  /* 0x0000000c230e7c25 */ /* 0x000fe2000f8e00ff */
[----:B------:R-:W-:Y:S02]  /*78b0*/  IADD3.X R11, PT, PT, R39, R49, R51, P2, P3 ;  /* 0x00000031270b7210 */ /* 0x000fe400017e6433 */
[----:B------:R-:W-:Y:S01]  /*78c0*/  IADD3.X R3, P1, P2, R18, R16, R3, P1, P0 ;  /* 0x0000001012037210 */ /* 0x000fe20000a20403 */
[----:B------:R-:W-:Y:S01]  /*78d0*/  IMAD.WIDE.U32 R22, P3, R56, UR12, RZ ;  /* 0x0000000c38167c25 */ /* 0x000fe2000f8600ff */
[----:B------:R-:W-:-:S02]  /*78e0*/  IADD3 R83, P4, PT, R37, R72, RZ ;  /* 0x0000004825537210 */ /* 0x000fc40007f9e0ff */
[----:B------:R-:W-:Y:S01]  /*78f0*/  IADD3.X R57, PT, PT, R19, R17, R57, P1, P2 ;  /* 0x0000001113397210 */ /* 0x000fe20000fe4439 */
[----:B------:R-:W-:Y:S01]  /*7900*/  IMAD.WIDE.U32 R16, P6, R65, UR18, RZ ;  /* 0x0000001241107c25 */ /* 0x000fe2000f8c00ff */
[----:B------:R-:W-:Y:S02]  /*7910*/  IADD3 R73, P0, PT, R85, R36, RZ ;  /* 0x0000002455497210 */ /* 0x000fe40007f1e0ff */
[----:B------:R-:W-:Y:S01]  /*7920*/  IADD3 R49, P1, PT, R15, R22, RZ ;  /* 0x000000160f317210 */ /* 0x000fe20007f3e0ff */
[----:B------:R-:W-:Y:S01]  /*7930*/  IMAD.WIDE.U32 R18, R30, UR18, RZ ;  /* 0x000000121e127c25 */ /* 0x000fe2000f8e00ff */
[----:B------:R-:W-:Y:S02]  /*7940*/  IADD3 R21, P2, PT, R21, R14, RZ ;  /* 0x0000000e15157210 */ /* 0x000fe40007f5e0ff */
[----:B------:R-:W-:Y:S01]  /*7950*/  IADD3.X R83, P0, PT, R6, R83, RZ, P0, !PT ;  /* 0x0000005306537210 */ /* 0x000fe2000071e4ff */
[----:B------:R-:W-:Y:S01]  /*7960*/  IMAD.WIDE.U32 R14, P5, R65, UR19, RZ ;  /* 0x00000013410e7c25 */ /* 0x000fe2000f8a00ff */
[----:B------:R-:W-:-:S03]  /*7970*/  IADD3.X R6, P2, PT, R26, R49, RZ, P2, !PT ;  /* 0x000000311a067210 */ /* 0x000fc6000175e4ff */
[----:B------:R-:W-:-:S04]  /*7980*/  IMAD.WIDE.U32 R36, R30, UR19, RZ ;  /* 0x000000131e247c25 */ /* 0x000fc8000f8e00ff */
        /* <DEDUP_REMOVED lines=21> */
[----:B------:R-:W-:Y:S01]  /*7ae0*/  ISETP.GE.U32.AND.EX P0, PT, R9, R59, PT, P0 ;  /* 0x0000003b0900720c */ /* 0x000fe20003f06100 */
[----:B------:R-:W-:-:S04]  /*7af0*/  IMAD.WIDE.U32 R48, R35, UR13, RZ ;  /* 0x0000000d23307c25 */ /* 0x000fc8000f8e00ff */
[----:B------:R-:W-:Y:S01]  /*7b00*/  IMAD.WIDE.U32 R14, R63, UR20, RZ ;  /* 0x000000143f0e7c25 */ /* 0x000fe2000f8e00ff */
[----:B------:R-:W-:Y:S02]  /*7b10*/  IADD3 R32, P5, PT, R49, R36, RZ ;  /* 0x0000002431207210 */ /* 0x000fe40007fbe0ff */
[----:B------:R-:W-:Y:S01]  /*7b20*/  IADD3 R36, P3, PT, -R47, R8, RZ ;  /* 0x000000082f247210 */ /* 0x000fe20007f7e1ff */
[----:B------:R-:W-:Y:S01]  /*7b30*/  IMAD.MOV.U32 R22, RZ, RZ, R37 ;  /* 0x000000ffff167224 */ /* 0x000fe200078e0025 */
[----:B------:R-:W-:Y:S01]  /*7b40*/  IADD3.X R37, PT, PT, R17, R19, R75, P2, P4 ;  /* 0x0000001311257210 */ /* 0x000fe200017e844b */
[----:B------:R-:W-:Y:S01]  /*7b50*/  IMAD.X R23, RZ, RZ, RZ, P6 ;  /* 0x000000ffff177224 */ /* 0x000fe200030e06ff */
[----:B------:R-:W-:Y:S01]  /*7b60*/  IADD3 R39, P4, PT, R53, R14, RZ ;  /* 0x0000000e35277210 */ /* 0x000fe20007f9e0ff */
[----:B------:R-:W-:-:S04]  /*7b70*/  IMAD.WIDE.U32 R50, P1, R10, UR20, RZ ;  /* 0x000000140a327c25 */ /* 0x000fc8000f8200ff */
[----:B------:R-:W-:Y:S01]  /*7b80*/  IMAD.WIDE.U32 R18, P6, R65, UR12, RZ ;  /* 0x0000000c41127c25 */ /* 0x000fe2000f8c00ff */
[----:B------:R-:W-:-:S03]  /*7b90*/  IADD3 R49, P2, PT, R15, R50, RZ ;  /* 0x000000320f317210 */ /* 0x000fc60007f5e0ff */
[----:B------:R-:W-:Y:S01]  /*7ba0*/  IMAD.WIDE.U32 R46, R30, UR12, RZ ;  /* 0x0000000c1e2e7c25 */ /* 0x000fe2000f8e00ff */
[----:B------:R-:W-:-:S03]  /*7bb0*/  IADD3.X R34, P4, PT, R34, R49, RZ, P4, !PT ;  /* 0x0000003122227210 */ /* 0x000fc6000279e4ff */
[----:B------:R-:W-:Y:S01]  /*7bc0*/  IMAD.X R53, R9, 0x1, ~R59, P3 ;  /* 0x0000000109357824 */ /* 0x000fe200018e0e3b */
[----:B------:R-:W-:Y:S01]  /*7bd0*/  IADD3 R44, P3, PT, R47, R18, RZ ;  /* 0x000000122f2c7210 */ /* 0x000fe20007f7e0ff */
        /* <DEDUP_REMOVED lines=28> */
[----:B------:R-:W-:-:S03]  /*7da0*/  IADD3 R79, P2, PT, R79, R48, RZ ;  /* 0x000000304f4f7210 */ /* 0x000fc60007f5e0ff */
[----:B------:R-:W-:Y:S01]  /*7db0*/  IMAD.X R59, RZ, RZ, RZ, P5 ;  /* 0x000000ffff3b7224 */ /* 0x000fe200028e06ff */
[----:B------:R-:W-:Y:S01]  /*7dc0*/  IADD3 R75, P5, PT, R47, R50, RZ ;  /* 0x000000322f4b7210 */ /* 0x000fe20007fbe0ff */
[----:B------:R-:W-:Y:S01]  /*7dd0*/  IMAD.MOV.U32 R58, RZ, RZ, R9 ;  /* 0x000000ffff3a7224 */ /* 0x000fe200078e0009 */
[----:B------:R-:W-:Y:S01]  /*7de0*/  IADD3.X R77, P2, PT, R77, R32, RZ, P2, !PT ;  /* 0x000000204d4d7210 */ /* 0x000fe2000175e4ff */
[----:B------:R-:W-:Y:S01]  /*7df0*/  IMAD.MOV.U32 R48, RZ, RZ, R15 ;  /* 0x000000ffff307224 */ /* 0x000fe200078e000f */
[----:B------:R-:W-:Y:S01]  /*7e00*/  IADD3.X R13, P3, P4, R38, R42, R13, P3, P4 ;  /* 0x0000002a260d7210 */ /* 0x000fe20001c6840d */
[----:B------:R-:W-:Y:S01]  /*7e10*/  IMAD.WIDE.U32.X R8, RZ, R24, R58, P6 ;  /* 0x00000018ff087225 */ /* 0x000fe200030e043a */
[----:B------:R-:W-:Y:S02]  /*7e20*/  IADD3 R51, P6, PT, R79, R46, RZ ;  /* 0x0000002e4f337210 */ /* 0x000fe40007fde0ff */
[----:B------:R-:W-:Y:S01]  /*7e30*/  IADD3.X R32, P5, PT, R34, R85, RZ, P5, !PT ;  /* 0x0000005522207210 */ /* 0x000fe20002fbe4ff */
[----:B------:R-:W-:Y:S01]  /*7e40*/  IMAD.WIDE.U32 R58, R52, UR17, RZ ;  /* 0x00000011343a7c25 */ /* 0x000fe2000f8e00ff */
[----:B------:R-:W-:-:S02]  /*7e50*/  IADD3.X R39, PT, PT, R39, R43, R11, P3, P4 ;  /* 0x0000002b27277210 */ /* 0x000fc40001fe840b */
[----:B------:R-:W-:Y:S01]  /*7e60*/  IADD3.X R44, P6, PT, R77, R44, RZ, P6, !PT ;  /* 0x0000002c4d2c7210 */ /* 0x000fe200037de4ff */
[----:B------:R-:W-:Y:S01]  /*7e70*/  IMAD.WIDE.U32 R46, R0, UR8, RZ ;  /* 0x00000008002e7c25 */ /* 0x000fe2000f8e00ff */
[----:B------:R-:W-:Y:S02]  /*7e80*/  IADD3.X R11, P5, P1, R8, R22, R13, P5, P1 ;  /* 0x00000016080b7210 */ /* 0x000fe400029a240d */
[----:B------:R-:W-:Y:S01]  /*7e90*/  IADD3 R59, P3, PT, R59, R14, RZ ;  /* 0x0000000e3b3b7210 */ /* 0x000fe20007f7e0ff */
[----:B------:R-:W-:Y:S01]  /*7ea0*/  IMAD.WIDE.U32 R14, P4, R29, UR16, RZ ;  /* 0x000000101d0e7c25 */ /* 0x000fe2000f8800ff */
[----:B------:R-:W-:Y:S02]  /*7eb0*/  IADD3.X R3, P2, P6, R16, R18, R3, P6, P2 ;  /* 0x0000001210037210 */ /* 0x000fe40003644403 */
[----:B------:R-:W-:Y:S01]  /*7ec0*/  IADD3.X R13, PT, PT, R9, R23, R39, P5, P1 ;  /* 0x00000017090d7210 */ /* 0x000fe20002fe2427 */
[----:B------:R-:W-:Y:S01]  /*7ed0*/  IMAD.WIDE.U32 R8, R31, UR16, RZ ;  /* 0x000000101f087c25 */ /* 0x000fe2000f8e00ff */
[----:B------:R-:W-:-:S03]  /*7ee0*/  IADD3.X R57, PT, PT, R17, R19, R57, P2, P6 ;  /* 0x0000001311397210 */ /* 0x000fc600017ec439 */
[----:B------:R-:W-:Y:S01]  /*7ef0*/  IMAD.WIDE.U32 R38, P1, R67, UR8, RZ ;  /* 0x0000000843267c25 */ /* 0x000fe2000f8200ff */
[----:B------:R-:W-:-:S03]  /*7f00*/  IADD3 R9, P5, PT, R9, R14, RZ ;  /* 0x0000000e09097210 */ /* 0x000fc60007fbe0ff */
[----:B------:R-:W-:Y:S01]  /*7f10*/  IMAD.WIDE.U32 R18, P2, R4, UR15, RZ ;  /* 0x0000000f04127c25 */ /* 0x000fe2000f8400ff */
[----:B------:R-:W-:-:S03]  /*7f20*/  IADD3 R47, P6, PT, R47, R38, RZ ;  /* 0x000000262f2f7210 */ /* 0x000fc60007fde0ff */
[----:B------:R-:W-:Y:S02]  /*7f30*/  IMAD.X R17, RZ, RZ, RZ, P4 ;  /* 0x000000ffff117224 */ /* 0x000fe400020e06ff */
[----:B------:R-:W-:Y:S01]  /*7f40*/  IMAD.X R43, RZ, RZ, RZ, P1 ;  /* 0x000000ffff2b7224 */ /* 0x000fe200008e06ff */
[----:B------:R-:W-:Y:S01]  /*7f50*/  IADD3 R73, P1, PT, R73, R58, RZ ;  /* 0x0000003a49497210 */ /* 0x000fe20007f3e0ff */
[----:B------:R-:W-:Y:S02]  /*7f60*/  IMAD.MOV.U32 R16, RZ, RZ, R15 ;  /* 0x000000ffff107224 */ /* 0x000fe400078e000f */
[----:B------:R-:W-:Y:S01]  /*7f70*/  IMAD.WIDE.U32 R14, R12, UR15, RZ ;  /* 0x0000000f0c0e7c25 */ /* 0x000fe2000f8e00ff */
[----:B------:R-:W-:-:S03]  /*7f80*/  IADD3.X R26, P1, PT, R26, R59, RZ, P1, !PT ;  /* 0x0000003b1a1a7210 */ /* 0x000fc60000f3e4ff */
[----:B------:R-:W-:Y:S01]  /*7f90*/  IMAD.X R23, RZ, RZ, RZ, P2 ;  /* 0x000000ffff177224 */ /* 0x000fe200010e06ff */
[----:B------:R-:W-:Y:S01]  /*7fa0*/  IADD3 R75, P2, PT, R75, R46, RZ ;  /* 0x0000002e4b4b7210 */ /* 0x000fe20007f5e0ff */
[----:B------:R-:W-:Y:S01]  /*7fb0*/  IMAD.MOV.U32 R42, RZ, RZ, R39 ;  /* 0x000000ffff2a7224 */ /* 0x000fe200078e0027 */
[----:B------:R-:W-:Y:S01]  /*7fc0*/  IADD3 R15, P4, PT, R15, R18, RZ ;  /* 0x000000120f0f7210 */ /* 0x000fe20007f9e0ff */
[----:B------:R-:W-:Y:S01]  /*7fd0*/  IMAD.WIDE.U32.X R16, RZ, R29, R16, P5 ;  /* 0x0000001dff107225 */ /* 0x000fe200028e0410 */
[----:B------:R-:W-:Y:S02]  /*7fe0*/  IADD3 R73, P5, PT, R73, R8, RZ ;  /* 0x0000000849497210 */ /* 0x000fe40007fbe0ff */
[----:B------:R-:W-:Y:S01]  /*7ff0*/  IADD3.X R32, P2, PT, R32, R47, RZ, P2, !PT ;  /* 0x0000002f20207210 */ /* 0x000fe2000175e4ff */
[----:B------:R-:W-:Y:S01]  /*8000*/  IMAD.MOV.U32 R22, RZ, RZ, R19 ;  /* 0x000000ffff167224 */ /* 0x000fe200078e0013 */
[----:B------:R-:W-:Y:S01]  /*8010*/  IADD3.X R26, P5, PT, R26, R9, RZ, P5, !PT ;  /* 0x000000091a1a7210 */ /* 0x000fe20002fbe4ff */
[----:B------:R-:W-:-:S04]  /*8020*/  IMAD.WIDE.U32.X R42, RZ, R67, R42, P6 ;  /* 0x00000043ff2a7225 */ /* 0x000fc800030e042a */
[----:B------:R-:W-:Y:S01]  /*8030*/  IMAD.WIDE.U32.X R18, RZ, R2, R48, P3 ;  /* 0x00000002ff127225 */ /* 0x000fe200018e0430 */
[----:B------:R-:W-:-:S03]  /*8040*/  IADD3 R85, P3, PT, R75, R14, RZ ;  /* 0x0000000e4b557210 */ /* 0x000fc60007f7e0ff */
[----:B------:R-:W-:Y:S01]  /*8050*/  IMAD.WIDE.U32 R46, P6, R2, UR18, RZ ;  /* 0x00000012022e7c25 */ /* 0x000fe2000f8c00ff */
[----:B------:R-:W-:-:S03]  /*8060*/  IADD3.X R32, P3, PT, R32, R15, RZ, P3, !PT ;  /* 0x0000000f20207210 */ /* 0x000fc60001f7e4ff */
        /* <DEDUP_REMOVED lines=13> */
[----:B------:R-:W-:Y:S02]  /*8140*/  IMAD.X R43, RZ, RZ, RZ, P6 ;  /* 0x000000ffff2b7224 */ /* 0x000fe400030e06ff */
[----:B------:R-:W-:Y:S02]  /*8150*/  IMAD.MOV.U32 R48, RZ, RZ, R47 ;  /* 0x000000ffff307224 */ /* 0x000fe400078e002f */
[----:B------:R-:W-:-:S04]  /*8160*/  IMAD.WIDE.U32 R22, P6, R65, UR13, RZ ;  /* 0x0000000d41167c25 */ /* 0x000fc8000f8c00ff */
[----:B------:R-:W-:-:S04]  /*8170*/  IMAD.WIDE.U32 R8, P2, R2, UR19, RZ ;  /* 0x0000001302087c25 */ /* 0x000fc8000f8400ff */
[----:B------:R-:W-:-:S04]  /*8180*/  IMAD.WIDE.U32 R46, R30, UR13, RZ ;  /* 0x0000000d1e2e7c25 */ /* 0x000fc8000f8e00ff */
[----:B------:R-:W-:-:S04]  /*8190*/  IMAD.WIDE.U32 R16, R31, UR17, RZ ;  /* 0x000000111f107c25 */ /* 0x000fc8000f8e00ff */
        /* <DEDUP_REMOVED lines=8> */
[----:B------:R-:W-:Y:S01]  /*8220*/  IMAD.X R47, RZ, RZ, RZ, P4 ;  /* 0x000000ffff2f7224 */ /* 0x000fe200020e06ff */
[----:B------:R-:W-:Y:S01]  /*8230*/  IADD3 R77, P4, PT, R17, R18, RZ ;  /* 0x00000012114d7210 */ /* 0x000fe20007f9e0ff */
[----:B------:R-:W-:Y:S01]  /*8240*/  IMAD.MOV.U32 R46, RZ, RZ, R39 ;  /* 0x000000ffff2e7224 */ /* 0x000fe200078e0027 */
[----:B------:R-:W-:Y:S01]  /*8250*/  IADD3.X R21, P2, PT, R21, R22, RZ, P2, !PT ;  /* 0x0000001615157210 */ /* 0x000fe2000175e4ff */
[----:B------:R-:W-:Y:S01]  /*8260*/  IMAD.MOV.U32 R18, RZ, RZ, R23 ;  /* 0x000000ffff127224 */ /* 0x000fe200078e0017 */
[----:B------:R-:W-:Y:S01]  /*8270*/  IADD3.X R6, P6, PT, R6, R75, RZ, P6, !PT ;  /* 0x0000004b06067210 */ /* 0x000fe200037de4ff */
[----:B------:R-:W-:-:S04]  /*8280*/  IMAD.WIDE.U32 R22, R52, UR19, RZ ;  /* 0x0000001334167c25 */ /* 0x000fc8000f8e00ff */
[----:B------:R-:W-:Y:S01]  /*8290*/  IMAD.WIDE.U32.X R46, RZ, R56, R46, P3 ;  /* 0x00000038ff2e7225 */ /* 0x000fe200018e042e */
[----:B------:R-:W-:-:S03]  /*82a0*/  IADD3 R59, P3, PT, R59, R16, RZ ;  /* 0x000000103b3b7210 */ /* 0x000fc60007f7e0ff */
[----:B------:R-:W-:Y:S01]  /*82b0*/  IMAD.WIDE.U32.X R18, RZ, R65, R18, P5 ;  /* 0x00000041ff127225 */ /* 0x000fe200028e0412 */
[----:B------:R-:W-:-:S03]  /*82c0*/  IADD3.X R34, P3, PT, R6, R77, RZ, P3, !PT ;  /* 0x0000004d06227210 */ /* 0x000fc60001f7e4ff */
[----:B------:R-:W-:Y:S01]  /*82d0*/  IMAD.WIDE.U32.X R42, RZ, R29, R42, P4 ;  /* 0x0000001dff2a7225 */ /* 0x000fe200020e042a */
[----:B------:R-:W-:Y:S02]  /*82e0*/  IADD3 R75, P4, PT, R23, R8, RZ ;  /* 0x00000008174b7210 */ /* 0x000fe40007f9e0ff */
[----:B------:R-:W-:Y:S01]  /*82f0*/  IADD3.X R11, P1, P2, R18, R46, R11, P2, P1 ;  /* 0x0000002e120b7210 */ /* 0x000fe2000122240b */
[----:B------:R-:W-:Y:S01]  /*8300*/  IMAD.MOV.U32 R14, RZ, RZ, R9 ;  /* 0x000000ffff0e7224 */ /* 0x000fe200078e0009 */
[----:B------:R-:W-:Y:S01]  /*8310*/  IADD3.X R45, P3, P6, R42, R48, R45, P3, P6 ;  /* 0x000000302a2d7210 */ /* 0x000fe20001e6c42d */
[----:B------:R-:W-:Y:S01]  /*8320*/  IMAD.WIDE.U32 R16, P5, R29, UR18, RZ ;  /* 0x000000121d107c25 */ /* 0x000fe2000f8a00ff */
[----:B------:R-:W-:Y:S02]  /*8330*/  IADD3.X R13, PT, PT, R19, R47, R13, P1, P2 ;  /* 0x0000002f130d7210 */ /* 0x000fe40000fe440d */
[----:B------:R-:W-:Y:S01]  /*8340*/  IADD3.X R37, PT, PT, R43, R49, R37, P3, P6 ;  /* 0x000000312b257210 */ /* 0x000fe20001fec425 */
[----:B------:R-:W-:-:S04]  /*8350*/  IMAD.WIDE.U32 R8, R31, UR18, RZ ;  /* 0x000000121f087c25 */ /* 0x000fc8000f8e00ff */
        /* <DEDUP_REMOVED lines=9> */
[----:B------:R-:W-:-:S04]  /*83f0*/  IMAD.WIDE.U32 R42, R20, UR23, RZ ;  /* 0x00000017142a7c25 */ /* 0x000fc8000f8e00ff */
[----:B------:R-:W-:-:S04]  /*8400*/  IMAD.WIDE.U32 R48, P1, R2, UR12, RZ ;  /* 0x0000000c02307c25 */ /* 0x000fc8000f8200ff */
        /* <DEDUP_REMOVED lines=38> */
[----:B------:R-:W-:Y:S01]  /*8670*/  IMAD.WIDE.U32 R46, P4, R10, UR21, RZ ;  /* 0x000000150a2e7c25 */ /* 0x000fe2000f8800ff */
[----:B------:R-:W-:-:S02]  /*8680*/  IADD3.X R21, P3, PT, R21, R42, RZ, P3, !PT ;  /* 0x0000002a15157210 */ /* 0x000fc40001f7e4ff */
[----:B------:R-:W-:Y:S01]  /*8690*/  IADD3.X R57, PT, PT, R9, R15, R57, P2, P5 ;  /* 0x0000000f09397210 */ /* 0x000fe200017ea439 */
        /* <DEDUP_REMOVED lines=8> */
[----:B------:R-:W-:Y:S02]  /*8720*/  IADD3 R85, P3, PT, R15, R22, RZ ;  /* 0x000000160f557210 */ /* 0x000fe40007f7e0ff */
[----:B------:R-:W-:Y:S01]  /*8730*/  IADD3.X R32, P1, PT, R32, R89, RZ, P1, !PT ;  /* 0x0000005920207210 */ /* 0x000fe20000f3e4ff */
[----:B------:R-:W-:Y:S02]  /*8740*/  IMAD.X R51, RZ, RZ, RZ, P6 ;  /* 0x000000ffff337224 */ /* 0x000fe400030e06ff */
[----:B------:R-:W-:-:S04]  /*8750*/  IMAD.WIDE.U32 R18, P6, R66, UR20, RZ ;  /* 0x0000001442127c25 */ /* 0x000fc8000f8c00ff */
[----:B------:R-:W-:-:S04]  /*8760*/  IMAD.WIDE.U32 R8, R7, UR22, RZ ;  /* 0x0000001607087c25 */ /* 0x000fc8000f8e00ff */
[----:B------:R-:W-:Y:S01]  /*8770*/  IMAD.X R17, RZ, RZ, RZ, P2 ;  /* 0x000000ffff117224 */ /* 0x000fe200010e06ff */
[----:B------:R-:W-:Y:S01]  /*8780*/  IADD3 R73, P2, PT, R73, R14, RZ ;  /* 0x0000000e49497210 */ /* 0x000fe20007f5e0ff */
[----:B------:R-:W-:Y:S02]  /*8790*/  IMAD.MOV.U32 R50, RZ, RZ, R23 ;  /* 0x000000ffff327224 */ /* 0x000fe400078e0017 */
[----:B------:R-:W-:Y:S01]  /*87a0*/  IMAD.WIDE.U32 R14, R64, UR20, RZ ;  /* 0x00000014400e7c25 */ /* 0x000fe2000f8e00ff */
[----:B------:R-:W-:-:S03]  /*87b0*/  IADD3.X R26, P2, PT, R26, R85, RZ, P2, !PT ;  /* 0x000000551a1a7210 */ /* 0x000fc6000175e4ff */
[----:B------:R-:W-:Y:S01]  /*87c0*/  IMAD.X R23, RZ, RZ, RZ, P6 ;  /* 0x000000ffff177224 */ /* 0x000fe200030e06ff */
[----:B------:R-:W-:Y:S01]  /*87d0*/  IADD3 R87, P6, PT, R9, R48, RZ ;  /* 0x0000003009577210 */ /* 0x000fe20007fde0ff */
[----:B------:R-:W-:Y:S02]  /*87e0*/  IMAD.MOV.U32 R16, RZ, RZ, R49 ;  /* 0x000000ffff107224 */ /* 0x000fe400078e0031 */
[----:B------:R-:W-:Y:S01]  /*87f0*/  IMAD.X R39, RZ, RZ, RZ, P4 ;  /* 0x000000ffff277224 */ /* 0x000fe200020e06ff */
[----:B------:R-:W-:Y:S01]  /*8800*/  IADD3 R15, P4, PT, R15, R18, RZ ;  /* 0x000000120f0f7210 */ /* 0x000fe20007f9e0ff */
[----:B------:R-:W-:Y:S02]  /*8810*/  IMAD.MOV.U32 R22, RZ, RZ, R19 ;  /* 0x000000ffff167224 */ /* 0x000fe400078e0013 */
[----:B------:R-:W-:Y:S02]  /*8820*/  IMAD.MOV.U32 R38, RZ, RZ, R47 ;  /* 0x000000ffff267224 */ /* 0x000fe400078e002f */
        /* <DEDUP_REMOVED lines=40> */
[----:B------:R-:W-:Y:S02]  /*8ab0*/  IMAD.MOV.U32 R14, RZ, RZ, R39 ;  /* 0x000000ffff0e7224 */ /* 0x000fe400078e0027 */
[----:B------:R-:W-:-:S04]  /*8ac0*/  IMAD.WIDE.U32 R38, P1, R33, UR16, RZ ;  /* 0x0000001021267c25 */ /* 0x000fc8000f8200ff */
[----:B------:R-:W-:-:S04]  /*8ad0*/  IMAD.WIDE.U32 R16, R7, UR16, RZ ;  /* 0x0000001007107c25 */ /* 0x000fc8000f8e00ff */
[----:B------:R-:W-:Y:S01]  /*8ae0*/  IMAD.X R15, RZ, RZ, RZ, P6 ;  /* 0x000000ffff0f7224 */ /* 0x000fe200030e06ff */
[----:B------:R-:W-:Y:S01]  /*8af0*/  IADD3 R19, P6, PT, R9, R58, RZ ;  /* 0x0000003a09137210 */ /* 0x000fe20007fde0ff */
[----:B------:R-:W-:-:S03]  /*8b00*/  IMAD.WIDE.U32 R8, R25, UR10, RZ ;  /* 0x0000000a19087c25 */ /* 0x000fc6000f8e00ff */
[----:B------:R-:W-:Y:S01]  /*8b10*/  IADD3.X R40, P2, PT, R40, R19, RZ, P2, !PT ;  /* 0x0000001328287210 */ /* 0x000fe2000175e4ff */
[----:B------:R-:W-:Y:S01]  /*8b20*/  IMAD.WIDE.U32 R44, P0, R24, UR10, RZ ;  /* 0x0000000a182c7c25 */ /* 0x000fe2000f8000ff */
[----:B------:R-:W-:-:S03]  /*8b30*/  IADD3 R81, P3, PT, R47, R8, RZ ;  /* 0x000000082f517210 */ /* 0x000fc60007f7e0ff */
[----:B------:R-:W-:Y:S01]  /*8b40*/  IMAD.X R23, RZ, RZ, RZ, P1 ;  /* 0x000000ffff177224 */ /* 0x000fe200008e06ff */
[----:B------:R-:W-:Y:S01]  /*8b50*/  IADD3 R62, P1, PT, R17, R38, RZ ;  /* 0x00000026113e7210 */ /* 0x000fe20007f3e0ff */
        /* <DEDUP_REMOVED lines=19> */
[----:B------:R-:W-:-:S03]  /*8c90*/  IADD3.X R62, P6, PT, R79, R62, RZ, P6, !PT ;  /* 0x0000003e4f3e7210 */ /* 0x000fc600037de4ff */
[----:B------:R-:W-:Y:S01]  /*8ca0*/  IMAD.WIDE.U32 R44, R12, UR8, RZ ;  /* 0x000000080c2c7c25 */ /* 0x000fe2000f8e00ff */
[----:B------:R-:W-:-:S03]  /*8cb0*/  IADD3.X R40, P1, P6, R8, R14, R3, P6, P1 ;  /* 0x0000000e08287210 */ /* 0x000fc60003622403 */
[----:B------:R-:W-:Y:S01]  /*8cc0*/  IMAD.WIDE.U32 R16, P5, R4, UR8, RZ ;  /* 0x0000000804107c25 */ /* 0x000fe2000f8a00ff */
[----:B------:R-:W-:-:S03]  /*8cd0*/  IADD3.X R57, PT, PT, R9, R15, R57, P1, P6 ;  /* 0x0000000f09397210 */ /* 0x000fc60000fec439 */
[----:B------:R-:W-:Y:S02]  /*8ce0*/  IMAD.MOV.U32 R22, RZ, RZ, R19 ;  /* 0x000000ffff167224 */ /* 0x000fe400078e0013 */
[----:B------:R-:W-:Y:S01]  /*8cf0*/  IMAD.X R19, RZ, RZ, RZ, P5 ;  /* 0x000000ffff137224 */ /* 0x000fe200028e06ff */
[----:B------:R-:W-:Y:S01]  /*8d00*/  IADD3 R45, P5, PT, R45, R16, RZ ;  /* 0x000000102d2d7210 */ /* 0x000fe20007fbe0ff */
[----:B------:R-:W-:Y:S01]  /*8d10*/  IMAD.WIDE.U32.X R22, RZ, R67, R22, P4 ;  /* 0x00000043ff167225 */ /* 0x000fe200020e0416 */
[----:B------:R-:W-:Y:S02]  /*8d20*/  IADD3.X R16, P0, PT, R18, R85, RZ, P0, !PT ;  /* 0x0000005512107210 */ /* 0x000fe4000071e4ff */
        /* <DEDUP_REMOVED lines=12> */
[----:B------:R-:W-:Y:S01]  /*8df0*/  IMAD.WIDE.U32 R38, R30, UR14, RZ ;  /* 0x0000000e1e267c25 */ /* 0x000fe2000f8e00ff */
[----:B------:R-:W-:-:S03]  /*8e00*/  IADD3 R79, P3, PT, R17, R46, RZ ;  /* 0x0000002e114f7210 */ /* 0x000fc60007f7e0ff */
[----:B------:R-:W-:Y:S01]  /*8e10*/  IMAD.WIDE.U32 R22, P1, R55, UR18, RZ ;  /* 0x0000001237167c25 */ /* 0x000fe2000f8200ff */
[----:B------:R-:W-:-:S03]  /*8e20*/  IADD3.X R6, P0, PT, R6, R79, RZ, P0, !PT ;  /* 0x0000004f06067210 */ /* 0x000fc6000071e4ff */
[----:B------:R-:W-:-:S04]  /*8e30*/  IMAD.WIDE.U32 R18, P5, R65, UR14, RZ ;  /* 0x0000000e41127c25 */ /* 0x000fc8000f8a00ff */
[----:B------:R-:W-:-:S04]  /*8e40*/  IMAD.WIDE.U32 R44, P4, R33, UR17, RZ ;  /* 0x00000011212c7c25 */ /* 0x000fc8000f8800ff */
[----:B------:R-:W-:Y:S01]  /*8e50*/  IMAD.X R17, RZ, RZ, RZ, P2 ;  /* 0x000000ffff117224 */ /* 0x000fe200010e06ff */
        /* <DEDUP_REMOVED lines=23> */
[----:B------:R-:W-:Y:S02]  /*8fd0*/  IMAD.X R15, RZ, RZ, RZ, P5 ;  /* 0x000000ffff0f7224 */ /* 0x000fe400028e06ff */
[----:B------:R-:W-:Y:S01]  /*8fe0*/  IMAD.WIDE.U32.X R18, RZ, R2, R18, P4 ;  /* 0x00000002ff127225 */ /* 0x000fe200020e0412 */
[----:B------:R-:W-:Y:S02]  /*8ff0*/  IADD3 R75, P4, PT, R75, R58, RZ ;  /* 0x0000003a4b4b7210 */ /* 0x000fe40007f9e0ff */
[----:B------:R-:W-:Y:S01]  /*9000*/  IADD3 R58, P5, PT, R59, R22, RZ ;  /* 0x000000163b3a7210 */ /* 0x000fe20007fbe0ff */
[----:B------:R-:W-:-:S02]  /*9010*/  IMAD.MOV.U32 R14, RZ, RZ, R47 ;  /* 0x000000ffff0e7224 */ /* 0x000fc400078e002f */
[----:B------:R-:W-:Y:S01]  /*9020*/  IMAD.MOV.U32 R42, RZ, RZ, R23 ;  /* 0x000000ffff2a7224 */ /* 0x000fe200078e0017 */
[----:B------:R-:W-:Y:S01]  /*9030*/  IADD3.X R21, P4, PT, R21, R58, RZ, P4, !PT ;  /* 0x0000003a15157210 */ /* 0x000fe2000279e4ff */
[----:B------:R-:W-:-:S04]  /*9040*/  IMAD.WIDE.U32 R22, R7, UR17, RZ ;  /* 0x0000001107167c25 */ /* 0x000fc8000f8e00ff */
[----:B------:R-:W-:Y:S01]  /*9050*/  IMAD.WIDE.U32.X R14, RZ, R29, R14, P6 ;  /* 0x0000001dff0e7225 */ /* 0x000fe200030e040e */
[----:B------:R-:W-:Y:S02]  /*9060*/  IADD3 R44, P6, PT, R23, R44, RZ ;  /* 0x0000002c172c7210 */ /* 0x000fe40007fde0ff */
[----:B------:R-:W-:Y:S01]  /*9070*/  IADD3.X R23, PT, PT, R9, R17, R3, P0, P1 ;  /* 0x0000001109177210 */ /* 0x000fe200007e2403 */
[----:B------:R-:W-:Y:S01]  /*9080*/  IMAD.MOV.U32 R38, RZ, RZ, R45 ;  /* 0x000000ffff267224 */ /* 0x000fe200078e002d */
[----:B------:R-:W-:Y:S01]  /*9090*/  IADD3.X R3, P2, P3, R14, R18, R49, P2, P3 ;  /* 0x000000120e037210 */ /* 0x000fe20001346431 */
[----:B------:R-:W-:Y:S01]  /*90a0*/  IMAD.WIDE.U32 R8, R41, UR19, RZ ;  /* 0x0000001329087c25 */ /* 0x000fe2000f8e00ff */
[----:B------:R-:W-:Y:S02]  /*90b0*/  IADD3 R60, P0, PT, R75, R22, RZ ;  /* 0x000000164b3c7210 */ /* 0x000fe40007f1e0ff */
[----:B------:R-:W-:Y:S01]  /*90c0*/  IADD3.X R49, PT, PT, R15, R19, R23, P2, P3 ;  /* 0x000000130f317210 */ /* 0x000fe200017e6417 */
[----:B------:R-:W-:Y:S01]  /*90d0*/  IMAD.WIDE.U32 R16, P1, R55, UR19, RZ ;  /* 0x0000001337107c25 */ /* 0x000fe2000f8200ff */
[----:B------:R-:W-:-:S03]  /*90e0*/  IADD3.X R58, P0, PT, R21, R44, RZ, P0, !PT ;  /* 0x0000002c153a7210 */ /* 0x000fc6000071e4ff */
        /* <DEDUP_REMOVED lines=31> */
[----:B------:R-:W-:Y:S01]  /*92e0*/  IMAD.X R39, RZ, RZ, RZ, P4 ;  /* 0x000000ffff277224 */ /* 0x000fe200020e06ff */
[----:B------:R-:W-:Y:S01]  /*92f0*/  IADD3 R9, P4, PT, R9, R16, RZ ;  /* 0x0000001009097210 */ /* 0x000fe20007f9e0ff */
[----:B------:R-:W-:Y:S02]  /*9300*/  IMAD.MOV.U32 R38, RZ, RZ, R17 ;  /* 0x000000ffff267224 */ /* 0x000fe400078e0011 */
        /* <DEDUP_REMOVED lines=8> */
[----:B------:R-:W-:-:S04]  /*9390*/  IMAD.WIDE.U32 R48, R20, UR16, RZ ;  /* 0x0000001014307c25 */ /* 0x000fc8000f8e00ff */
[----:B------:R-:W-:Y:S01]  /*93a0*/  IMAD.X R43, RZ, RZ, RZ, P1 ;  /* 0x000000ffff2b7224 */ /* 0x000fe200008e06ff */
[----:B------:R-:W-:Y:S01]  /*93b0*/  IADD3 R73, P1, PT, R46, R48, RZ ;  /* 0x000000302e497210 */ /* 0x000fe20007f3e0ff */
[----:B------:R-:W-:Y:S02]  /*93c0*/  IMAD.MOV.U32 R42, RZ, RZ, R45 ;  /* 0x000000ffff2a7224 */ /* 0x000fe400078e002d */
[----:B------:R-:W-:-:S04]  /*93d0*/  IMAD.WIDE.U32 R50, R69, UR23, RZ ;  /* 0x0000001745327c25 */ /* 0x000fc8000f8e00ff */
[----:B------:R-:W-:-:S04]  /*93e0*/  IMAD.WIDE.U32.X R42, RZ, R28, R42, P5 ;  /* 0x0000001cff2a7225 */ /* 0x000fc800028e042a */
[----:B------:R-:W-:-:S04]  /*93f0*/  IMAD.WIDE.U32 R46, P5, R5, UR16, RZ ;  /* 0x00000010052e7c25 */ /* 0x000fc8000f8a00ff */
[----:B------:R-:W-:Y:S01]  /*9400*/  IMAD.X R45, RZ, RZ, RZ, P5 ;  /* 0x000000ffff2d7224 */ /* 0x000fe200028e06ff */
[----:B------:R-:W-:Y:S01]  /*9410*/  IADD3 R49, P5, PT, R49, R46, RZ ;  /* 0x0000002e31317210 */ /* 0x000fe20007fbe0ff */
[----:B------:R-:W-:Y:S02]  /*9420*/  IMAD.MOV.U32 R44, RZ, RZ, R47 ;  /* 0x000000ffff2c7224 */ /* 0x000fe400078e002f */
[----:B------:R-:W-:Y:S01]  /*9430*/  IMAD.WIDE.U32.X R38, RZ, R53, R38, P4 ;  /* 0x00000035ff267225 */ /* 0x000fe200020e0426 */
[----:B------:R-:W-:-:S03]  /*9440*/  IADD3.X R72, P1, PT, R72, R49, RZ, P1, !PT ;  /* 0x0000003148487210 */ /* 0x000fc60000f3e4ff */
[----:B------:R-:W-:-:S04]  /*9450*/  IMAD.WIDE.U32.X R44, RZ, R5, R44, P5 ;  /* 0x00000005ff2c7225 */ /* 0x000fc800028e042c */
[----:B------:R-:W-:-:S04]  /*9460*/  IMAD.WIDE.U32 R46, P5, R71, UR23, RZ ;  /* 0x00000017472e7c25 */ /* 0x000fc8000f8a00ff */
[----:B------:R-:W-:Y:S02]  /*9470*/  IMAD.X R49, RZ, RZ, RZ, P5 ;  /* 0x000000ffff317224 */ /* 0x000fe400028e06ff */
[----:B------:R-:W-:Y:S01]  /*9480*/  IMAD.MOV.U32 R48, RZ, RZ, R47 ;  /* 0x000000ffff307224 */ /* 0x000fe200078e002f */
[----:B------:R-:W-:Y:S01]  /*9490*/  IADD3 R47, P5, PT, R51, R46, RZ ;  /* 0x0000002e332f7210 */ /* 0x000fe20007fbe0ff */
[----:B------:R-:W-:-:S04]  /*94a0*/  IMAD.WIDE.U32.X R18, RZ, R53, R18, P6 ;  /* 0x00000035ff127225 */ /* 0x000fc800030e0412 */
[----:B------:R-:W-:Y:S01]  /*94b0*/  IMAD.WIDE.U32.X R48, RZ, R71, R48, P5 ;  /* 0x00000047ff307225 */ /* 0x000fe200028e0430 */
[----:B------:R-:W-:-:S04]  /*94c0*/  IADD3 R73, P5, PT, R73, R50, RZ ;  /* 0x0000003249497210 */ /* 0x000fc80007fbe0ff */
[----:B------:R-:W-:Y:S01]  /*94d0*/  IADD3.X R50, P5, PT, R72, R47, RZ, P5, !PT ;  /* 0x0000002f48327210 */ /* 0x000fe20002fbe4ff */
[----:B------:R-:W-:-:S03]  /*94e0*/  IMAD.WIDE.U32 R46, R64, UR21, RZ ;  /* 0x00000015402e7c25 */ /* 0x000fc6000f8e00ff */
        /* <DEDUP_REMOVED lines=11> */
[----:B------:R-:W-:Y:S02]  /*95a0*/  IMAD.X R43, RZ, RZ, RZ, P5 ;  /* 0x000000ffff2b7224 */ /* 0x000fe400028e06ff */
[----:B------:R-:W-:Y:S01]  /*95b0*/  IMAD.MOV.U32 R42, RZ, RZ, R45 ;  /* 0x000000ffff2a7224 */ /* 0x000fe200078e002d */
[----:B------:R-:W-:-:S05]  /*95c0*/  IADD3 R45, P5, PT, R47, R44, RZ ;  /* 0x0000002c2f2d7210 */ /* 0x000fca0007fbe0ff */
[----:B------:R-:W-:Y:S01]  /*95d0*/  IMAD.WIDE.U32.X R42, RZ, R66, R42, P5 ;  /* 0x00000042ff2a7225 */ /* 0x000fe200028e042a */
[----:B------:R-:W-:-:S03]  /*95e0*/  IADD3 R73, P5, PT, R73, R46, RZ ;  /* 0x0000002e49497210 */ /* 0x000fc60007fbe0ff */
[----:B------:R-:W-:Y:S01]  /*95f0*/  IMAD.WIDE.U32 R46, R25, UR11, RZ ;  /* 0x0000000b192e7c25 */ /* 0x000fe2000f8e00ff */
[----:B------:R-:W-:-:S03]  /*9600*/  IADD3.X R50, P5, PT, R50, R45, RZ, P5, !PT ;  /* 0x0000002d32327210 */ /* 0x000fc60002fbe4ff */
[----:B------:R-:W-:Y:S01]  /*9610*/  IMAD.WIDE.U32 R44, R27, UR20, RZ ;  /* 0x000000141b2c7c25 */ /* 0x000fe2000f8e00ff */
        /* <DEDUP_REMOVED lines=89> */
[----:B------:R-:W-:Y:S01]  /*9bb0*/  IADD3.X R46, P1, P5, R46, R42, R51, P5, P1 ;  /* 0x0000002a2e2e7210 */ /* 0x000fe20002d22433 */
[----:B------:R-:W-:-:S03]  /*9bc0*/  IMAD.WIDE.U32 R50, R36, UR16, RZ ;  /* 0x0000001024327c25 */ /* 0x000fc6000f8e00ff */
[----:B------:R-:W-:Y:S01]  /*9bd0*/  IADD3.X R77, PT, PT, R47, R43, R77, P1, P5 ;  /* 0x0000002b2f4d7210 */ /* 0x000fe20000fea44d */
[----:B------:R-:W-:Y:S01]  /*9be0*/  IMAD.WIDE.U32 R42, P5, R53, UR16, RZ ;  /* 0x00000010352a7c25 */ /* 0x000fe2000f8a00ff */
[----:B------:R-:W-:-:S03]  /*9bf0*/  IADD3 R16, P1, PT, R61, R16, RZ ;  /* 0x000000103d107210 */ /* 0x000fc60007f3e0ff */
[----:B------:R-:W-:Y:S01]  /*9c00*/  IMAD.X R45, RZ, RZ, RZ, P5 ;  /* 0x000000ffff2d7224 */ /* 0x000fe200028e06ff */
[----:B------:R-:W-:Y:S01]  /*9c10*/  IADD3 R47, P5, PT, R51, R42, RZ ;  /* 0x0000002a332f7210 */ /* 0x000fe20007fbe0ff */
[----:B------:R-:W-:Y:S01]  /*9c20*/  IMAD.MOV.U32 R44, RZ, RZ, R43 ;  /* 0x000000ffff2c7224 */ /* 0x000fe200078e002b */
[----:B------:R-:W-:Y:S01]  /*9c30*/  IADD3.X R17, P1, PT, R62, R17, RZ, P1, !PT ;  /* 0x000000113e117210 */ /* 0x000fe20000f3e4ff */
[----:B------:R-:W-:Y:S01]  /*9c40*/  IMAD.WIDE.U32.X R42, RZ, R53, R14, P3 ;  /* 0x00000035ff2a7225 */ /* 0x000fe200018e040e */
[----:B------:R-:W-:Y:S02]  /*9c50*/  IADD3 R14, P3, PT, R60, R50, RZ ;  /* 0x000000323c0e7210 */ /* 0x000fe40007f7e0ff */
[----:B------:R-:W-:Y:S01]  /*9c60*/  IADD3.X R75, P1, PT, R40, R18, RZ, P1, !PT ;  /* 0x00000012284b7210 */ /* 0x000fe20000f3e4ff */
[----:B------:R-:W-:Y:S01]  /*9c70*/  IMAD.WIDE.U32 R50, R36, UR17, RZ ;  /* 0x0000001124327c25 */ /* 0x000fe2000f8e00ff */
[----:B------:R-:W-:Y:S02]  /*9c80*/  IADD3.X R79, P2, PT, R26, R42, RZ, P2, !PT ;  /* 0x0000002a1a4f7210 */ /* 0x000fe4000175e4ff */
[----:B------:R-:W-:Y:S01]  /*9c90*/  IADD3.X R15, P3, PT, R58, R47, RZ, P3, !PT ;  /* 0x0000002f3a0f7210 */ /* 0x000fe20001f7e4ff */
[----:B------:R-:W-:Y:S01]  /*9ca0*/  IMAD.WIDE.U32.X R60, RZ, R53, R44, P5 ;  /* 0x00000035ff3c7225 */ /* 0x000fe200028e042c */
[----:B------:R-:W-:-:S03]  /*9cb0*/  IADD3.X R47, P0, PT, R34, R38, RZ, P0, !PT ;  /* 0x00000026222f7210 */ /* 0x000fc6000071e4ff */
[----:B------:R-:W-:Y:S01]  /*9cc0*/  IMAD.X R58, R32, 0x1, R43, P2 ;  /* 0x00000001203a7824 */ /* 0x000fe200010e062b */
[----:B------:R-:W-:Y:S01]  /*9cd0*/  IADD3.X R81, P3, PT, R11, R60, RZ, P3, !PT ;  /* 0x0000003c0b517210 */ /* 0x000fe20001f7e4ff */
[----:B------:R-:W-:-:S04]  /*9ce0*/  IMAD.WIDE.U32 R42, P2, R53, UR17, RZ ;  /* 0x00000011352a7c25 */ /* 0x000fc8000f8400ff */
[----:B------:R-:W-:Y:S01]  /*9cf0*/  IMAD.X R34, R57, 0x1, R19, P1 ;  /* 0x0000000139227824 */ /* 0x000fe200008e0613 */
[----:B------:R-:W-:Y:S01]  /*9d00*/  IADD3 R26, P6, PT, R51, R42, RZ ;  /* 0x0000002a331a7210 */ /* 0x000fe20007fde0ff */
[----:B------:R-:W-:Y:S01]  /*9d10*/  IMAD.WIDE.U32 R18, R36, UR18, RZ ;  /* 0x0000001224127c25 */ /* 0x000fe2000f8e00ff */
[----:B------:R-:W-:-:S03]  /*9d20*/  IADD3 R42, P4, PT, R59, R50, RZ ;  /* 0x000000323b2a7210 */ /* 0x000fc60007f9e0ff */
[----:B------:R-:W-:Y:S01]  /*9d30*/  IMAD.X R59, R37, 0x1, R39, P0 ;  /* 0x00000001253b7824 */ /* 0x000fe200000e0627 */
[----:B------:R-:W-:Y:S01]  /*9d40*/  IADD3 R18, P0, PT, R49, R18, RZ ;  /* 0x0000001231127210 */ /* 0x000fe20007f1e0ff */
[----:B------:R-:W-:-:S04]  /*9d50*/  IMAD.WIDE.U32 R38, P1, R28, UR18, RZ ;  /* 0x000000121c267c25 */ /* 0x000fc8000f8200ff */
[----:B------:R-:W-:Y:S01]  /*9d60*/  IMAD.X R37, R13, 0x1, R61, P3 ;  /* 0x000000010d257824 */ /* 0x000fe200018e063d */
[----:B------:R-:W-:Y:S01]  /*9d70*/  IADD3 R11, P3, PT, R73, R38, RZ ;  /* 0x00000026490b7210 */ /* 0x000fe20007f7e0ff */
[----:B------:R-:W-:-:S04]  /*9d80*/  IMAD.WIDE.U32 R60, R20, UR17, RZ ;  /* 0x00000011143c7c25 */ /* 0x000fc8000f8e00ff */
[----:B------:R-:W-:Y:S01]  /*9d90*/  IMAD.X R83, RZ, RZ, RZ, P1 ;  /* 0x000000ffff537224 */ /* 0x000fe200008e06ff */
[----:B------:R-:W-:Y:S01]  /*9da0*/  IADD3 R13, P1, PT, R72, R60, RZ ;  /* 0x0000003c480d7210 */ /* 0x000fe20007f3e0ff */
[----:B------:R-:W-:Y:S02]  /*9db0*/  IMAD.MOV.U32 R82, RZ, RZ, R39 ;  /* 0x000000ffff527224 */ /* 0x000fe400078e0027 */
[----:B------:R-:W-:Y:S01]  /*9dc0*/  IMAD.MOV.U32 R50, RZ, RZ, R43 ;  /* 0x000000ffff327224 */ /* 0x000fe200078e002b */
[----:B------:R-:W-:Y:S01]  /*9dd0*/  IADD3.X R43, P4, PT, R21, R26, RZ, P4, !PT ;  /* 0x0000001a152b7210 */ /* 0x000fe2000279e4ff */
[----:B------:R-:W-:-:S04]  /*9de0*/  IMAD.WIDE.U32.X R82, RZ, R28, R82, P3 ;  /* 0x0000001cff527225 */ /* 0x000fc800018e0452 */
[----:B------:R-:W-:-:S04]  /*9df0*/  IMAD.WIDE.U32 R72, P3, R5, UR17, RZ ;  /* 0x0000001105487c25 */ /* 0x000fc8000f8600ff */
        /* <DEDUP_REMOVED lines=14> */
[----:B------:R-:W-:-:S03]  /*9ee0*/  IADD3.X R26, P3, PT, R11, R26, RZ, P3, !PT ;  /* 0x0000001a0b1a7210 */ /* 0x000fc60001f7e4ff */
[----:B------:R-:W-:Y:S01]  /*9ef0*/  IMAD.WIDE.U32 R44, P5, R53, UR18, RZ ;  /* 0x00000012352c7c25 */ /* 0x000fe2000f8a00ff */
[----:B------:R-:W-:-:S03]  /*9f00*/  IADD3.X R11, P1, P3, R38, R84, R82, P3, P1 ;  /* 0x00000054260b7210 */ /* 0x000fc60001b22452 */
[----:B------:R-:W-:Y:S01]  /*9f10*/  IMAD.X R51, RZ, RZ, RZ, P2 ;  /* 0x000000ffff337224 */ /* 0x000fe200010e06ff */
[----:B------:R-:W-:Y:S01]  /*9f20*/  IADD3.X R85, PT, PT, R39, R85, R83, P1, P3 ;  /* 0x0000005527557210 */ /* 0x000fe20000fe6453 */
[----:B------:R-:W-:Y:S01]  /*9f30*/  IMAD.WIDE.U32 R38, P3, R10, UR23, RZ ;  /* 0x000000170a267c25 */ /* 0x000fe2000f8600ff */
[----:B------:R-:W-:Y:S02]  /*9f40*/  IADD3 R13, P1, PT, R13, R60, RZ ;  /* 0x0000003c0d0d7210 */ /* 0x000fe40007f3e0ff */
[----:B------:R-:W-:Y:S01]  /*9f50*/  IADD3 R19, P2, PT, R19, R44, RZ ;  /* 0x0000002c13137210 */ /* 0x000fe20007f5e0ff */
[----:B------:R-:W-:Y:S01]  /*9f60*/  IMAD.X R83, RZ, RZ, RZ, P3 ;  /* 0x000000ffff537224 */ /* 0x000fe200018e06ff */
[----:B------:R-:W-:Y:S01]  /*9f70*/  IADD3 R61, P3, PT, R61, R38, RZ ;  /* 0x000000263d3d7210 */ /* 0x000fe20007f7e0ff */
[----:B------:R-:W-:Y:S01]  /*9f80*/  IMAD.MOV.U32 R82, RZ, RZ, R39 ;  /* 0x000000ffff527224 */ /* 0x000fe200078e0027 */
[----:B------:R-:W-:Y:S01]  /*9f90*/  IADD3.X R19, P0, PT, R48, R19, RZ, P0, !PT ;  /* 0x0000001330137210 */ /* 0x000fe2000071e4ff */
[----:B------:R-:W-:Y:S01]  /*9fa0*/  IMAD.MOV.U32 R48, RZ, RZ, R45 ;  /* 0x000000ffff307224 */ /* 0x000fe200078e002d */
        /* <DEDUP_REMOVED lines=9> */
[----:B------:R-:W-:Y:S01]  /*a040*/  IMAD.WIDE.U32.X R50, RZ, R53, R50, P6 ;  /* 0x00000035ff327225 */ /* 0x000fe200030e0432 */
[----:B------:R-:W-:-:S03]  /*a050*/  IADD3.X R26, P3, PT, R26, R21, RZ, P3, !PT ;  /* 0x000000151a1a7210 */ /* 0x000fc60001f7e4ff */
        /* <DEDUP_REMOVED lines=21> */
[----:B------:R-:W-:Y:S01]  /*a1b0*/  IMAD.WIDE.U32 R16, R75, -0x1, R16 ;  /* 0xffffffff4b107825 */ /* 0x000fe200078e0010 */
[----:B------:R-:W-:-:S03]  /*a1c0*/  IADD3.X R21, P1, P3, R38, R82, R21, P3, P1 ;  /* 0x0000005226157210 */ /* 0x000fc60001b22415 */
[----:B------:R-:W-:Y:S01]  /*a1d0*/  IMAD.WIDE.U32 R14, R81, -0x1, R14 ;  /* 0xffffffff510e7825 */ /* 0x000fe200078e000e */
[----:B------:R-:W-:Y:S02]  /*a1e0*/  IADD3.X R13, PT, PT, R39, R83, R13, P1, P3 ;  /* 0x00000053270d7210 */ /* 0x000fe40000fe640d */
[----:B------:R-:W-:Y:S01]  /*a1f0*/  IADD3 R11, P1, PT, R11, R60, RZ ;  /* 0x0000003c0b0b7210 */ /* 0x000fe20007f3e0ff */
        /* <DEDUP_REMOVED lines=48> */
[----:B------:R-:W-:-:S03]  /*a500*/  IADD3 R11, P3, PT, R11, R72, RZ ;  /* 0x000000480b0b7210 */ /* 0x000fc60007f7e0ff */
[----:B------:R-:W-:Y:S01]  /*a510*/  IMAD.WIDE.U32 R72, R41, UR13, RZ ;  /* 0x0000000d29487c25 */ /* 0x000fe2000f8e00ff */
[----:B------:R-:W-:-:S03]  /*a520*/  IADD3.X R26, P3, PT, R26, R49, RZ, P3, !PT ;  /* 0x000000311a1a7210 */ /* 0x000fc60001f7e4ff */
[----:B------:R-:W-:Y:S01]  /*a530*/  IMAD.X R49, RZ, RZ, RZ, P5 ;  /* 0x000000ffff317224 */ /* 0x000fe200028e06ff */
[----:B------:R-:W-:Y:S01]  /*a540*/  IADD3.X R21, P1, P3, R38, R82, R21, P3, P1 ;  /* 0x0000005226157210 */ /* 0x000fe20001b22415 */
[----:B------:R-:W-:-:S03]  /*a550*/  IMAD.WIDE.U32.X R48, RZ, R53, R48, P2 ;  /* 0x00000035ff307225 */ /* 0x000fc600010e0430 */
[----:B------:R-:W-:Y:S02]  /*a560*/  IADD3.X R13, PT, PT, R39, R83, R13, P1, P3 ;  /* 0x00000053270d7210 */ /* 0x000fe40000fe640d */
[----:B------:R-:W-:Y:S01]  /*a570*/  IADD3 R11, P1, PT, R11, R72, RZ ;  /* 0x000000480b0b7210 */ /* 0x000fe20007f3e0ff */
[----:B------:R-:W-:-:S04]  /*a580*/  IMAD.WIDE.U32 R60, P3, R55, UR13, RZ ;  /* 0x0000000d373c7c25 */ /* 0x000fc8000f8600ff */
[----:B------:R-:W-:Y:S01]  /*a590*/  IMAD.X R39, RZ, RZ, RZ, P3 ;  /* 0x000000ffff277224 */ /* 0x000fe200018e06ff */
[----:B------:R-:W-:Y:S01]  /*a5a0*/  IADD3 R73, P3, PT, R73, R60, RZ ;  /* 0x0000003c49497210 */ /* 0x000fe20007f7e0ff */
[----:B------:R-:W-:-:S03]  /*a5b0*/  IMAD.WIDE.U32 R82, R7, UR12, RZ ;  /* 0x0000000c07527c25 */ /* 0x000fc6000f8e00ff */
[----:B------:R-:W-:Y:S01]  /*a5c0*/  IADD3.X R26, P1, PT, R26, R73, RZ, P1, !PT ;  /* 0x000000491a1a7210 */ /* 0x000fe20000f3e4ff */
[----:B------:R-:W-:-:S04]  /*a5d0*/  IMAD.WIDE.U32 R72, P5, R33, UR12, RZ ;  /* 0x0000000c21487c25 */ /* 0x000fc8000f8a00ff */
[----:B------:R-:W-:Y:S02]  /*a5e0*/  IMAD.MOV.U32 R38, RZ, RZ, R61 ;  /* 0x000000ffff267224 */ /* 0x000fe400078e003d */
[----:B------:R-:W-:Y:S01]  /*a5f0*/  IMAD.X R61, RZ, RZ, RZ, P5 ;  /* 0x000000ffff3d7224 */ /* 0x000fe200028e06ff */
[----:B------:R-:W-:Y:S01]  /*a600*/  IADD3 R83, P5, PT, R83, R72, RZ ;  /* 0x0000004853537210 */ /* 0x000fe20007fbe0ff */
[----:B------:R-:W-:Y:S01]  /*a610*/  IMAD.WIDE.U32.X R38, RZ, R55, R38, P3 ;  /* 0x00000037ff267225 */ /* 0x000fe200018e0426 */
[----:B------:R-:W-:-:S03]  /*a620*/  IADD3 R11, P3, PT, R11, R82, RZ ;  /* 0x000000520b0b7210 */ /* 0x000fc60007f7e0ff */
[----:B------:R-:W-:Y:S01]  /*a630*/  IMAD.MOV.U32 R60, RZ, RZ, R73 ;  /* 0x000000ffff3c7224 */ /* 0x000fe200078e0049 */
[----:B------:R-:W-:Y:S01]  /*a640*/  IADD3.X R26, P3, PT, R26, R83, RZ, P3, !PT ;  /* 0x000000531a1a7210 */ /* 0x000fe20001f7e4ff */
[----:B------:R-:W-:Y:S01]  /*a650*/  IMAD.WIDE.U32 R82, R20, UR18, RZ ;  /* 0x0000001214527c25 */ /* 0x000fe2000f8e00ff */
[----:B------:R-:W-:-:S03]  /*a660*/  IADD3.X R73, P4, PT, R3, R50, RZ, P4, !PT ;  /* 0x0000003203497210 */ /* 0x000fc6000279e4ff */
[----:B------:R-:W-:-:S04]  /*a670*/  IMAD.WIDE.U32.X R60, RZ, R33, R60, P5 ;  /* 0x00000021ff3c7225 */ /* 0x000fc800028e043c */
[----:B------:R-:W-:Y:S01]  /*a680*/  IMAD.X R32, R6, 0x1, R51, P4 ;  /* 0x0000000106207824 */ /* 0x000fe200020e0633 */
[----:B------:R-:W-:Y:S01]  /*a690*/  IADD3.X R21, P1, P3, R60, R38, R21, P3, P1 ;  /* 0x000000263c157210 */ /* 0x000fe20001b22415 */
[----:B------:R-:W-:-:S03]  /*a6a0*/  IMAD.WIDE.U32 R50, R54, UR19, RZ ;  /* 0x0000001336327c25 */ /* 0x000fc6000f8e00ff */
[----:B------:R-:W-:Y:S01]  /*a6b0*/  IADD3.X R13, PT, PT, R61, R39, R13, P1, P3 ;  /* 0x000000273d0d7210 */ /* 0x000fe20000fe640d */
[----:B------:R-:W-:Y:S01]  /*a6c0*/  IMAD.WIDE.U32 R38, R36, UR19, RZ ;  /* 0x0000001324267c25 */ /* 0x000fe2000f8e00ff */
[----:B------:R-:W-:-:S03]  /*a6d0*/  IADD3.X R61, P2, PT, R46, R48, RZ, P0, !PT ;  /* 0x000000302e3d7210 */ /* 0x000fc6000075e4ff */
[----:B------:R-:W-:Y:S01]  /*a6e0*/  IMAD.WIDE.U32 R44, P1, R53, UR19, RZ ;  /* 0x00000013352c7c25 */ /* 0x000fe2000f8200ff */
[----:B------:R-:W-:-:S03]  /*a6f0*/  IADD3 R38, P5, PT, R11, R38, RZ ;  /* 0x000000260b267210 */ /* 0x000fc60007fbe0ff */
[----:B------:R-:W-:Y:S01]  /*a700*/  IMAD.X R77, R77, 0x1, R49, P2 ;  /* 0x000000014d4d7824 */ /* 0x000fe200010e0631 */
[----:B------:R-:W-:Y:S01]  /*a710*/  IADD3 R39, P3, PT, R39, R44, RZ ;  /* 0x0000002c27277210 */ /* 0x000fe20007f7e0ff */
[----:B------:R-:W-:-:S03]  /*a720*/  IMAD.WIDE.U32 R84, P2, R28, UR19, RZ ;  /* 0x000000131c547c25 */ /* 0x000fc6000f8400ff */
[----:B------:R-:W-:Y:S01]  /*a730*/  IADD3.X R39, P0, PT, R26, R39, RZ, P5, !PT ;  /* 0x000000271a277210 */ /* 0x000fe20002f1e4ff */
[----:B------:R-:W-:Y:S01]  /*a740*/  IMAD.X R49, RZ, RZ, RZ, P1 ;  /* 0x000000ffff317224 */ /* 0x000fe200008e06ff */
[----:B------:R-:W-:Y:S01]  /*a750*/  IADD3 R6, P4, PT, R51, R84, RZ ;  /* 0x0000005433067210 */ /* 0x000fe20007f9e0ff */
[----:B------:R-:W-:Y:S01]  /*a760*/  IMAD.MOV.U32 R48, RZ, RZ, R45 ;  /* 0x000000ffff307224 */ /* 0x000fe200078e002d */
[----:B------:R-:W-:Y:S01]  /*a770*/  IADD3 R3, P5, PT, R50, R82, RZ ;  /* 0x0000005232037210 */ /* 0x000fe20007fbe0ff */
[----:B------:R-:W-:-:S04]  /*a780*/  IMAD.WIDE.U32 R50, P1, R5, UR18, RZ ;  /* 0x0000001205327c25 */ /* 0x000fc8000f8200ff */
[----:B------:R-:W-:Y:S01]  /*a790*/  IMAD.X R45, RZ, RZ, RZ, P1 ;  /* 0x000000ffff2d7224 */ /* 0x000fe200008e06ff */
[----:B------:R-:W-:Y:S01]  /*a7a0*/  IADD3 R11, P6, PT, R83, R50, RZ ;  /* 0x00000032530b7210 */ /* 0x000fe20007fde0ff */
[----:B------:R-:W-:Y:S01]  /*a7b0*/  IMAD.X R83, RZ, RZ, RZ, P2 ;  /* 0x000000ffff537224 */ /* 0x000fe200010e06ff */
[----:B------:R-:W-:Y:S01]  /*a7c0*/  ISETP.GE.U32.AND P1, PT, R79, RZ, PT ;  /* 0x000000ff4f00720c */ /* 0x000fe20003f26070 */
[----:B------:R-:W-:Y:S01]  /*a7d0*/  IMAD.MOV.U32 R44, RZ, RZ, R51 ;  /* 0x000000ffff2c7224 */ /* 0x000fe200078e0033 */
[----:B------:R-:W-:Y:S01]  /*a7e0*/  IADD3.X R6, P2, PT, R6, R11, RZ, P5, !PT ;  /* 0x0000000b06067210 */ /* 0x000fe20002f5e4ff */
[----:B------:R-:W-:Y:S01]  /*a7f0*/  IMAD.WIDE.U32 R78, R69, UR17, RZ ;  /* 0x00000011454e7c25 */ /* 0x000fe2000f8e00ff */
[----:B------:R-:W-:-:S03]  /*a800*/  ISETP.GE.U32.AND.EX P1, PT, R58, 0x1, PT, P1 ;  /* 0x000000013a00780c */ /* 0x000fc60003f26110 */
[----:B------:R-:W-:-:S04]  /*a810*/  IMAD.WIDE.U32 R50, P5, R71, UR17, RZ ;  /* 0x0000001147327c25 */ /* 0x000fc8000f8a00ff */
[----:B------:R-:W-:Y:S02]  /*a820*/  IMAD.MOV.U32 R82, RZ, RZ, R85 ;  /* 0x000000ffff527224 */ /* 0x000fe400078e0055 */
[----:B------:R-:W-:Y:S02]  /*a830*/  IMAD.IADD R11, R23, 0x1, -R58 ;  /* 0x00000001170b7824 */ /* 0x000fe400078e0a3a */
[----:B------:R-:W-:Y:S01]  /*a840*/  IMAD.X R23, RZ, RZ, RZ, P5 ;  /* 0x000000ffff177224 */ /* 0x000fe200028e06ff */
[----:B------:R-:W-:Y:S01]  /*a850*/  IADD3 R79, P5, PT, R79, R50, RZ ;  /* 0x000000324f4f7210 */ /* 0x000fe20007fbe0ff */
[----:B------:R-:W-:Y:S01]  /*a860*/  IMAD.WIDE.U32.X R82, RZ, R28, R82, P4 ;  /* 0x0000001cff527225 */ /* 0x000fe200020e0452 */
[----:B------:R-:W-:-:S03]  /*a870*/  IADD3 R85, P4, PT, R3, R78, RZ ;  /* 0x0000004e03557210 */ /* 0x000fc60007f9e0ff */
[----:B------:R-:W-:Y:S01]  /*a880*/  IMAD.MOV.U32 R22, RZ, RZ, R51 ;  /* 0x000000ffff167224 */ /* 0x000fe200078e0033 */
[----:B------:R-:W-:Y:S01]  /*a890*/  IADD3.X R6, P4, PT, R6, R79, RZ, P4, !PT ;  /* 0x0000004f06067210 */ /* 0x000fe2000279e4ff */
[----:B------:R-:W-:-:S04]  /*a8a0*/  IMAD.WIDE.U32.X R44, RZ, R5, R44, P6 ;  /* 0x00000005ff2c7225 */ /* 0x000fc800030e042c */
[----:B------:R-:W-:-:S04]  /*a8b0*/  IMAD.WIDE.U32.X R22, RZ, R71, R22, P5 ;  /* 0x00000047ff167225 */ /* 0x000fc800028e0416 */
[----:B------:R-:W-:Y:S01]  /*a8c0*/  IMAD.WIDE.U32 R50, R64, UR23, RZ ;  /* 0x0000001740327c25 */ /* 0x000fe2000f8e00ff */
[----:B------:R-:W-:-:S03]  /*a8d0*/  IADD3.X R3, P2, P4, R22, R44, R82, P4, P2 ;  /* 0x0000002c16037210 */ /* 0x000fc60002444452 */
[----:B------:R-:W-:Y:S01]  /*a8e0*/  IMAD.WIDE.U32.X R48, RZ, R53, R48, P3 ;  /* 0x00000035ff307225 */ /* 0x000fe200018e0430 */
[----:B------:R-:W-:-:S03]  /*a8f0*/  IADD3.X R57, PT, PT, R23, R45, R83, P2, P4 ;  /* 0x0000002d17397210 */ /* 0x000fc600017e8453 */
[----:B------:R-:W-:-:S04]  /*a900*/  IMAD.WIDE.U32 R44, R63, UR16, RZ ;  /* 0x000000103f2c7c25 */ /* 0x000fc8000f8e00ff */
[----:B------:R-:W-:Y:S01]  /*a910*/  IMAD.WIDE.U32 R22, P4, R10, UR16, RZ ;  /* 0x000000100a167c25 */ /* 0x000fe2000f8800ff */
[----:B------:R-:W-:-:S03]  /*a920*/  IADD3 R83, P2, PT, R85, R44, RZ ;  /* 0x0000002c55537210 */ /* 0x000fc60007f5e0ff */
[----:B------:R-:W-:Y:S01]  /*a930*/  IMAD.MOV.U32 R78, RZ, RZ, R23 ;  /* 0x000000ffff4e7224 */ /* 0x000fe200078e0017 */
[----:B------:R-:W-:Y:S01]  /*a940*/  IADD3 R45, P6, PT, R45, R22, RZ ;  /* 0x000000162d2d7210 */ /* 0x000fe20007fde0ff */
[----:B------:R-:W-:Y:S01]  /*a950*/  IMAD.X R79, RZ, RZ, RZ, P4 ;  /* 0x000000ffff4f7224 */ /* 0x000fe200020e06ff */
[----:B------:R-:W-:Y:S01]  /*a960*/  IADD3 R83, P4, PT, R83, R50, RZ ;  /* 0x0000003253537210 */ /* 0x000fe20007f9e0ff */
[----:B------:R-:W-:Y:S01]  /*a970*/  IMAD.WIDE.U32 R42, R73, -0x1, R42 ;  /* 0xffffffff492a7825 */ /* 0x000fe200078e002a */
[----:B------:R-:W-:-:S03]  /*a980*/  IADD3.X R6, P2, PT, R6, R45, RZ, P2, !PT ;  /* 0x0000002d06067210 */ /* 0x000fc6000175e4ff */
        /* <DEDUP_REMOVED lines=8> */
[----:B------:R-:W-:-:S03]  /*aa10*/  IADD3.X R3, P2, P4, R22, R78, R3, P4, P2 ;  /* 0x0000004e16037210 */ /* 0x000fc60002444403 */
[----:B------:R-:W-:Y:S01]  /*aa20*/  IMAD.WIDE.U32 R50, R25, UR21, RZ ;  /* 0x0000001519327c25 */ /* 0x000fe2000f8e00ff */
[----:B------:R-:W-:Y:S02]  /*aa30*/  IADD3.X R57, PT, PT, R23, R79, R57, P2, P4 ;  /* 0x0000004f17397210 */ /* 0x000fe400017e8439 */
[----:B------:R-:W-:Y:S01]  /*aa40*/  IADD3 R83, P2, PT, R83, R44, RZ ;  /* 0x0000002c53537210 */ /* 0x000fe20007f5e0ff */
[----:B------:R-:W-:-:S04]  /*aa50*/  IMAD.WIDE.U32 R22, P4, R68, UR22, RZ ;  /* 0x0000001644167c25 */ /* 0x000fc8000f8800ff */
[----:B------:R-:W-:Y:S01]  /*aa60*/  IMAD.MOV.U32 R78, RZ, RZ, R23 ;  /* 0x000000ffff4e7224 */ /* 0x000fe200078e0017 */
[----:B------:R-:W-:Y:S01]  /*aa70*/  IADD3 R45, P6, PT, R45, R22, RZ ;  /* 0x000000162d2d7210 */ /* 0x000fe20007fde0ff */
[----:B------:R-:W-:Y:S01]  /*aa80*/  IMAD.X R79, RZ, RZ, RZ, P4 ;  /* 0x000000ffff4f7224 */ /* 0x000fe200020e06ff */
[----:B------:R-:W-:Y:S01]  /*aa90*/  IADD3 R83, P4, PT, R83, R50, RZ ;  /* 0x0000003253537210 */ /* 0x000fe20007f9e0ff */
[----:B------:R-:W-:Y:S01]  /*aaa0*/  IMAD.MOV.U32 R60, RZ, RZ, R42 ;  /* 0x000000ffff3c7224 */ /* 0x000fe200078e002a */
        /* <DEDUP_REMOVED lines=87> */
[----:B------:R-:W-:Y:S01]  /*b020*/  IMAD.MOV.U32 R50, RZ, RZ, R23 ;  /* 0x000000ffff327224 */ /* 0x000fe200078e0017 */
[----:B------:R-:W-:Y:S01]  /*b030*/  IADD3.X R79, P2, PT, R21, R48, RZ, P0, !PT ;  /* 0x00000030154f7210 */ /* 0x000fe2000075e4ff */
[----:B------:R-:W-:Y:S01]  /*b040*/  @P1 IMAD.MOV.U32 R48, RZ, RZ, R62 ;  /* 0x000000ffff301224 */ /* 0x000fe200078e003e */
[----:B------:R-:W-:Y:S01]  /*b050*/  IADD3.X R45, P0, PT, R6, R45, RZ, P4, !PT ;  /* 0x0000002d062d7210 */ /* 0x000fe2000271e4ff */
[----:B------:R-:W-:-:S04]  /*b060*/  IMAD.WIDE.U32.X R22, RZ, R53, R50, P5 ;  /* 0x00000035ff167225 */ /* 0x000fc800028e0432 */
[----:B------:R-:W-:Y:S01]  /*b070*/  IMAD.X R26, R13, 0x1, R49, P2 ;  /* 0x000000010d1a7824 */ /* 0x000fe200010e0631 */
[----:B------:R-:W-:Y:S01]  /*b080*/  IADD3.X R3, P0, PT, R3, R22, RZ, P0, !PT ;  /* 0x0000001603037210 */ /* 0x000fe2000071e4ff */
[----:B------:R-:W-:Y:S02]  /*b090*/  @P1 IMAD.MOV.U32 R49, RZ, RZ, R11 ;  /* 0x000000ffff311224 */ /* 0x000fe400078e000b */
[----:B------:R-:W-:Y:S02]  /*b0a0*/  @P1 IMAD.MOV.U32 R13, RZ, RZ, RZ ;  /* 0x000000ffff0d1224 */ /* 0x000fe400078e00ff */
[----:B------:R-:W-:-:S04]  /*b0b0*/  @P1 IMAD.WIDE.U32 R48, R58, -0x1, R48 ;  /* 0xffffffff3a301825 */ /* 0x000fc800078e0030 */
        /* <DEDUP_REMOVED lines=11> */
[----:B------:R-:W-:-:S04]  /*b170*/  IMAD.WIDE.U32 R50, R47, -0x1, R8 ;  /* 0xffffffff2f327825 */ /* 0x000fc800078e0008 */
[----:B------:R-:W-:-:S04]  /*b180*/  IMAD.WIDE.U32 R8, P3, R5, UR19, RZ ;  /* 0x0000001305087c25 */ /* 0x000fc8000f8600ff */
[----:B------:R-:W-:Y:S01]  /*b190*/  IMAD.MOV.U32 R22, RZ, RZ, R50 ;  /* 0x000000ffff167224 */ /* 0x000fe200078e0032 */
[----:B------:R-:W-:Y:S01]  /*b1a0*/  IADD3 R23, P5, PT, R23, R8, RZ ;  /* 0x0000000817177210 */ /* 0x000fe20007fbe0ff */
[----:B------:R-:W-:Y:S02]  /*b1b0*/  IMAD.IADD R57, R17, 0x1, -R34 ;  /* 0x0000000111397824 */ /* 0x000fe400078e0a22 */
[----:B------:R-:W-:Y:S01]  /*b1c0*/  IMAD.MOV.U32 R8, RZ, RZ, R16 ;  /* 0x000000ffff087224 */ /* 0x000fe200078e0010 */
[----:B------:R-:W-:Y:S01]  /*b1d0*/  IADD3.X R6, P2, PT, R6, R23, RZ, P2, !PT ;  /* 0x0000001706067210 */ /* 0x000fe2000175e4ff */
[----:B------:R-:W-:Y:S02]  /*b1e0*/  IMAD.IADD R23, R51, 0x1, -R59 ;  /* 0x0000000133177824 */ /* 0x000fe400078e0a3b */
[----:B------:R-:W-:Y:S02]  /*b1f0*/  @P1 IMAD.MOV.U32 R49, RZ, RZ, RZ ;  /* 0x000000ffff311224 */ /* 0x000fe400078e00ff */
[----:B------:R-:W-:-:S04]  /*b200*/  @P1 IMAD.WIDE.U32 R16, R59, -0x1, R22 ;  /* 0xffffffff3b101825 */ /* 0x000fc800078e0016 */
[----:B------:R-:W-:-:S04]  /*b210*/  IMAD.WIDE.U32 R58, R69, UR18, RZ ;  /* 0x00000012453a7c25 */ /* 0x000fc8000f8e00ff */
[----:B------:R-:W-:-:S04]  /*b220*/  IMAD.WIDE.U32 R50, P4, R71, UR18, RZ ;  /* 0x0000001247327c25 */ /* 0x000fc8000f8800ff */
[----:B------:R-:W-:Y:S02]  /*b230*/  @P1 IMAD.IADD R23, R17, 0x1, R49 ;  /* 0x0000000111171824 */ /* 0x000fe400078e0231 */
[----:B------:R-:W-:Y:S01]  /*b240*/  IMAD.X R47, RZ, RZ, RZ, P0 ;  /* 0x000000ffff2f7224 */ /* 0x000fe200000e06ff */
[----:B------:R-:W-:Y:S01]  /*b250*/  ISETP.GE.U32.AND P0, PT, R75, RZ, PT ;  /* 0x000000ff4b00720c */ /* 0x000fe20003f06070 */
[----:B------:R-:W-:Y:S01]  /*b260*/  IMAD.X R49, RZ, RZ, RZ, P4 ;  /* 0x000000ffff317224 */ /* 0x000fe200020e06ff */
[----:B------:R-:W-:Y:S01]  /*b270*/  IADD3 R59, P4, PT, R59, R50, RZ ;  /* 0x000000323b3b7210 */ /* 0x000fe20007f9e0ff */
[----:B------:R-:W-:Y:S02]  /*b280*/  IMAD.X R75, RZ, RZ, RZ, P3 ;  /* 0x000000ffff4b7224 */ /* 0x000fe400018e06ff */
[----:B------:R-:W-:Y:S01]  /*b290*/  IMAD.MOV.U32 R74, RZ, RZ, R9 ;  /* 0x000000ffff4a7224 */ /* 0x000fe200078e0009 */
[----:B------:R-:W-:Y:S01]  /*b2a0*/  IADD3 R9, P3, PT, R13, R58, RZ ;  /* 0x0000003a0d097210 */ /* 0x000fe20007f7e0ff */
[----:B------:R-:W-:-:S02]  /*b2b0*/  IMAD.MOV.U32 R48, RZ, RZ, R51 ;  /* 0x000000ffff307224 */ /* 0x000fc400078e0033 */
[----:B------:R-:W-:Y:S01]  /*b2c0*/  IMAD.WIDE.U32.X R46, RZ, R28, R46, P6 ;  /* 0x0000001cff2e7225 */ /* 0x000fe200030e042e */
[----:B------:R-:W-:-:S03]  /*b2d0*/  IADD3.X R6, P3, PT, R6, R59, RZ, P3, !PT ;  /* 0x0000003b06067210 */ /* 0x000fc60001f7e4ff */
[----:B------:R-:W-:-:S04]  /*b2e0*/  IMAD.WIDE.U32.X R74, RZ, R5, R74, P5 ;  /* 0x00000005ff4a7225 */ /* 0x000fc800028e044a */
[----:B------:R-:W-:-:S04]  /*b2f0*/  IMAD.WIDE.U32.X R48, RZ, R71, R48, P4 ;  /* 0x00000047ff307225 */ /* 0x000fc800020e0430 */
[----:B------:R-:W-:Y:S01]  /*b300*/  IMAD.WIDE.U32 R58, P4, R10, UR17, RZ ;  /* 0x000000110a3a7c25 */ /* 0x000fe2000f8800ff */
[----:B------:R-:W-:-:S03]  /*b310*/  IADD3.X R13, P2, P3, R48, R74, R46, P3, P2 ;  /* 0x0000004a300d7210 */ /* 0x000fc60001b4442e */
[----:B------:R-:W-:Y:S01]  /*b320*/  IMAD.X R51, RZ, RZ, RZ, P4 ;  /* 0x000000ffff337224 */ /* 0x000fe200020e06ff */
[----:B------:R-:W-:Y:S01]  /*b330*/  IADD3.X R17, PT, PT, R49, R75, R47, P2, P3 ;  /* 0x0000004b31117210 */ /* 0x000fe200017e642f */
[----:B------:R-:W-:-:S04]  /*b340*/  IMAD.WIDE.U32 R46, R63, UR17, RZ ;  /* 0x000000113f2e7c25 */ /* 0x000fc8000f8e00ff */
[----:B------:R-:W-:Y:S01]  /*b350*/  IMAD.WIDE.U32 R48, R64, UR16, RZ ;  /* 0x0000001040307c25 */ /* 0x000fe2000f8e00ff */
[----:B------:R-:W-:Y:S02]  /*b360*/  IADD3 R9, P2, PT, R9, R46, RZ ;  /* 0x0000002e09097210 */ /* 0x000fe40007f5e0ff */
[----:B------:R-:W-:Y:S01]  /*b370*/  IADD3 R47, P5, PT, R47, R58, RZ ;  /* 0x0000003a2f2f7210 */ /* 0x000fe20007fbe0ff */
[----:B------:R-:W-:Y:S01]  /*b380*/  IMAD.MOV.U32 R50, RZ, RZ, R59 ;  /* 0x000000ffff327224 */ /* 0x000fe200078e003b */
[----:B------:R-:W-:Y:S01]  /*b390*/  IADD3 R9, P3, PT, R9, R48, RZ ;  /* 0x0000003009097210 */ /* 0x000fe20007f7e0ff */
[----:B------:R-:W-:Y:S01]  /*b3a0*/  @P1 IMAD.MOV.U32 R22, RZ, RZ, R16 ;  /* 0x000000ffff161224 */ /* 0x000fe200078e0010 */
        /* <DEDUP_REMOVED lines=9> */
[----:B------:R-:W-:-:S04]  /*b440*/  IMAD.WIDE.U32 R46, R27, UR23, RZ ;  /* 0x000000171b2e7c25 */ /* 0x000fc8000f8e00ff */
[----:B------:R-:W-:-:S04]  /*b450*/  IMAD.WIDE.U32.X R48, RZ, R66, R48, P4 ;  /* 0x00000042ff307225 */ /* 0x000fc800020e0430 */
[----:B------:R-:W-:Y:S01]  /*b460*/  IMAD.WIDE.U32 R58, P4, R68, UR23, RZ ;  /* 0x00000017443a7c25 */ /* 0x000fe2000f8800ff */
[----:B------:R-:W-:-:S03]  /*b470*/  IADD3.X R75, P2, P3, R48, R50, R13, P3, P2 ;  /* 0x00000032304b7210 */ /* 0x000fc60001b4440d */
[----:B------:R-:W-:Y:S01]  /*b480*/  IMAD.MOV.U32 R50, RZ, RZ, R59 ;  /* 0x000000ffff327224 */ /* 0x000fe200078e003b */
[----:B------:R-:W-:Y:S01]  /*b490*/  IADD3.X R13, PT, PT, R49, R51, R17, P2, P3 ;  /* 0x00000033310d7210 */ /* 0x000fe200017e6411 */
[----:B------:R-:W-:Y:S01]  /*b4a0*/  IMAD.WIDE.U32 R48, R25, UR22, RZ ;  /* 0x0000001619307c25 */ /* 0x000fe2000f8e00ff */
[----:B------:R-:W-:Y:S02]  /*b4b0*/  IADD3 R9, P2, PT, R9, R46, RZ ;  /* 0x0000002e09097210 */ /* 0x000fe40007f5e0ff */
[----:B------:R-:W-:Y:S01]  /*b4c0*/  IADD3 R47, P5, PT, R47, R58, RZ ;  /* 0x0000003a2f2f7210 */ /* 0x000fe20007fbe0ff */
[----:B------:R-:W-:Y:S01]  /*b4d0*/  IMAD.X R51, RZ, RZ, RZ, P4 ;  /* 0x000000ffff337224 */ /* 0x000fe200020e06ff */
[----:B------:R-:W-:Y:S01]  /*b4e0*/  IADD3 R9, P3, PT, R9, R48, RZ ;  /* 0x0000003009097210 */ /* 0x000fe20007f7e0ff */
[----:B------:R-:W-:Y:S01]  /*b4f0*/  @P1 IMAD.MOV.U32 R42, RZ, RZ, R40 ;  /* 0x000000ffff2a1224 */ /* 0x000fe200078e0028 */
[----:B------:R-:W-:Y:S01]  /*b500*/  IADD3.X R6, P2, PT, R6, R47, RZ, P2, !PT ;  /* 0x0000002f06067210 */ /* 0x000fe2000175e4ff */
[----:B------:R-:W-:-:S04]  /*b510*/  IMAD.WIDE.U32 R46, P6, R24, UR22, RZ ;  /* 0x00000016182e7c25 */ /* 0x000fc8000f8c00ff */
[----:B------:R-:W-:Y:S01]  /*b520*/  IMAD.MOV.U32 R48, RZ, RZ, R47 ;  /* 0x000000ffff307224 */ /* 0x000fe200078e002f */
[----:B------:R-:W-:Y:S01]  /*b530*/  IADD3 R49, P4, PT, R49, R46, RZ ;  /* 0x0000002e31317210 */ /* 0x000fe20007f9e0ff */
[----:B------:R-:W-:-:S03]  /*b540*/  IMAD.WIDE.U32.X R50, RZ, R68, R50, P5 ;  /* 0x00000044ff327225 */ /* 0x000fc600028e0432 */
        /* <DEDUP_REMOVED lines=12> */
[----:B------:R-:W-:Y:S02]  /*b610*/  IADD3 R9, P3, PT, R9, R48, RZ ;  /* 0x0000003009097210 */ /* 0x000fe40007f7e0ff */
        /* <DEDUP_REMOVED lines=70> */
[----:B------:R-:W-:Y:S02]  /*ba80*/  IMAD.X R47, RZ, RZ, RZ, P3 ;  /* 0x000000ffff2f7224 */ /* 0x000fe400018e06ff */
[----:B------:R-:W-:Y:S01]  /*ba90*/  IMAD.WIDE.U32 R50, R20, UR12, RZ ;  /* 0x0000000c14327c25 */ /* 0x000fe2000f8e00ff */
[----:B------:R-:W-:-:S03]  /*baa0*/  IADD3.X R49, P0, PT, R6, R9, RZ, P0, !PT ;  /* 0x0000000906317210 */ /* 0x000fc6000071e4ff */
[----:B------:R-:W-:-:S04]  /*bab0*/  IMAD.WIDE.U32.X R46, RZ, R53, R46, P4 ;  /* 0x00000035ff2e7225 */ /* 0x000fc800020e042e */
[----:B------:R-:W-:Y:S01]  /*bac0*/  @P2 IMAD.MOV.U32 R9, RZ, RZ, R57 ;  /* 0x000000ffff092224 */ /* 0x000fe200078e0039 */
[----:B------:R-:W-:Y:S01]  /*bad0*/  IADD3.X R75, P0, PT, R75, R46, RZ, P0, !PT ;  /* 0x0000002e4b4b7210 */ /* 0x000fe2000071e4ff */
[----:B------:R-:W-:-:S04]  /*bae0*/  @P2 IMAD.WIDE.U32 R16, R34, -0x1, R8 ;  /* 0xffffffff22102825 */ /* 0x000fc800078e0008 */
[----:B------:R-:W-:Y:S02]  /*baf0*/  @P2 IMAD.MOV.U32 R9, RZ, RZ, RZ ;  /* 0x000000ffff092224 */ /* 0x000fe400078e00ff */
[----:B------:R-:W-:Y:S02]  /*bb00*/  IMAD.X R6, R13, 0x1, R47, P0 ;  /* 0x000000010d067824 */ /* 0x000fe400000e062f */
[----:B------:R-:W-:Y:S02]  /*bb10*/  @P2 IMAD.IADD R57, R17, 0x1, R9 ;  /* 0x0000000111392824 */ /* 0x000fe400078e0209 */
[----:B------:R-:W-:Y:S02]  /*bb20*/  @P2 IMAD.MOV.U32 R8, RZ, RZ, R16 ;  /* 0x000000ffff082224 */ /* 0x000fe400078e0010 */
[----:B------:R-:W-:-:S04]  /*bb30*/  IMAD.WIDE.U32 R58, P0, R28, UR13, RZ ;  /* 0x0000000d1c3a7c25 */ /* 0x000fc8000f8000ff */
[----:B------:R-:W-:-:S04]  /*bb40*/  IMAD.WIDE.U32 R16, R54, UR13, RZ ;  /* 0x0000000d36107c25 */ /* 0x000fc8000f8e00ff */
[----:B------:R-:W-:Y:S01]  /*bb50*/  IMAD.WIDE.U32 R46, P3, R5, UR12, RZ ;  /* 0x0000000c052e7c25 */ /* 0x000fe2000f8600ff */
[----:B------:R-:W-:Y:S02]  /*bb60*/  IADD3 R34, P6, PT, R17, R58, RZ ;  /* 0x0000003a11227210 */ /* 0x000fe40007fde0ff */
[----:B------:R-:W-:Y:S01]  /*bb70*/  IADD3 R9, P2, PT, R16, R50, RZ ;  /* 0x0000003210097210 */ /* 0x000fe20007f5e0ff */
[----:B------:R-:W-:Y:S01]  /*bb80*/  IMAD.IADD R13, R15, 0x1, -R37 ;  /* 0x000000010f0d7824 */ /* 0x000fe200078e0a25 */
[----:B------:R-:W-:Y:S01]  /*bb90*/  IADD3 R51, P5, PT, R51, R46, RZ ;  /* 0x0000002e33337210 */ /* 0x000fe20007fbe0ff */
[----:B------:R-:W-:Y:S02]  /*bba0*/  IMAD.IADD R15, R43, 0x1, -R32 ;  /* 0x000000012b0f7824 */ /* 0x000fe400078e0a20 */
[----:B------:R-:W-:Y:S01]  /*bbb0*/  @P1 IMAD.MOV.U32 R43, RZ, RZ, R13 ;  /* 0x000000ffff2b1224 */ /* 0x000fe200078e000d */
[----:B------:R-:W-:Y:S01]  /*bbc0*/  IADD3.X R34, P2, PT, R34, R51, RZ, P2, !PT ;  /* 0x0000003322227210 */ /* 0x000fe2000175e4ff */
[----:B------:R-:W-:-:S02]  /*bbd0*/  IMAD.MOV.U32 R16, RZ, RZ, R59 ;  /* 0x000000ffff107224 */ /* 0x000fc400078e003b */
[----:B------:R-:W-:-:S04]  /*bbe0*/  IMAD.WIDE.U32 R58, R69, UR19, RZ ;  /* 0x00000013453a7c25 */ /* 0x000fc8000f8e00ff */
[----:B------:R-:W-:-:S04]  /*bbf0*/  IMAD.WIDE.U32 R50, P4, R71, UR19, RZ ;  /* 0x0000001347327c25 */ /* 0x000fc8000f8800ff */
[----:B------:R-:W-:-:S04]  /*bc00*/  @P1 IMAD.WIDE.U32 R42, R37, -0x1, R42 ;  /* 0xffffffff252a1825 */ /* 0x000fc800078e002a */
[----:B------:R-:W-:Y:S02]  /*bc10*/  @P1 IMAD.MOV.U32 R37, RZ, RZ, RZ ;  /* 0x000000ffff251224 */ /* 0x000fe400078e00ff */
[----:B------:R-:W-:Y:S02]  /*bc20*/  IMAD.MOV.U32 R72, RZ, RZ, R47 ;  /* 0x000000ffff487224 */ /* 0x000fe400078e002f */
[----:B------:R-:W-:Y:S01]  /*bc30*/  IMAD.X R17, RZ, RZ, RZ, P0 ;  /* 0x000000ffff117224 */ /* 0x000fe200000e06ff */
[----:B------:R-:W-:Y:S01]  /*bc40*/  ISETP.GE.U32.AND P0, PT, R73, RZ, PT ;  /* 0x000000ff4900720c */ /* 0x000fe20003f06070 */
[----:B------:R-:W-:Y:S01]  /*bc50*/  IMAD.X R47, RZ, RZ, RZ, P4 ;  /* 0x000000ffff2f7224 */ /* 0x000fe200020e06ff */
[----:B------:R-:W-:Y:S01]  /*bc60*/  IADD3 R59, P4, PT, R59, R50, RZ ;  /* 0x000000323b3b7210 */ /* 0x000fe20007f9e0ff */
[----:B------:R-:W-:Y:S02]  /*bc70*/  IMAD.X R73, RZ, RZ, RZ, P3 ;  /* 0x000000ffff497224 */ /* 0x000fe400018e06ff */
[----:B------:R-:W-:Y:S01]  /*bc80*/  @P1 IMAD.IADD R13, R43, 0x1, R37 ;  /* 0x000000012b0d1824 */ /* 0x000fe200078e0225 */
        /* <DEDUP_REMOVED lines=109> */
[----:B------:R-:W-:Y:S01]  /*c360*/  IMAD.WIDE.U32 R58, R79, -0x1, R38 ;  /* 0xffffffff4f3a7825 */ /* 0x000fe200078e0026 */
[----:B------:R-:W-:-:S03]  /*c370*/  IADD3.X R14, P2, PT, R14, R17, RZ, P2, !PT ;  /* 0x000000110e0e7210 */ /* 0x000fc6000175e4ff */
        /* <DEDUP_REMOVED lines=8> */
[----:B------:R-:W-:Y:S01]  /*c400*/  IMAD.IADD R59, R59, 0x1, -R26 ;  /* 0x000000013b3b7824 */ /* 0x000fe200078e0a1a */
        /* <DEDUP_REMOVED lines=33> */
[----:B------:R-:W-:Y:S02]  /*c620*/  @P1 IMAD.IADD R61, R39, 0x1, R43 ;  /* 0x00000001273d1824 */ /* 0x000fe400078e022b */
[----:B------:R-:W-:-:S04]  /*c630*/  IMAD.WIDE.U32 R46, R69, UR12, RZ ;  /* 0x0000000c452e7c25 */ /* 0x000fc8000f8e00ff */
[----:B------:R-:W-:-:S04]  /*c640*/  IMAD.WIDE.U32 R42, P4, R71, UR12, RZ ;  /* 0x0000000c472a7c25 */ /* 0x000fc8000f8800ff */
[----:B------:R-:W-:Y:S02]  /*c650*/  IMAD.MOV.U32 R50, RZ, RZ, R19 ;  /* 0x000000ffff327224 */ /* 0x000fe400078e0013 */
[----:B------:R-:W-:Y:S01]  /*c660*/  IMAD.X R19, RZ, RZ, RZ, P4 ;  /* 0x000000ffff137224 */ /* 0x000fe200020e06ff */
[----:B------:R-:W-:Y:S01]  /*c670*/  IADD3 R47, P4, PT, R47, R42, RZ ;  /* 0x0000002a2f2f7210 */ /* 0x000fe20007f9e0ff */
[----:B------:R-:W-:Y:S01]  /*c680*/  IMAD.X R73, RZ, RZ, RZ, P0 ;  /* 0x000000ffff497224 */ /* 0x000fe200000e06ff */
[----:B------:R-:W-:Y:S01]  /*c690*/  ISETP.GE.U32.AND P0, PT, R79, RZ, PT ;  /* 0x000000ff4f00720c */ /* 0x000fe20003f06070 */
        /* <DEDUP_REMOVED lines=9> */
[----:B------:R-:W-:Y:S01]  /*c730*/  @P1 IMAD.MOV.U32 R14, RZ, RZ, R38 ;  /* 0x000000ffff0e1224 */ /* 0x000fe200078e0026 */
[----:B------:R-:W-:Y:S01]  /*c740*/  IADD3.X R77, PT, PT, R19, R51, R73, P2, P3 ;  /* 0x00000033134d7210 */ /* 0x000fe200017e6449 */
[----:B------:R-:W-:Y:S01]  /*c750*/  IMAD.WIDE.U32 R18, R63, UR19, RZ ;  /* 0x000000133f127c25 */ /* 0x000fe2000f8e00ff */
[----:B------:R-:W-:-:S03]  /*c760*/  ISETP.GE.U32.AND P1, PT, R3, RZ, PT ;  /* 0x000000ff0300720c */ /* 0x000fc60003f26070 */
[----:B------:R-:W-:Y:S01]  /*c770*/  IMAD.WIDE.U32 R50, P4, R10, UR19, RZ ;  /* 0x000000130a327c25 */ /* 0x000fe2000f8800ff */
[----:B------:R-:W-:Y:S02]  /*c780*/  IADD3 R39, P2, PT, R39, R18, RZ ;  /* 0x0000001227277210 */ /* 0x000fe40007f5e0ff */
[----:B------:R-:W-:Y:S01]  /*c790*/  ISETP.GE.U32.AND.EX P1, PT, R21, 0x1, PT, P1 ;  /* 0x000000011500780c */ /* 0x000fe20003f26110 */
[----:B------:R-:W-:Y:S01]  /*c7a0*/  IMAD.X R47, RZ, RZ, RZ, P4 ;  /* 0x000000ffff2f7224 */ /* 0x000fe200020e06ff */
[----:B------:R-:W-:Y:S01]  /*c7b0*/  IADD3 R19, P5, PT, R19, R50, RZ ;  /* 0x0000003213137210 */ /* 0x000fe20007fbe0ff */
[----:B------:R-:W-:Y:S01]  /*c7c0*/  IMAD.MOV.U32 R46, RZ, RZ, R51 ;  /* 0x000000ffff2e7224 */ /* 0x000fe200078e0033 */
        /* <DEDUP_REMOVED lines=111> */
[----:B------:R-:W-:Y:S01]  /*cec0*/  @P2 IMAD.WIDE.U32 R38, R26, -0x1, R58 ;  /* 0xffffffff1a262825 */ /* 0x000fe200078e003a */
[----:B------:R-:W-:-:S03]  /*ced0*/  IADD3.X R79, P0, PT, R79, R42, RZ, P0, !PT ;  /* 0x0000002a4f4f7210 */ /* 0x000fc6000071e4ff */
[----:B------:R-:W-:Y:S02]  /*cee0*/  @P2 IMAD.MOV.U32 R47, RZ, RZ, RZ ;  /* 0x000000ffff2f2224 */ /* 0x000fe400078e00ff */
        /* <DEDUP_REMOVED lines=11> */
[----:B------:R-:W-:Y:S01]  /*cfa0*/  IMAD.WIDE.U32 R46, P4, R71, UR13, RZ ;  /* 0x0000000d472e7c25 */ /* 0x000fe2000f8800ff */
[----:B------:R-:W-:-:S03]  /*cfb0*/  IADD3 R3, P5, PT, R43, R44, RZ ;  /* 0x0000002c2b037210 */ /* 0x000fc60007fbe0ff */
[----:B------:R-:W-:Y:S01]  /*cfc0*/  IMAD.WIDE.U32 R42, R75, -0x1, R48 ;  /* 0xffffffff4b2a7825 */ /* 0x000fe200078e0030 */
[----:B------:R-:W-:-:S03]  /*cfd0*/  IADD3.X R26, P2, PT, R26, R3, RZ, P2, !PT ;  /* 0x000000031a1a7210 */ /* 0x000fc6000175e4ff */
[----:B------:R-:W-:Y:S02]  /*cfe0*/  IMAD.IADD R3, R39, 0x1, -R21 ;  /* 0x0000000127037824 */ /* 0x000fe400078e0a15 */
[----:B------:R-:W-:Y:S02]  /*cff0*/  IMAD.IADD R39, R43, 0x1, -R6 ;  /* 0x000000012b277824 */ /* 0x000fe400078e0a06 */
[----:B------:R-:W-:Y:S02]  /*d000*/  IMAD.MOV.U32 R34, RZ, RZ, R42 ;  /* 0x000000ffff227224 */ /* 0x000fe400078e002a */
[----:B------:R-:W-:Y:S02]  /*d010*/  @P1 IMAD.MOV.U32 R42, RZ, RZ, R38 ;  /* 0x000000ffff2a1224 */ /* 0x000fe400078e0026 */
[----:B------:R-:W-:Y:S02]  /*d020*/  @P1 IMAD.MOV.U32 R43, RZ, RZ, R3 ;  /* 0x000000ffff2b1224 */ /* 0x000fe400078e0003 */
[----:B------:R-:W-:-:S04]  /*d030*/  IMAD.WIDE.U32 R48, R69, UR13, RZ ;  /* 0x0000000d45307c25 */ /* 0x000fc8000f8e00ff */
[----:B------:R-:W-:-:S04]  /*d040*/  @P1 IMAD.WIDE.U32 R42, R21, -0x1, R42 ;  /* 0xffffffff152a1825 */ /* 0x000fc800078e002a */
[----:B------:R-:W-:Y:S02]  /*d050*/  @P1 IMAD.MOV.U32 R21, RZ, RZ, RZ ;  /* 0x000000ffff151224 */ /* 0x000fe400078e00ff */
[----:B------:R-:W-:Y:S02]  /*d060*/  IMAD.MOV.U32 R50, RZ, RZ, R45 ;  /* 0x000000ffff327224 */ /* 0x000fe400078e002d */
[----:B------:R-:W-:Y:S01]  /*d070*/  IMAD.X R45, RZ, RZ, RZ, P4 ;  /* 0x000000ffff2d7224 */ /* 0x000fe200020e06ff */
[----:B------:R-:W-:Y:S01]  /*d080*/  IADD3 R49, P4, PT, R49, R46, RZ ;  /* 0x0000002e31317210 */ /* 0x000fe20007f9e0ff */
[----:B------:R-:W-:Y:S01]  /*d090*/  IMAD.X R73, RZ, RZ, RZ, P0 ;  /* 0x000000ffff497224 */ /* 0x000fe200000e06ff */
[----:B------:R-:W-:Y:S01]  /*d0a0*/  ISETP.GE.U32.AND P0, PT, R75, RZ, PT ;  /* 0x000000ff4b00720c */ /* 0x000fe20003f06070 */
        /* <DEDUP_REMOVED lines=38> */
[----:B------:R-:W-:Y:S01]  /*d310*/  IMAD.IADD R19, R19, 0x1, -R77 ;  /* 0x0000000113137824 */ /* 0x000fe200078e0a4d */
        /* <DEDUP_REMOVED lines=72> */
[----:B------:R-:W-:Y:S01]  /*d7a0*/  IMAD.WIDE.U32 R50, R54, UR8, RZ ;  /* 0x0000000836327c25 */ /* 0x000fe2000f8e00ff */
        /* <DEDUP_REMOVED lines=17> */
[----:B------:R-:W-:Y:S01]  /*d8c0*/  IMAD.WIDE.U32 R46, R20, UR15, RZ ;  /* 0x0000000f142e7c25 */ /* 0x000fe2000f8e00ff */
[----:B------:R-:W-:-:S03]  /*d8d0*/  IADD3.X R49, P0, PT, R26, R43, RZ, P3, !PT ;  /* 0x0000002b1a317210 */ /* 0x000fc60001f1e4ff */
[----:B------:R-:W-:Y:S01]  /*d8e0*/  IMAD.WIDE.U32.X R44, RZ, R53, R44, P4 ;  /* 0x00000035ff2c7225 */ /* 0x000fe200020e042c */
[----:B------:R-:W-:Y:S02]  /*d8f0*/  IADD3 R81, P1, PT, R50, R46, RZ ;  /* 0x0000002e32517210 */ /* 0x000fe40007f3e0ff */
[----:B------:R-:W-:-:S05]  /*d900*/  IADD3.X R21, P0, PT, R21, R44, RZ, P0, !PT ;  /* 0x0000002c15157210 */ /* 0x000fca000071e4ff */
[----:B------:R-:W-:Y:S02]  /*d910*/  @P2 IMAD.MOV.U32 R42, RZ, RZ, R34 ;  /* 0x000000ffff2a2224 */ /* 0x000fe400078e0022 */
[----:B------:R-:W-:Y:S01]  /*d920*/  IMAD.X R75, R75, 0x1, R45, P0 ;  /* 0x000000014b4b7824 */ /* 0x000fe200000e062d */
[----:B------:R-:W-:Y:S01]  /*d930*/  ISETP.GE.U32.AND P0, PT, R37, RZ, PT ;  /* 0x000000ff2500720c */ /* 0x000fe20003f06070 */
[----:B------:R-:W-:Y:S02]  /*d940*/  @P2 IMAD.MOV.U32 R43, RZ, RZ, R39 ;  /* 0x000000ffff2b2224 */ /* 0x000fe400078e0027 */
[----:B------:R-:W-:Y:S01]  /*d950*/  @P2 IMAD.MOV.U32 R45, RZ, RZ, RZ ;  /* 0x000000ffff2d2224 */ /* 0x000fe200078e00ff */
[----:B------:R-:W-:Y:S01]  /*d960*/  ISETP.GE.U32.AND.EX P0, PT, R9, 0x1, PT, P0 ;  /* 0x000000010900780c */ /* 0x000fe20003f06100 */
[----:B------:R-:W-:-:S04]  /*d970*/  @P2 IMAD.WIDE.U32 R42, R6, -0x1, R42 ;  /* 0xffffffff062a2825 */ /* 0x000fc800078e002a */
[----:B------:R-:W-:Y:S02]  /*d980*/  @P2 IMAD.IADD R39, R43, 0x1, R45 ;  /* 0x000000012b272824 */ /* 0x000fe400078e022d */
[----:B------:R-:W-:Y:S02]  /*d990*/  @P2 IMAD.MOV.U32 R34, RZ, RZ, R42 ;  /* 0x000000ffff222224 */ /* 0x000fe400078e002a */
[----:B------:R-:W-:-:S04]  /*d9a0*/  IMAD.WIDE.U32 R44, P2, R28, UR8, RZ ;  /* 0x000000081c2c7c25 */ /* 0x000fc8000f8400ff */
[----:B------:R-:W-:Y:S01]  /*d9b0*/  IMAD.WIDE.U32 R42, P3, R5, UR15, RZ ;  /* 0x0000000f052a7c25 */ /* 0x000fe2000f8600ff */
[----:B------:R-:W-:-:S03]  /*d9c0*/  IADD3 R26, P6, PT, R51, R44, RZ ;  /* 0x0000002c331a7210 */ /* 0x000fc60007fde0ff */
[----:B------:R-:W-:Y:S01]  /*d9d0*/  IMAD.IADD R37, R17, 0x1, -R9 ;  /* 0x0000000111257824 */ /* 0x000fe200078e0a09 */
[----:B------:R-:W-:Y:S01]  /*d9e0*/  IADD3 R47, P5, PT, R47, R42, RZ ;  /* 0x0000002a2f2f7210 */ /* 0x000fe20007fbe0ff */
[----:B------:R-:W-:Y:S02]  /*d9f0*/  IMAD.MOV.U32 R6, RZ, RZ, R16 ;  /* 0x000000ffff067224 */ /* 0x000fe400078e0010 */
[----:B------:R-:W-:Y:S01]  /*da00*/  @P0 IMAD.MOV.U32 R17, RZ, RZ, R37 ;  /* 0x000000ffff110224 */ /* 0x000fe200078e0025 */
[----:B------:R-:W-:Y:S01]  /*da10*/  IADD3.X R26, P1, PT, R26, R47, RZ, P1, !PT ;  /* 0x0000002f1a1a7210 */ /* 0x000fe20000f3e4ff */
[----:B------:R-:W-:Y:S02]  /*da20*/  @P0 IMAD.MOV.U32 R16, RZ, RZ, R6 ;  /* 0x000000ffff100224 */ /* 0x000fe400078e0006 */
[----:B------:R-:W-:Y:S02]  /*da30*/  IMAD.MOV.U32 R72, RZ, RZ, R45 ;  /* 0x000000ffff487224 */ /* 0x000fe400078e002d */
[----:B------:R-:W-:-:S04]  /*da40*/  IMAD.WIDE.U32 R46, R69, UR14, RZ ;  /* 0x0000000e452e7c25 */ /* 0x000fc8000f8e00ff */
[----:B------:R-:W-:-:S04]  /*da50*/  IMAD.WIDE.U32 R44, P4, R71, UR14, RZ ;  /* 0x0000000e472c7c25 */ /* 0x000fc8000f8800ff */
        /* <DEDUP_REMOVED lines=10> */
[----:B------:R-:W-:Y:S01]  /*db00*/  IMAD.MOV.U32 R42, RZ, RZ, R45 ;  /* 0x000000ffff2a7224 */ /* 0x000fe200078e002d */
[----:B------:R-:W-:Y:S01]  /*db10*/  ISETP.GE.U32.AND.EX P2, PT, R77, 0x1, PT, P2 ;  /* 0x000000014d00780c */ /* 0x000fe20003f46120 */
        /* <DEDUP_REMOVED lines=121> */
[----:B------:R-:W-:Y:S01]  /*e2b0*/  ISETP.GE.U32.AND P3, PT, R21, RZ, PT ;  /* 0x000000ff1500720c */ /* 0x000fe20003f66070 */
[----:B------:R-:W-:Y:S01]  /*e2c0*/  IMAD.WIDE.U32 R44, R54, UR9, RZ ;  /* 0x00000009362c7c25 */ /* 0x000fe2000f8e00ff */
[----:B------:R-:W-:Y:S02]  /*e2d0*/  IADD3.X R47, P1, PT, R26, R17, RZ, P1, !PT ;  /* 0x000000111a2f7210 */ /* 0x000fe40000f3e4ff */
[----:B------:R-:W-:Y:S01]  /*e2e0*/  ISETP.GE.U32.AND.EX P3, PT, R75, 0x1, PT, P3 ;  /* 0x000000014b00780c */ /* 0x000fe20003f66130 */
[----:B------:R-:W-:-:S04]  /*e2f0*/  IMAD.WIDE.U32.X R42, RZ, R53, R42, P4 ;  /* 0x00000035ff2a7225 */ /* 0x000fc800020e042a */
[----:B------:R-:W-:Y:S01]  /*e300*/  IMAD.WIDE.U32 R16, R20, UR8, RZ ;  /* 0x0000000814107c25 */ /* 0x000fe2000f8e00ff */
[----:B------:R-:W-:-:S05]  /*e310*/  IADD3.X R51, P1, PT, R51, R42, RZ, P1, !PT ;  /* 0x0000002a33337210 */ /* 0x000fca0000f3e4ff */
[----:B------:R-:W-:Y:S01]  /*e320*/  IMAD.X R70, R9, 0x1, R43, P1 ;  /* 0x0000000109467824 */ /* 0x000fe200008e062b */
[----:B------:R-:W-:Y:S01]  /*e330*/  IADD3 R9, P1, PT, R44, R16, RZ ;  /* 0x000000102c097210 */ /* 0x000fe20007f3e0ff */
[----:B------:R-:W-:-:S04]  /*e340*/  IMAD.WIDE.U32 R42, P0, R28, UR9, RZ ;  /* 0x000000091c2a7c25 */ /* 0x000fc8000f8000ff */
[----:B------:R-:W-:Y:S01]  /*e350*/  IMAD.MOV.U32 R72, RZ, RZ, R43 ;  /* 0x000000ffff487224 */ /* 0x000fe200078e002b */
[----:B------:R-:W-:Y:S01]  /*e360*/  IADD3 R32, P4, PT, R45, R42, RZ ;  /* 0x0000002a2d207210 */ /* 0x000fe20007f9e0ff */
[----:B------:R-:W-:-:S04]  /*e370*/  IMAD.WIDE.U32 R44, P6, R5, UR8, RZ ;  /* 0x00000008052c7c25 */ /* 0x000fc8000f8c00ff */
[----:B------:R-:W-:Y:S01]  /*e380*/  IMAD.WIDE.U32 R42, R51, -0x1, R46 ;  /* 0xffffffff332a7825 */ /* 0x000fe200078e002e */
[----:B------:R-:W-:-:S03]  /*e390*/  IADD3 R17, P5, PT, R17, R44, RZ ;  /* 0x0000002c11117210 */ /* 0x000fc60007fbe0ff */
[----:B------:R-:W-:Y:S01]  /*e3a0*/  @P2 IMAD.MOV.U32 R47, RZ, RZ, RZ ;  /* 0x000000ffff2f2224 */ /* 0x000fe200078e00ff */
[----:B------:R-:W-:Y:S01]  /*e3b0*/  IADD3.X R32, P1, PT, R32, R17, RZ, P1, !PT ;  /* 0x0000001120207210 */ /* 0x000fe20000f3e4ff */
[----:B------:R-:W-:-:S04]  /*e3c0*/  IMAD.WIDE.U32 R16, R21, -0x1, R48 ;  /* 0xffffffff15107825 */ /* 0x000fc800078e0030 */
[----:B------:R-:W-:Y:S02]  /*e3d0*/  IMAD.MOV.U32 R26, RZ, RZ, R16 ;  /* 0x000000ffff1a7224 */ /* 0x000fe400078e0010 */
[----:B------:R-:W-:Y:S02]  /*e3e0*/  IMAD.IADD R21, R43, 0x1, -R70 ;  /* 0x000000012b157824 */ /* 0x000fe400078e0a46 */
[----:B------:R-:W-:Y:S02]  /*e3f0*/  IMAD.MOV.U32 R16, RZ, RZ, R42 ;  /* 0x000000ffff107224 */ /* 0x000fe400078e002a */
[----:B------:R-:W-:-:S04]  /*e400*/  @P2 IMAD.WIDE.U32 R42, R77, -0x1, R18 ;  /* 0xffffffff4d2a2825 */ /* 0x000fc800078e0012 */
[----:B------:R-:W-:Y:S02]  /*e410*/  IMAD.IADD R17, R17, 0x1, -R75 ;  /* 0x0000000111117824 */ /* 0x000fe400078e0a4b */
[----:B------:R-:W-:Y:S02]  /*e420*/  @P2 IMAD.IADD R19, R43, 0x1, R47 ;  /* 0x000000012b132824 */ /* 0x000fe400078e022f */
[----:B------:R-:W-:Y:S02]  /*e430*/  @P2 IMAD.MOV.U32 R18, RZ, RZ, R42 ;  /* 0x000000ffff122224 */ /* 0x000fe400078e002a */
[----:B------:R-:W-:Y:S02]  /*e440*/  @P3 IMAD.MOV.U32 R42, RZ, RZ, R26 ;  /* 0x000000ffff2a3224 */ /* 0x000fe400078e001a */
[----:B------:R-:W-:Y:S02]  /*e450*/  @P3 IMAD.MOV.U32 R43, RZ, RZ, R17 ;  /* 0x000000ffff2b3224 */ /* 0x000fe400078e0011 */
[----:B------:R-:W-:-:S02]  /*e460*/  @P3 IMAD.MOV.U32 R47, RZ, RZ, RZ ;  /* 0x000000ffff2f3224 */ /* 0x000fc400078e00ff */
[----:B------:R-:W-:-:S04]  /*e470*/  @P3 IMAD.WIDE.U32 R42, R75, -0x1, R42 ;  /* 0xffffffff4b2a3825 */ /* 0x000fc800078e002a */
[----:B------:R-:W-:Y:S01]  /*e480*/  IMAD.X R73, RZ, RZ, RZ, P0 ;  /* 0x000000ffff497224 */ /* 0x000fe200000e06ff */
[----:B------:R-:W-:Y:S01]  /*e490*/  ISETP.GE.U32.AND P0, PT, R51, RZ, PT ;  /* 0x000000ff3300720c */ /* 0x000fe20003f06070 */
[----:B------:R-:W-:Y:S02]  /*e4a0*/  IMAD.X R51, RZ, RZ, RZ, P6 ;  /* 0x000000ffff337224 */ /* 0x000fe400030e06ff */
[----:B------:R-:W-:Y:S01]  /*e4b0*/  @P3 IMAD.IADD R17, R43, 0x1, R47 ;  /* 0x000000012b113824 */ /* 0x000fe200078e022f */
[----:B------:R-:W-:Y:S01]  /*e4c0*/  ISETP.GE.U32.AND.EX P0, PT, R70, 0x1, PT, P0 ;  /* 0x000000014600780c */ /* 0x000fe20003f06100 */
        /* <DEDUP_REMOVED lines=127> */
[----:B------:R-:W-:Y:S02]  /*ecc0*/  IMAD.X R45, RZ, RZ, RZ, P2 ;  /* 0x000000ffff2d7224 */ /* 0x000fe400010e06ff */
[----:B------:R-:W-:Y:S01]  /*ecd0*/  IMAD.WIDE.U32 R48, P5, R28, UR10, RZ ;  /* 0x0000000a1c307c25 */ /* 0x000fe2000f8a00ff */
[----:B------:R-:W-:-:S03]  /*ece0*/  IADD3.X R47, P1, PT, R32, R47, RZ, P1, !PT ;  /* 0x0000002f202f7210 */ /* 0x000fc60000f3e4ff */
[----:B------:R-:W-:-:S03]  /*ecf0*/  IMAD.WIDE.U32.X R44, RZ, R53, R44, P4 ;  /* 0x00000035ff2c7225 */ /* 0x000fc600020e042c */
[----:B------:R-:W-:-:S05]  /*ed00*/  IADD3.X R9, P1, PT, R9, R44, RZ, P1, !PT ;  /* 0x0000002c09097210 */ /* 0x000fca0000f3e4ff */
[----:B------:R-:W-:Y:S01]  /*ed10*/  IMAD.X R51, R43, 0x1, R45, P1 ;  /* 0x000000012b337824 */ /* 0x000fe200008e062d */
[----:B------:R-:W-:Y:S01]  /*ed20*/  ISETP.GE.U32.AND P1, PT, R9, RZ, PT ;  /* 0x000000ff0900720c */ /* 0x000fe20003f26070 */
[----:B------:R-:W-:-:S03]  /*ed30*/  IMAD.WIDE.U32 R44, R54, UR10, RZ ;  /* 0x0000000a362c7c25 */ /* 0x000fc6000f8e00ff */
[----:B------:R-:W-:Y:S01]  /*ed40*/  ISETP.GE.U32.AND.EX P1, PT, R51, 0x1, PT, P1 ;  /* 0x000000013300780c */ /* 0x000fe20003f26110 */
[----:B------:R-:W-:Y:S01]  /*ed50*/  IMAD.WIDE.U32 R42, R20, UR9, RZ ;  /* 0x00000009142a7c25 */ /* 0x000fe2000f8e00ff */
[----:B------:R-:W-:-:S03]  /*ed60*/  IADD3 R48, P4, PT, R45, R48, RZ ;  /* 0x000000302d307210 */ /* 0x000fc60007f9e0ff */
[----:B------:R-:W-:Y:S01]  /*ed70*/  IMAD.WIDE.U32 R46, R9, -0x1, R46 ;  /* 0xffffffff092e7825 */ /* 0x000fe200078e002e */
[----:B------:R-:W-:-:S03]  /*ed80*/  IADD3 R77, P6, PT, R44, R42, RZ ;  /* 0x0000002a2c4d7210 */ /* 0x000fc60007fde0ff */
[----:B------:R-:W-:Y:S02]  /*ed90*/  @P0 IMAD.MOV.U32 R44, RZ, RZ, R16 ;  /* 0x000000ffff2c0224 */ /* 0x000fe400078e0010 */
[----:B------:R-:W-:Y:S02]  /*eda0*/  @P0 IMAD.MOV.U32 R45, RZ, RZ, R21 ;  /* 0x000000ffff2d0224 */ /* 0x000fe400078e0015 */
[----:B------:R-:W-:Y:S02]  /*edb0*/  IMAD.IADD R9, R47, 0x1, -R51 ;  /* 0x000000012f097824 */ /* 0x000fe400078e0a33 */
[----:B------:R-:W-:-:S04]  /*edc0*/  @P0 IMAD.WIDE.U32 R44, R70, -0x1, R44 ;  /* 0xffffffff462c0825 */ /* 0x000fc800078e002c */
[----:B------:R-:W-:Y:S02]  /*edd0*/  @P0 IMAD.MOV.U32 R47, RZ, RZ, RZ ;  /* 0x000000ffff2f0224 */ /* 0x000fe400078e00ff */
[----:B------:R-:W-:Y:S02]  /*ede0*/  IMAD.MOV.U32 R32, RZ, RZ, R46 ;  /* 0x000000ffff207224 */ /* 0x000fe400078e002e */
[----:B------:R-:W-:Y:S02]  /*edf0*/  @P0 IMAD.IADD R21, R45, 0x1, R47 ;  /* 0x000000012d150824 */ /* 0x000fe400078e022f */
[----:B------:R-:W-:-:S04]  /*ee00*/  IMAD.WIDE.U32 R46, P2, R5, UR9, RZ ;  /* 0x00000009052e7c25 */ /* 0x000fc8000f8400ff */
[----:B------:R-:W-:Y:S01]  /*ee10*/  @P0 IMAD.MOV.U32 R16, RZ, RZ, R44 ;  /* 0x000000ffff100224 */ /* 0x000fe200078e002c */
[----:B------:R-:W-:Y:S01]  /*ee20*/  IADD3 R43, P3, PT, R43, R46, RZ ;  /* 0x0000002e2b2b7210 */ /* 0x000fe20007f7e0ff */
[----:B------:R-:W-:Y:S02]  /*ee30*/  @P1 IMAD.MOV.U32 R42, RZ, RZ, R32 ;  /* 0x000000ffff2a1224 */ /* 0x000fe400078e0020 */
[----:B------:R-:W-:Y:S01]  /*ee40*/  @P1 IMAD.MOV.U32 R45, RZ, RZ, RZ ;  /* 0x000000ffff2d1224 */ /* 0x000fe200078e00ff */
[----:B------:R-:W-:Y:S01]  /*ee50*/  IADD3.X R46, P0, PT, R48, R43, RZ, P6, !PT ;  /* 0x0000002b302e7210 */ /* 0x000fe2000371e4ff */
[----:B------:R-:W-:Y:S02]  /*ee60*/  @P1 IMAD.MOV.U32 R43, RZ, RZ, R9 ;  /* 0x000000ffff2b1224 */ /* 0x000fe400078e0009 */
[----:B------:R-:W-:Y:S02]  /*ee70*/  IMAD.MOV.U32 R48, RZ, RZ, R47 ;  /* 0x000000ffff307224 */ /* 0x000fe400078e002f */
[----:B------:R-:W-:-:S04]  /*ee80*/  @P1 IMAD.WIDE.U32 R42, R51, -0x1, R42 ;  /* 0xffffffff332a1825 */ /* 0x000fc800078e002a */
[----:B------:R-:W-:Y:S02]  /*ee90*/  @P1 IMAD.IADD R9, R43, 0x1, R45 ;  /* 0x000000012b091824 */ /* 0x000fe400078e022d */
[----:B------:R-:W-:-:S04]  /*eea0*/  IMAD.WIDE.U32 R50, R69, UR8, RZ ;  /* 0x0000000845327c25 */ /* 0x000fc8000f8e00ff */
[----:B------:R-:W-:-:S04]  /*eeb0*/  IMAD.WIDE.U32 R44, P6, R71, UR8, RZ ;  /* 0x00000008472c7c25 */ /* 0x000fc8000f8c00ff */
[----:B------:R-:W-:Y:S01]  /*eec0*/  @P1 IMAD.MOV.U32 R32, RZ, RZ, R42 ;  /* 0x000000ffff201224 */ /* 0x000fe200078e002a */
[----:B------:R-:W-:Y:S01]  /*eed0*/  IADD3 R77, P1, PT, R77, R50, RZ ;  /* 0x000000324d4d7210 */ /* 0x000fe20007f3e0ff */
[----:B------:R-:W-:Y:S01]  /*eee0*/  IMAD.X R43, RZ, RZ, RZ, P5 ;  /* 0x000000ffff2b7224 */ /* 0x000fe200028e06ff */
[----:B------:R-:W-:Y:S01]  /*eef0*/  IADD3 R51, P5, PT, R51, R44, RZ ;  /* 0x0000002c33337210 */ /* 0x000fe20007fbe0ff */
[----:B------:R-:W-:Y:S02]  /*ef00*/  IMAD.MOV.U32 R42, RZ, RZ, R49 ;  /* 0x000000ffff2a7224 */ /* 0x000fe400078e0031 */
[----:B------:R-:W-:Y:S01]  /*ef10*/  IMAD.X R49, RZ, RZ, RZ, P2 ;  /* 0x000000ffff317224 */ /* 0x000fe200010e06ff */
[----:B------:R-:W-:Y:S01]  /*ef20*/  IADD3.X R44, P1, PT, R46, R51, RZ, P1, !PT ;  /* 0x000000332e2c7210 */ /* 0x000fe20000f3e4ff */
[----:B------:R-:W-:Y:S02]  /*ef30*/  IMAD.X R51, RZ, RZ, RZ, P6 ;  /* 0x000000ffff337224 */ /* 0x000fe400030e06ff */
[----:B------:R-:W-:-:S02]  /*ef40*/  IMAD.MOV.U32 R50, RZ, RZ, R45 ;  /* 0x000000ffff327224 */ /* 0x000fc400078e002d */
[----:B------:R-:W-:-:S04]  /*ef50*/  IMAD.WIDE.U32.X R42, RZ, R28, R42, P4 ;  /* 0x0000001cff2a7225 */ /* 0x000fc800020e042a */
        /* <DEDUP_REMOVED lines=11> */
[----:B------:R-:W-:-:S04]  /*f010*/  IMAD.WIDE.U32 R42, R64, UR14, RZ ;  /* 0x0000000e402a7c25 */ /* 0x000fc8000f8e00ff */
[----:B------:R-:W-:Y:S01]  /*f020*/  IMAD.WIDE.U32 R44, P4, R66, UR14, RZ ;  /* 0x0000000e422c7c25 */ /* 0x000fe2000f8800ff */
[----:B------:R-:W-:-:S03]  /*f030*/  IADD3 R51, P1, PT, R51, R42, RZ ;  /* 0x0000002a33337210 */ /* 0x000fc60007f3e0ff */
[----:B------:R-:W-:Y:S01]  /*f040*/  IMAD.MOV.U32 R42, RZ, RZ, R45 ;  /* 0x000000ffff2a7224 */ /* 0x000fe200078e002d */
[----:B------:R-:W-:Y:S01]  /*f050*/  IADD3 R43, P5, PT, R43, R44, RZ ;  /* 0x0000002c2b2b7210 */ /* 0x000fe20007fbe0ff */
[----:B------:R-:W-:-:S03]  /*f060*/  IMAD.WIDE.U32.X R46, RZ, R10, R46, P2 ;  /* 0x0000000aff2e7225 */ /* 0x000fc600010e042e */
[----:B------:R-:W-:Y:S01]  /*f070*/  IADD3.X R50, P1, PT, R50, R43, RZ, P1, !PT ;  /* 0x0000002b32327210 */ /* 0x000fe20000f3e4ff */
[----:B------:R-:W-:Y:S02]  /*f080*/  IMAD.X R43, RZ, RZ, RZ, P4 ;  /* 0x000000ffff2b7224 */ /* 0x000fe400020e06ff */
[----:B------:R-:W-:-:S04]  /*f090*/  IMAD.WIDE.U32 R48, P2, R68, UR13, RZ ;  /* 0x0000000d44307c25 */ /* 0x000fc8000f8400ff */
[----:B------:R-:W-:-:S04]  /*f0a0*/  IMAD.WIDE.U32.X R42, RZ, R66, R42, P5 ;  /* 0x00000042ff2a7225 */ /* 0x000fc800028e042a */
[----:B------:R-:W-:Y:S01]  /*f0b0*/  IMAD.WIDE.U32 R44, P4, R24, UR12, RZ ;  /* 0x0000000c182c7c25 */ /* 0x000fe2000f8800ff */
[----:B------:R-:W-:-:S03]  /*f0c0*/  IADD3.X R73, P0, P1, R42, R46, R73, P1, P0 ;  /* 0x0000002e2a497210 */ /* 0x000fc60000900449 */
[----:B------:R-:W-:Y:S01]  /*f0d0*/  IMAD.MOV.U32 R46, RZ, RZ, R49 ;  /* 0x000000ffff2e7224 */ /* 0x000fe200078e0031 */
[----:B------:R-:W-:Y:S01]  /*f0e0*/  IADD3.X R75, PT, PT, R43, R47, R75, P0, P1 ;  /* 0x0000002f2b4b7210 */ /* 0x000fe200007e244b */
[----:B------:R-:W-:-:S04]  /*f0f0*/  IMAD.WIDE.U32 R42, R27, UR13, RZ ;  /* 0x0000000d1b2a7c25 */ /* 0x000fc8000f8e00ff */
[----:B------:R-:W-:Y:S01]  /*f100*/  IMAD.X R47, RZ, RZ, RZ, P2 ;  /* 0x000000ffff2f7224 */ /* 0x000fe200010e06ff */
[----:B------:R-:W-:Y:S02]  /*f110*/  IADD3 R51, P0, PT, R51, R42, RZ ;  /* 0x0000002a33337210 */ /* 0x000fe40007f1e0ff */
[----:B------:R-:W-:Y:S01]  /*f120*/  IADD3 R43, P3, PT, R43, R48, RZ ;  /* 0x000000302b2b7210 */ /* 0x000fe20007f7e0ff */
[----:B------:R-:W-:-:S03]  /*f130*/  IMAD.WIDE.U32 R48, P2, R67, UR19, RZ ;  /* 0x0000001343307c25 */ /* 0x000fc6000f8400ff */
[----:B------:R-:W-:Y:S01]  /*f140*/  IADD3.X R50, P0, PT, R50, R43, RZ, P0, !PT ;  /* 0x0000002b32327210 */ /* 0x000fe2000071e4ff */
[----:B------:R-:W-:-:S04]  /*f150*/  IMAD.WIDE.U32 R42, R25, UR12, RZ ;  /* 0x0000000c192a7c25 */ /* 0x000fc8000f8e00ff */
[----:B------:R-:W-:Y:S01]  /*f160*/  IMAD.WIDE.U32.X R46, RZ, R68, R46, P3 ;  /* 0x00000044ff2e7225 */ /* 0x000fe200018e042e */
[----:B------:R-:W-:Y:S02]  /*f170*/  IADD3 R51, P1, PT, R51, R42, RZ ;  /* 0x0000002a33337210 */ /* 0x000fe40007f3e0ff */
[----:B------:R-:W-:Y:S01]  /*f180*/  IADD3 R43, P5, PT, R43, R44, RZ ;  /* 0x0000002c2b2b7210 */ /* 0x000fe20007fbe0ff */
[----:B------:R-:W-:-:S03]  /*f190*/  IMAD.MOV.U32 R42, RZ, RZ, R45 ;  /* 0x000000ffff2a7224 */ /* 0x000fc600078e002d */
[----:B------:R-:W-:Y:S01]  /*f1a0*/  IADD3.X R50, P1, PT, R50, R43, RZ, P1, !PT ;  /* 0x0000002b32327210 */ /* 0x000fe20000f3e4ff */
[----:B------:R-:W-:Y:S02]  /*f1b0*/  IMAD.X R43, RZ, RZ, RZ, P4 ;  /* 0x000000ffff2b7224 */ /* 0x000fe400020e06ff */
[----:B------:R-:W-:-:S04]  /*f1c0*/  IMAD.WIDE.U32 R44, P4, R4, UR18, RZ ;  /* 0x00000012042c7c25 */ /* 0x000fc8000f8800ff */
[----:B------:R-:W-:-:S03]  /*f1d0*/  IMAD.WIDE.U32.X R42, RZ, R24, R42, P5 ;  /* 0x00000018ff2a7225 */ /* 0x000fc600028e042a */
[----:B------:R-:W-:Y:S01]  /*f1e0*/  IADD3.X R73, P0, P1, R42, R46, R73, P1, P0 ;  /* 0x0000002e2a497210 */ /* 0x000fe20000900449 */
[----:B------:R-:W-:-:S03]  /*f1f0*/  IMAD.MOV.U32 R46, RZ, RZ, R49 ;  /* 0x000000ffff2e7224 */ /* 0x000fc600078e0031 */
        /* <DEDUP_REMOVED lines=22> */
[----:B------:R-:W-:-:S04]  /*f360*/  IADD3 R43, P3, PT, R43, R48, RZ ;  /* 0x000000302b2b7210 */ /* 0x000fc80007f7e0ff */
[----:B------:R-:W-:Y:S01]  /*f370*/  IADD3.X R50, P0, PT, R50, R43, RZ, P0, !PT ;  /* 0x0000002b32327210 */ /* 0x000fe2000071e4ff */
[----:B------:R-:W-:-:S04]  /*f380*/  IMAD.WIDE.U32 R42, R30, UR16, RZ ;  /* 0x000000101e2a7c25 */ /* 0x000fc8000f8e00ff */
[----:B------:R-:W-:Y:S01]  /*f390*/  IMAD.WIDE.U32.X R46, RZ, R56, R46, P3 ;  /* 0x00000038ff2e7225 */ /* 0x000fe200018e042e */
[----:B------:R-:W-:Y:S02]  /*f3a0*/  IADD3 R51, P1, PT, R51, R42, RZ ;  /* 0x0000002a33337210 */ /* 0x000fe40007f3e0ff */
[----:B------:R-:W-:Y:S01]  /*f3b0*/  IADD3 R43, P5, PT, R43, R44, RZ ;  /* 0x0000002c2b2b7210 */ /* 0x000fe20007fbe0ff */
[----:B------:R-:W-:Y:S02]  /*f3c0*/  IMAD.MOV.U32 R42, RZ, RZ, R45 ;  /* 0x000000ffff2a7224 */ /* 0x000fe400078e002d */
[----:B------:R-:W-:Y:S01]  /*f3d0*/  IMAD.WIDE.U32 R44, R52, UR23, RZ ;  /* 0x00000017342c7c25 */ /* 0x000fe2000f8e00ff */
[----:B------:R-:W-:-:S03]  /*f3e0*/  IADD3.X R50, P1, PT, R50, R43, RZ, P1, !PT ;  /* 0x0000002b32327210 */ /* 0x000fc60000f3e4ff */
[----:B------:R-:W-:Y:S02]  /*f3f0*/  IMAD.X R43, RZ, RZ, RZ, P4 ;  /* 0x000000ffff2b7224 */ /* 0x000fe400020e06ff */
[----:B------:R-:W-:-:S03]  /*f400*/  IMAD.WIDE.U32.X R42, RZ, R65, R42, P5 ;  /* 0x00000041ff2a7225 */ /* 0x000fc600028e042a */
        /* <DEDUP_REMOVED lines=9> */
[----:B------:R-:W-:Y:S01]  /*f4a0*/  IMAD.X R49, RZ, RZ, RZ, P4 ;  /* 0x000000ffff317224 */ /* 0x000fe200020e06ff */
[----:B------:R-:W-:Y:S01]  /*f4b0*/  IADD3 R47, P5, PT, R47, R44, RZ ;  /* 0x0000002c2f2f7210 */ /* 0x000fe20007fbe0ff */
[----:B------:R-:W-:Y:S02]  /*f4c0*/  IMAD.MOV.U32 R46, RZ, RZ, R43 ;  /* 0x000000ffff2e7224 */ /* 0x000fe400078e002b */
[----:B------:R-:W-:Y:S01]  /*f4d0*/  IMAD.MOV.U32 R48, RZ, RZ, R45 ;  /* 0x000000ffff307224 */ /* 0x000fe200078e002d */
[----:B------:R-:W-:Y:S01]  /*f4e0*/  IADD3.X R50, P1, PT, R50, R47, RZ, P1, !PT ;  /* 0x0000002f32327210 */ /* 0x000fe20000f3e4ff */
[----:B------:R-:W-:Y:S02]  /*f4f0*/  IMAD.X R47, RZ, RZ, RZ, P2 ;  /* 0x000000ffff2f7224 */ /* 0x000fe400010e06ff */
        /* <DEDUP_REMOVED lines=33> */
[----:B------:R-:W-:Y:S02]  /*f710*/  IMAD.MOV.U32 R46, RZ, RZ, R43 ;  /* 0x000000ffff2e7224 */ /* 0x000fe400078e002b */
[----:B------:R-:W-:Y:S02]  /*f720*/  IMAD.X R70, R49, 0x1, R47, P0 ;  /* 0x0000000131467824 */ /* 0x000fe400000e062f */
[----:B------:R-:W-:-:S04]  /*f730*/  IMAD.WIDE.U32 R48, R54, UR11, RZ ;  /* 0x0000000b36307c25 */ /* 0x000fc8000f8e00ff */
[----:B------:R-:W-:Y:S01]  /*f740*/  IMAD.X R47, RZ, RZ, RZ, P1 ;  /* 0x000000ffff2f7224 */ /* 0x000fe200008e06ff */
[----:B------:R-:W-:Y:S01]  /*f750*/  IADD3 R20, P3, PT, R49, R42, RZ ;  /* 0x0000002a31147210 */ /* 0x000fe20007f7e0ff */
        /* <DEDUP_REMOVED lines=15> */
[----:B------:R-:W-:-:S04]  /*f850*/  IMAD.WIDE.U32.X R50, RZ, R71, R42, P4 ;  /* 0x00000047ff327225 */ /* 0x000fc800020e042a */
[----:B------:R-:W-:Y:S01]  /*f860*/  IMAD.WIDE.U32 R42, P2, R66, UR15, RZ ;  /* 0x0000000f422a7c25 */ /* 0x000fe2000f8400ff */
[----:B------:R-:W-:-:S03]  /*f870*/  IADD3.X R69, P0, P1, R50, R48, R46, P1, P0 ;  /* 0x0000003032457210 */ /* 0x000fc6000090042e */
[----:B------:R-:W-:Y:S01]  /*f880*/  IMAD.MOV.U32 R46, RZ, RZ, R43 ;  /* 0x000000ffff2e7224 */ /* 0x000fe200078e002b */
[----:B------:R-:W-:Y:S01]  /*f890*/  IADD3.X R71, PT, PT, R51, R49, R47, P0, P1 ;  /* 0x0000003133477210 */ /* 0x000fe200007e242f */
[----:B------:R-:W-:-:S04]  /*f8a0*/  IMAD.WIDE.U32 R48, R64, UR15, RZ ;  /* 0x0000000f40307c25 */ /* 0x000fc8000f8e00ff */
[----:B------:R-:W-:Y:S01]  /*f8b0*/  IMAD.WIDE.U32 R50, R63, UR8, RZ ;  /* 0x000000083f327c25 */ /* 0x000fe2000f8e00ff */
[----:B------:R-:W-:-:S03]  /*f8c0*/  IADD3 R20, P0, PT, R49, R42, RZ ;  /* 0x0000002a31147210 */ /* 0x000fc60007f1e0ff */
[----:B------:R-:W-:Y:S01]  /*f8d0*/  IMAD.WIDE.U32 R42, P1, R68, UR14, RZ ;  /* 0x0000000e442a7c25 */ /* 0x000fe2000f8200ff */
[----:B------:R-:W-:-:S03]  /*f8e0*/  IADD3 R77, P4, PT, R77, R50, RZ ;  /* 0x000000324d4d7210 */ /* 0x000fc60007f9e0ff */
[----:B------:R-:W-:Y:S01]  /*f8f0*/  IMAD.X R47, RZ, RZ, RZ, P2 ;  /* 0x000000ffff2f7224 */ /* 0x000fe200010e06ff */
[----:B------:R-:W-:Y:S01]  /*f900*/  IADD3 R77, P3, PT, R77, R48, RZ ;  /* 0x000000304d4d7210 */ /* 0x000fe20007f7e0ff */
[----:B------:R-:W-:Y:S02]  /*f910*/  IMAD.X R49, RZ, RZ, RZ, P1 ;  /* 0x000000ffff317224 */ /* 0x000fe400008e06ff */
[----:B------:R-:W-:Y:S01]  /*f920*/  IMAD.MOV.U32 R48, RZ, RZ, R43 ;  /* 0x000000ffff307224 */ /* 0x000fe200078e002b */
[C---:B------:R-:W-:Y:S01]  /*f930*/  IADD3 R43, P1, PT, R62.reuse, -0x1, RZ ;  /* 0xffffffff3e2b7810 */ /* 0x040fe20007f3e0ff */
[----:B------:R-:W-:Y:S01]  /*f940*/  IMAD.WIDE.U32.X R46, RZ, R66, R46, P0 ;  /* 0x00000042ff2e7225 */ /* 0x000fe200000e042e */
[----:B------:R-:W-:-:S03]  /*f950*/  ISETP.GT.U32.AND P0, PT, R62, RZ, PT ;  /* 0x000000ff3e00720c */ /* 0x000fc60003f04070 */
[----:B------:R-:W-:Y:S01]  /*f960*/  IMAD.X R28, RZ, RZ, R11, P1 ;  /* 0x000000ffff1c7224 */ /* 0x000fe200008e060b */
[----:B------:R-:W-:Y:S01]  /*f970*/  ISETP.GT.U32.AND.EX P0, PT, R11, -0x1, PT, P0 ;  /* 0xffffffff0b00780c */ /* 0x000fe20003f04100 */
[----:B------:R-:W-:Y:S01]  /*f980*/  IMAD.WIDE.U32 R74, R27, UR14, RZ ;  /* 0x0000000e1b4a7c25 */ /* 0x000fe2000f8e00ff */
[----:B------:R-:W-:Y:S02]  /*f990*/  ISETP.GT.U32.AND P1, PT, R22, RZ, PT ;  /* 0x000000ff1600720c */ /* 0x000fe40003f24070 */
[----:B------:R-:W-:Y:S01]  /*f9a0*/  SEL R62, R43, R62, P0 ;  /* 0x0000003e2b3e7207 */ /* 0x000fe20000000000 */
[----:B------:R-:W-:Y:S01]  /*f9b0*/  IMAD.WIDE.U32 R44, R73, -0x1, R44 ;  /* 0xffffffff492c7825 */ /* 0x000fe200078e002c */
[----:B------:R-:W-:Y:S02]  /*f9c0*/  SEL R28, R28, R11, P0 ;  /* 0x0000000b1c1c7207 */ /* 0x000fe40000000000 */
[----:B------:R-:W-:Y:S02]  /*f9d0*/  ISETP.GT.U32.AND.EX P0, PT, R23, -0x1, PT, P1 ;  /* 0xffffffff1700780c */ /* 0x000fe40003f04110 */
[----:B------:R-:W-:-:S02]  /*f9e0*/  IADD3 R11, P5, PT, R22, -0x1, RZ ;  /* 0xffffffff160b7810 */ /* 0x000fc40007fbe0ff */
[----:B------:R-:W-:Y:S01]  /*f9f0*/  IADD3 R27, P2, PT, R75, R42, RZ ;  /* 0x0000002a4b1b7210 */ /* 0x000fe20007f5e0ff */
[----:B------:R-:W-:Y:S01]  /*fa00*/  IMAD.WIDE.U32 R42, P6, R10, UR8, RZ ;  /* 0x000000080a2a7c25 */ /* 0x000fe2000f8c00ff */
[----:B------:R-:W-:Y:S02]  /*fa10*/  SEL R54, R11, R22, P0 ;  /* 0x000000160b367207 */ /* 0x000fe40000000000 */
[----:B------:R-:W-:Y:S01]  /*fa20*/  ISETP.GT.U32.AND P1, PT, R8, RZ, PT ;  /* 0x000000ff0800720c */ /* 0x000fe20003f24070 */
[----:B------:R-:W-:Y:S02]  /*fa30*/  IMAD.X R22, RZ, RZ, R23, P5 ;  /* 0x000000ffff167224 */ /* 0x000fe400028e0617 */
[----:B------:R-:W-:Y:S01]  /*fa40*/  IMAD.WIDE.U32.X R48, RZ, R68, R48, P2 ;  /* 0x00000044ff307225 */ /* 0x000fe200010e0430 */
[----:B------:R-:W-:Y:S02]  /*fa50*/  IADD3 R66, P2, PT, R51, R42, RZ ;  /* 0x0000002a33427210 */ /* 0x000fe40007f5e0ff */
[----:B------:R-:W-:Y:S01]  /*fa60*/  SEL R63, R22, R23, P0 ;  /* 0x00000017163f7207 */ /* 0x000fe20000000000 */
[----:B------:R-:W-:Y:S01]  /*fa70*/  IMAD.X R51, RZ, RZ, RZ, P6 ;  /* 0x000000ffff337224 */ /* 0x000fe200030e06ff */
[----:B------:R-:W-:Y:S01]  /*fa80*/  ISETP.GT.U32.AND.EX P0, PT, R57, -0x1, PT, P1 ;  /* 0xffffffff3900780c */ /* 0x000fe20003f04110 */
[----:B------:R-:W-:Y:S01]  /*fa90*/  IMAD.MOV.U32 R50, RZ, RZ, R43 ;  /* 0x000000ffff327224 */ /* 0x000fe200078e002b */
[----:B------:R-:W-:Y:S01]  /*faa0*/  IADD3 R23, P1, PT, R8, -0x1, RZ ;  /* 0xffffffff08177810 */ /* 0x000fe20007f3e0ff */
[----:B------:R-:W-:Y:S01]  /*fab0*/  IMAD.WIDE.U32 R42, R25, UR13, RZ ;  /* 0x0000000d192a7c25 */ /* 0x000fe2000f8e00ff */
[----:B------:R-:W-:-:S02]  /*fac0*/  IADD3.X R5, P4, PT, R5, R66, RZ, P4, !PT ;  /* 0x0000004205057210 */ /* 0x000fc4000279e4ff */
[----:B------:R-:W-:Y:S01]  /*fad0*/  SEL R8, R23, R8, P0 ;  /* 0x0000000817087207 */ /* 0x000fe20000000000 */
[----:B------:R-:W-:Y:S01]  /*fae0*/  IMAD.WIDE.U32.X R10, RZ, R10, R50, P2 ;  /* 0x0000000aff0a7225 */ /* 0x000fe200010e0432 */
[C---:B------:R-:W-:Y:S02]  /*faf0*/  ISETP.GT.U32.AND P2, PT, R40.reuse, RZ, PT ;  /* 0x000000ff2800720c */ /* 0x040fe40003f44070 */
[----:B------:R-:W-:Y:S01]  /*fb00*/  IADD3 R51, P5, PT, R40, -0x1, RZ ;  /* 0xffffffff28337810 */ /* 0x000fe20007fbe0ff */
[----:B------:R-:W-:Y:S01]  /*fb10*/  IMAD.X R22, RZ, RZ, R57, P1 ;  /* 0x000000ffff167224 */ /* 0x000fe200008e0639 */
[----:B------:R-:W-:Y:S02]  /*fb20*/  ISETP.GT.U32.AND.EX P2, PT, R13, -0x1, PT, P2 ;  /* 0xffffffff0d00780c */ /* 0x000fe40003f44120 */
[----:B------:R-:W-:Y:S02]  /*fb30*/  IADD3 R75, P1, PT, R77, R74, RZ ;  /* 0x0000004a4d4b7210 */ /* 0x000fe40007f3e0ff */
[----:B------:R-:W-:Y:S01]  /*fb40*/  SEL R57, R22, R57, P0 ;  /* 0x0000003916397207 */ /* 0x000fe20000000000 */
[----:B------:R-:W-:Y:S01]  /*fb50*/  IMAD.WIDE.U32 R22, P0, R24, UR13, RZ ;  /* 0x0000000d18167c25 */ /* 0x000fe2000f8000ff */
[----:B------:R-:W-:-:S02]  /*fb60*/  SEL R40, R51, R40, P2 ;  /* 0x0000002833287207 */ /* 0x000fc40001000000 */
[----:B------:R-:W-:Y:S01]  /*fb70*/  IADD3.X R66, P3, PT, R5, R20, RZ, P3, !PT ;  /* 0x0000001405427210 */ /* 0x000fe20001f7e4ff */
[----:B------:R-:W-:Y:S01]  /*fb80*/  IMAD.X R51, RZ, RZ, RZ, P0 ;  /* 0x000000ffff337224 */ /* 0x000fe200000e06ff */
[----:B------:R-:W-:Y:S01]  /*fb90*/  IADD3 R75, P0, PT, R75, R42, RZ ;  /* 0x0000002a4b4b7210 */ /* 0x000fe20007f1e0ff */
[----:B------:R-:W-:Y:S01]  /*fba0*/  IMAD.X R42, RZ, RZ, R13, P5 ;  /* 0x000000ffff2a7224 */ /* 0x000fe200028e060d */
[----:B------:R-:W-:Y:S01]  /*fbb0*/  IADD3 R64, P5, PT, R43, R22, RZ ;  /* 0x000000162b407210 */ /* 0x000fe20007fbe0ff */
[----:B------:R-:W-:Y:S01]  /*fbc0*/  IMAD.MOV.U32 R50, RZ, RZ, R23 ;  /* 0x000000ffff327224 */ /* 0x000fe200078e0017 */
[----:B------:R-:W-:Y:S01]  /*fbd0*/  IADD3.X R27, P1, PT, R66, R27, RZ, P1, !PT ;  /* 0x0000001b421b7210 */ /* 0x000fe20000f3e4ff */
[----:B------:R-:W-:Y:S01]  /*fbe0*/  IMAD.WIDE.U32 R22, P6, R67, UR12, RZ ;  /* 0x0000000c43167c25 */ /* 0x000fe2000f8c00ff */
[----:B------:R-:W-:-:S03]  /*fbf0*/  SEL R20, R42, R13, P2 ;  /* 0x0000000d2a147207 */ /* 0x000fc60001000000 */
[----:B------:R-:W-:Y:S01]  /*fc00*/  IMAD.WIDE.U32.X R24, RZ, R24, R50, P5 ;  /* 0x00000018ff187225 */ /* 0x000fe200028e0432 */
[----:B------:R-:W-:-:S03]  /*fc10*/  ISETP.GT.U32.AND P5, PT, R60, RZ, PT ;  /* 0x000000ff3c00720c */ /* 0x000fc60003fa4070 */
[----:B------:R-:W-:Y:S01]  /*fc20*/  IMAD.WIDE.U32 R50, R0, UR12, RZ ;  /* 0x0000000c00327c25 */ /* 0x000fe2000f8e00ff */
[----:B------:R-:W-:Y:S02]  /*fc30*/  ISETP.GT.U32.AND.EX P2, PT, R15, -0x1, PT, P5 ;  /* 0xffffffff0f00780c */ /* 0x000fe40003f44150 */
[----:B------:R-:W-:Y:S01]  /*fc40*/  IADD3 R5, P5, PT, R60, -0x1, RZ ;  /* 0xffffffff3c057810 */ /* 0x000fe20007fbe0ff */
[----:B------:R-:W-:Y:S01]  /*fc50*/  IMAD.X R43, RZ, RZ, RZ, P6 ;  /* 0x000000ffff2b7224 */ /* 0x000fe200030e06ff */
[----:B------:R-:W-:Y:S01]  /*fc60*/  IADD3 R0, P6, PT, R51, R22, RZ ;  /* 0x0000001633007210 */ /* 0x000fe20007fde0ff */
[----:B------:R-:W-:Y:S01]  /*fc70*/  IMAD.MOV.U32 R42, RZ, RZ, R23 ;  /* 0x000000ffff2a7224 */ /* 0x000fe200078e0017 */
[----:B------:R-:W-:Y:S01]  /*fc80*/  SEL R60, R5, R60, P2 ;  /* 0x0000003c053c7207 */ /* 0x000fe20001000000 */
[----:B------:R-:W-:-:S04]  /*fc90*/  IMAD.WIDE.U32 R12, R12, UR19, RZ ;  /* 0x000000130c0c7c25 */ /* 0x000fc8000f8e00ff */
[----:B------:R-:W-:Y:S01]  /*fca0*/  IMAD.WIDE.U32.X R42, RZ, R67, R42, P6 ;  /* 0x00000043ff2a7225 */ /* 0x000fe200030e042a */
[----:B------:R-:W-:Y:S02]  /*fcb0*/  IADD3.X R69, P4, P6, R46, R10, R69, P3, P4 ;  /* 0x0000000a2e457210 */ /* 0x000fe40001e88445 */
[C---:B------:R-:W-:Y:S01]  /*fcc0*/  ISETP.GT.U32.AND P3, PT, R14.reuse, RZ, PT ;  /* 0x000000ff0e00720c */ /* 0x040fe20003f64070 */
[----:B------:R-:W-:Y:S01]  /*fcd0*/  IMAD.X R10, RZ, RZ, R15, P5 ;  /* 0x000000ffff0a7224 */ /* 0x000fe200028e060f */
[----:B------:R-:W-:Y:S01]  /*fce0*/  IADD3.X R71, PT, PT, R47, R11, R71, P4, P6 ;  /* 0x0000000b2f477210 */ /* 0x000fe200027ec447 */
[----:B------:R-:W-:Y:S01]  /*fcf0*/  IMAD.WIDE.U32 R46, R35, UR18, RZ ;  /* 0x00000012232e7c25 */ /* 0x000fe2000f8e00ff */
[----:B------:R-:W-:Y:S02]  /*fd00*/  IADD3 R5, P4, PT, R14, -0x1, RZ ;  /* 0xffffffff0e057810 */ /* 0x000fe40007f9e0ff */
[----:B------:R-:W-:Y:S01]  /*fd10*/  SEL R67, R10, R15, P2 ;  /* 0x0000000f0a437207 */ /* 0x000fe20001000000 */
[----:B------:R-:W-:Y:S01]  /*fd20*/  IMAD.WIDE.U32 R10, P6, R4, UR19, RZ ;  /* 0x00000013040a7c25 */ /* 0x000fe2000f8c00ff */
[----:B------:R-:W-:-:S02]  /*fd30*/  ISETP.GT.U32.AND.EX P3, PT, R61, -0x1, PT, P3 ;  /* 0xffffffff3d00780c */ /* 0x000fc40003f64130 */
[----:B------:R-:W-:Y:S01]  /*fd40*/  IADD3 R75, P2, PT, R75, R50, RZ ;  /* 0x000000324b4b7210 */ /* 0x000fe20007f5e0ff */
[----:B------:R-:W-:Y:S01]  /*fd50*/  IMAD.X R50, RZ, RZ, R61, P4 ;  /* 0x000000ffff327224 */ /* 0x000fe200020e063d */
[----:B------:R-:W-:Y:S01]  /*fd60*/  SEL R68, R5, R14, P3 ;  /* 0x0000000e05447207 */ /* 0x000fe20001800000 */
[----:B------:R-:W-:Y:S01]  /*fd70*/  IMAD.WIDE.U32 R14, P5, R56, UR18, RZ ;  /* 0x00000012380e7c25 */ /* 0x000fe2000f8a00ff */
[----:B------:R-:W-:Y:S02]  /*fd80*/  IADD3 R72, P4, PT, R13, R10, RZ ;  /* 0x0000000a0d487210 */ /* 0x000fe40007f9e0ff */
[----:B------:R-:W-:Y:S01]  /*fd90*/  SEL R61, R50, R61, P3 ;  /* 0x0000003d323d7207 */ /* 0x000fe20001800000 */
[----:B------:R-:W-:Y:S01]  /*fda0*/  IMAD.X R23, RZ, RZ, RZ, P6 ;  /* 0x000000ffff177224 */ /* 0x000fe200030e06ff */
[----:B------:R-:W-:Y:S01]  /*fdb0*/  IADD3 R75, P6, PT, R75, R12, RZ ;  /* 0x0000000c4b4b7210 */ /* 0x000fe20007fde0ff */
[----:B------:R-:W-:Y:S02]  /*fdc0*/  IMAD.MOV.U32 R22, RZ, RZ, R11 ;  /* 0x000000ffff167224 */ /* 0x000fe400078e000b */
[----:B------:R-:W-:Y:S01]  /*fdd0*/  IMAD.X R13, RZ, RZ, RZ, P5 ;  /* 0x000000ffff0d7224 */ /* 0x000fe200028e06ff */
[----:B------:R-:W-:Y:S01]  /*fde0*/  IADD3 R35, P5, PT, R47, R14, RZ ;  /* 0x0000000e2f237210 */ /* 0x000fe20007fbe0ff */
[----:B------:R-:W-:-:S02]  /*fdf0*/  IMAD.MOV.U32 R12, RZ, RZ, R15 ;  /* 0x000000ffff0c7224 */ /* 0x000fc400078e000f */
[----:B------:R-:W-:-:S04]  /*fe00*/  IMAD.WIDE.U32.X R22, RZ, R4, R22, P4 ;  /* 0x00000004ff167225 */ /* 0x000fc800020e0416 */
[----:B------:R-:W-:-:S04]  /*fe10*/  IMAD.WIDE.U32 R4, P4, R65, UR17, RZ ;  /* 0x0000001141047c25 */ /* 0x000fc8000f8800ff */
[----:B------:R-:W-:-:S04]  /*fe20*/  IMAD.WIDE.U32 R14, R30, UR17, RZ ;  /* 0x000000111e0e7c25 */ /* 0x000fc8000f8e00ff */
[----:B------:R-:W-:Y:S01]  /*fe30*/  IMAD.WIDE.U32.X R12, RZ, R56, R12, P5 ;  /* 0x00000038ff0c7225 */ /* 0x000fe200028e040c */
[----:B------:R-:W-:-:S03]  /*fe40*/  IADD3 R15, P5, PT, R15, R4, RZ ;  /* 0x000000040f0f7210 */ /* 0x000fc60007fbe0ff */
[----:B------:R-:W-:Y:S01]  /*fe50*/  IMAD.X R11, RZ, RZ, RZ, P4 ;  /* 0x000000ffff0b7224 */ /* 0x000fe200020e06ff */
[C---:B------:R-:W-:Y:S01]  /*fe60*/  ISETP.GT.U32.AND P4, PT, R58.reuse, RZ, PT ;  /* 0x000000ff3a00720c */ /* 0x040fe20003f84070 */
[----:B------:R-:W-:Y:S01]  /*fe70*/  IMAD.MOV.U32 R10, RZ, RZ, R5 ;  /* 0x000000ffff0a7224 */ /* 0x000fe200078e0005 */
[----:B------:R-:W-:Y:S02]  /*fe80*/  IADD3 R5, P3, PT, R58, -0x1, RZ ;  /* 0xffffffff3a057810 */ /* 0x000fe40007f7e0ff */
[----:B------:R-:W-:Y:S01]  /*fe90*/  ISETP.GT.U32.AND.EX P4, PT, R59, -0x1, PT, P4 ;  /* 0xffffffff3b00780c */ /* 0x000fe20003f84140 */
[----:B------:R-:W-:Y:S01]  /*fea0*/  IMAD.WIDE.U32.X R10, RZ, R65, R10, P5 ;  /* 0x00000041ff0a7225 */ /* 0x000fe200028e040a */
[----:B------:R-:W-:Y:S02]  /*feb0*/  IADD3.X R27, P5, PT, R27, R64, RZ, P0, !PT ;  /* 0x000000401b1b7210 */ /* 0x000fe400007be4ff */
[----:B------:R-:W-:Y:S01]  /*fec0*/  ISETP.GE.U32.AND P0, PT, R73, RZ, PT ;  /* 0x000000ff4900720c */ /* 0x000fe20003f06070 */
[----:B------:R-:W-:Y:S01]  /*fed0*/  IMAD.X R30, RZ, RZ, R59, P3 ;  /* 0x000000ffff1e7224 */ /* 0x000fe200018e063b */
[----:B------:R-:W-:Y:S01]  /*fee0*/  SEL R58, R5, R58, P4 ;  /* 0x0000003a053a7207 */ /* 0x000fe20002000000 */
[----:B------:R-:W-:Y:S01]  /*fef0*/  IMAD.WIDE.U32 R4, P3, R2, UR16, RZ ;  /* 0x0000001002047c25 */ /* 0x000fe2000f8600ff */
[----:B------:R-:W-:-:S02]  /*ff00*/  ISETP.GE.U32.AND.EX P0, PT, R70, 0x1, PT, P0 ;  /* 0x000000014600780c */ /* 0x000fc40003f06100 */
[----:B------:R-:W-:Y:S01]  /*ff10*/  IADD3.X R69, P1, P5, R24, R48, R69, P5, P1 ;  /* 0x0000003018457210 */ /* 0x000fe20002d22445 */
[----:B------:R-:W-:Y:S01]  /*ff20*/  IMAD.WIDE.U32 R64, R52, UR16, RZ ;  /* 0x0000001034407c25 */ /* 0x000fe2000f8e00ff */
[----:B------:R-:W-:Y:S02]  /*ff30*/  SEL R59, R30, R59, P4 ;  /* 0x0000003b1e3b7207 */ /* 0x000fe40002000000 */
[----:B------:R-:W-:Y:S01]  /*ff40*/  IADD3.X R73, PT, PT, R25, R49, R71, P1, P5 ;  /* 0x0000003119497210 */ /* 0x000fe20000fea447 */
[----:B------:R-:W-:Y:S01]  /*ff50*/  IMAD.X R51, RZ, RZ, RZ, P3 ;  /* 0x000000ffff337224 */ /* 0x000fe200018e06ff */
[----:B------:R-:W-:Y:S01]  /*ff60*/  IADD3 R52, P3, PT, R65, R4, RZ ;  /* 0x0000000441347210 */ /* 0x000fe20007f7e0ff */
[----:B------:R-:W-:Y:S01]  /*ff70*/  IMAD.MOV.U32 R50, RZ, RZ, R5 ;  /* 0x000000ffff327224 */ /* 0x000fe200078e0005 */
[----:B------:R-:W-:Y:S01]  /*ff80*/  ISETP.GT.U32.AND P1, PT, R38, RZ, PT ;  /* 0x000000ff2600720c */ /* 0x000fe20003f24070 */
[----:B------:R-:W-:Y:S01]  /*ff90*/  IMAD.MOV.U32 R65, RZ, RZ, R44 ;  /* 0x000000ffff417224 */ /* 0x000fe200078e002c */
[----:B------:R-:W-:Y:S01]  /*ffa0*/  IADD3.X R27, P2, PT, R27, R0, RZ, P2, !PT ;  /* 0x000000001b1b7210 */ /* 0x000fe2000175e4ff */
[----:B------:R-:W-:Y:S01]  /*ffb0*/  IMAD.WIDE.U32.X R50, RZ, R2, R50, P3 ;  /* 0x00000002ff327225 */ /* 0x000fe200018e0432 */
[----:B------:R-:W-:-:S02]  /*ffc0*/  IADD3 R75, P3, PT, R75, R46, RZ ;  /* 0x0000002e4b4b7210 */ /* 0x000fc40007f7e0ff */
[----:B------:R-:W-:Y:S01]  /*ffd0*/  ISETP.GT.U32.AND.EX P1, PT, R3, -0x1, PT, P1 ;  /* 0xffffffff0300780c */ /* 0x000fe20003f24110 */
[----:B------:R-:W-:Y:S01]  /*ffe0*/  IMAD.IADD R2, R45, 0x1, -R70 ;  /* 0x000000012d027824 */ /* 0x000fe200078e0a46 */
[----:B------:R-:W-:Y:S01]  /*fff0*/  IADD3 R45, P5, PT, R38, -0x1, RZ ;  /* 0xffffffff262d7810 */ /* 0x000fe20007fbe0ff */
[----:B------:R-:W-:-:S03]  /*10000*/  IMAD.WIDE.U32 R24, R31, UR23, RZ ;  /* 0x000000171f187c25 */ /* 0x000fc6000f8e00ff */
[----:B------:R-:W-:Y:S01]  /*10010*/  SEL R38, R45, R38, P1 ;  /* 0x000000262d267207 */ /* 0x000fe20000800000 */
[----:B------:R-:W-:Y:S02]  /*10020*/  @P0 IMAD.MOV.U32 R30, RZ, RZ, R65 ;  /* 0x000000ffff1e0224 */ /* 0x000fe400078e0041 */
[----:B------:R-:W-:Y:S02]  /*10030*/  @P0 IMAD.MOV.U32 R31, RZ, RZ, R2 ;  /* 0x000000ffff1f0224 */ /* 0x000fe400078e0002 */
[----:B------:R-:W-:-:S04]  /*10040*/  IMAD.WIDE.U32 R4, P4, R29, UR23, RZ ;  /* 0x000000171d047c25 */ /* 0x000fc8000f8800ff */
[----:B------:R-:W-:-:S04]  /*10050*/  @P0 IMAD.WIDE.U32 R70, R70, -0x1, R30 ;  /* 0xffffffff46460825 */ /* 0x000fc800078e001e */
[----:B------:R-:W-:Y:S01]  /*10060*/  IMAD.X R31, RZ, RZ, RZ, P4 ;  /* 0x000000ffff1f7224 */ /* 0x000fe200020e06ff */
[----:B------:R-:W-:Y:S01]  /*10070*/  IADD3 R25, P4, PT, R25, R4, RZ ;  /* 0x0000000419197210 */ /* 0x000fe20007f9e0ff */
[----:B------:R-:W-:Y:S02]  /*10080*/  IMAD.MOV.U32 R30, RZ, RZ, R5 ;  /* 0x000000ffff1e7224 */ /* 0x000fe400078e0005 */
[----:B------:R-:W-:Y:S02]  /*10090*/  IMAD.X R56, RZ, RZ, R3, P5 ;  /* 0x000000ffff387224 */ /* 0x000fe400028e0603 */
[----:B------:R-:W-:-:S03]  /*100a0*/  IMAD.WIDE.U32 R4, P5, R55, UR22, RZ ;  /* 0x0000001637047c25 */ /* 0x000fc6000f8a00ff */
[----:B------:R-:W-:Y:S01]  /*100b0*/  SEL R3, R56, R3, P1 ;  /* 0x0000000338037207 */ /* 0x000fe20000800000 */
[----:B------:R-:W-:Y:S01]  /*100c0*/  IMAD.WIDE.U32 R46, R41, UR22, RZ ;  /* 0x00000016292e7c25 */ /* 0x000fe2000f8e00ff */
[----:B------:R-:W-:-:S03]  /*100d0*/  ISETP.GT.U32.AND P1, PT, R34, RZ, PT ;  /* 0x000000ff2200720c */ /* 0x000fc60003f24070 */
[----:B------:R-:W-:Y:S01]  /*100e0*/  IMAD.WIDE.U32.X R30, RZ, R29, R30, P4 ;  /* 0x0000001dff1e7225 */ /* 0x000fe200020e041e */
[----:B------:R-:W-:Y:S02]  /*100f0*/  IADD3 R29, P4, PT, R75, R14, RZ ;  /* 0x0000000e4b1d7210 */ /* 0x000fe40007f9e0ff */
[----:B------:R-:W-:Y:S01]  /*10100*/  ISETP.GT.U32.AND.EX P1, PT, R39, -0x1, PT, P1 ;  /* 0xffffffff2700780c */ /* 0x000fe20003f24110 */
        /* <DEDUP_REMOVED lines=8> */
[----:B------:R-:W-:Y:S01]  /*10190*/  IMAD.MOV.U32 R48, RZ, RZ, R5 ;  /* 0x000000ffff307224 */ /* 0x000fe200078e0005 */
[----:B------:R-:W-:Y:S01]  /*101a0*/  IADD3.X R4, P6, PT, R27, R72, RZ, P6, !PT ;  /* 0x000000481b047210 */ /* 0x000fe200037de4ff */
[----:B------:R-:W-:Y:S02]  /*101b0*/  @P0 IMAD.MOV.U32 R5, RZ, RZ, RZ ;  /* 0x000000ffff050224 */ /* 0x000fe400078e00ff */
[----:B------:R-:W-:Y:S01]  /*101c0*/  IMAD.WIDE.U32.X R48, RZ, R33, R48, P5 ;  /* 0x00000021ff307225 */ /* 0x000fe200028e0430 */
[----:B------:R-:W-:Y:S02]  /*101d0*/  IADD3.X R4, P3, PT, R4, R35, RZ, P3, !PT ;  /* 0x0000002304047210 */ /* 0x000fe40001f7e4ff */
[----:B------:R-:W-:Y:S01]  /*101e0*/  IADD3.X R69, P2, P6, R22, R42, R69, P6, P2 ;  /* 0x0000002a16457210 */ /* 0x000fe20003644445 */
[----:B------:R-:W-:Y:S01]  /*101f0*/  @P0 IMAD.IADD R2, R71, 0x1, R5 ;  /* 0x0000000147020824 */ /* 0x000fe200078e0205 */
[----:B------:R-:W-:Y:S01]  /*10200*/  IADD3.X R5, P4, PT, R4, R15, RZ, P4, !PT ;  /* 0x0000000f04057210 */ /* 0x000fe2000279e4ff */
[----:B------:R-:W-:Y:S01]  /*10210*/  @P0 IMAD.MOV.U32 R65, RZ, RZ, R70 ;  /* 0x000000ffff410224 */ /* 0x000fe200078e0046 */
[----:B------:R-:W-:-:S02]  /*10220*/  IADD3 R7, P5, PT, R34, -0x1, RZ ;  /* 0xffffffff22077810 */ /* 0x000fc40007fbe0ff */
[----:B------:R-:W-:Y:S02]  /*10230*/  IADD3.X R23, PT, PT, R23, R43, R73, P2, P6 ;  /* 0x0000002b17177210 */ /* 0x000fe400017ec449 */
[----:B------:R-:W-:Y:S01]  /*10240*/  IADD3.X R15, P3, P4, R10, R12, R69, P4, P3 ;  /* 0x0000000c0a0f7210 */ /* 0x000fe20002466445 */
[----:B------:R-:W-:Y:S01]  /*10250*/  IMAD.X R4, RZ, RZ, R39, P5 ;  /* 0x000000ffff047224 */ /* 0x000fe200028e0627 */
[----:B------:R-:W-:Y:S02]  /*10260*/  IADD3 R47, P2, PT, R29, R64, RZ ;  /* 0x000000401d2f7210 */ /* 0x000fe40007f5e0ff */
[----:B------:R-:W-:Y:S01]  /*10270*/  IADD3.X R23, PT, PT, R11, R13, R23, P3, P4 ;  /* 0x0000000d0b177210 */ /* 0x000fe20001fe8417 */
[----:B------:R-:W-:Y:S01]  /*10280*/  IMAD.WIDE.U32 R10, R36, UR20, RZ ;  /* 0x00000014240a7c25 */ /* 0x000fe2000f8e00ff */
[----:B------:R-:W-:Y:S02]  /*10290*/  ISETP.GT.U32.AND P3, PT, R6, RZ, PT ;  /* 0x000000ff0600720c */ /* 0x000fe40003f64070 */
[----:B------:R-:W-:-:S02]  /*102a0*/  SEL R34, R7, R34, P1 ;  /* 0x0000002207227207 */ /* 0x000fc40000800000 */
[----:B------:R-:W-:Y:S02]  /*102b0*/  SEL R39, R4, R39, P1 ;  /* 0x0000002704277207 */ /* 0x000fe40000800000 */
[----:B------:R-:W-:Y:S02]  /*102c0*/  IADD3 R47, P5, PT, R47, R24, RZ ;  /* 0x000000182f2f7210 */ /* 0x000fe40007fbe0ff */
[----:B------:R-:W-:Y:S01]  /*102d0*/  IADD3.X R52, P2, PT, R5, R52, RZ, P2, !PT ;  /* 0x0000003405347210 */ /* 0x000fe2000175e4ff */
[----:B------:R-:W-:Y:S01]  /*102e0*/  IMAD.WIDE.U32 R4, P6, R53, UR20, RZ ;  /* 0x0000001435047c25 */ /* 0x000fe2000f8c00ff */
[----:B------:R-:W-:Y:S02]  /*102f0*/  IADD3 R13, P4, PT, R6, -0x1, RZ ;  /* 0xffffffff060d7810 */ /* 0x000fe40007f9e0ff */
[----:B------:R-:W-:Y:S01]  /*10300*/  ISETP.GT.U32.AND.EX P1, PT, R37, -0x1, PT, P3 ;  /* 0xffffffff2500780c */ /* 0x000fe20003f24130 */
[----:B------:R-:W-:Y:S01]  /*10310*/  IMAD.MOV.U32 R12, RZ, RZ, R5 ;  /* 0x000000ffff0c7224 */ /* 0x000fe200078e0005 */
[----:B------:R-:W-:Y:S01]  /*10320*/  IADD3 R47, P3, PT, R47, R46, RZ ;  /* 0x0000002e2f2f7210 */ /* 0x000fe20007f7e0ff */
[----:B------:R-:W-:Y:S01]  /*10330*/  IMAD.X R22, RZ, RZ, R37, P4 ;  /* 0x000000ffff167224 */ /* 0x000fe200020e0625 */
[----:B------:R-:W-:-:S02]  /*10340*/  IADD3.X R7, P5, PT, R52, R25, RZ, P5, !PT ;  /* 0x0000001934077210 */ /* 0x000fc40002fbe4ff */
[----:B------:R-:W-:Y:S01]  /*10350*/  SEL R6, R13, R6, P1 ;  /* 0x000000060d067207 */ /* 0x000fe20000800000 */
[----:B------:R-:W-:Y:S01]  /*10360*/  IMAD.X R13, RZ, RZ, RZ, P6 ;  /* 0x000000ffff0d7224 */ /* 0x000fe200030e06ff */
[----:B------:R-:W-:Y:S02]  /*10370*/  IADD3 R25, P6, PT, R11, R4, RZ ;  /* 0x000000040b197210 */ /* 0x000fe40007fde0ff */
[----:B------:R-:W-:Y:S02]  /*10380*/  IADD3 R11, P4, PT, R47, R74, RZ ;  /* 0x0000004a2f0b7210 */ /* 0x000fe40007f9e0ff */
[----:B------:R-:W-:Y:S01]  /*10390*/  IADD3.X R7, P3, PT, R7, R14, RZ, P3, !PT ;  /* 0x0000000e07077210 */ /* 0x000fe20001f7e4ff */
[----:B------:R-:W-:Y:S01]  /*103a0*/  IMAD.WIDE.U32.X R4, RZ, R53, R12, P6 ;  /* 0x00000035ff047225 */ /* 0x000fe200030e040c */
[----:B------:R-:W-:Y:S02]  /*103b0*/  IADD3 R10, P6, PT, R11, R10, RZ ;  /* 0x0000000a0b0a7210 */ /* 0x000fe40007fde0ff */
[----:B------:R-:W-:-:S02]  /*103c0*/  IADD3.X R13, P2, P5, R30, R50, R15, P5, P2 ;  /* 0x000000321e0d7210 */ /* 0x000fc40002d4440f */
[----:B------:R-:W-:Y:S02]  /*103d0*/  IADD3.X R0, P4, PT, R7, R0, RZ, P4, !PT ;  /* 0x0000000007007210 */ /* 0x000fe4000279e4ff */
[----:B------:R-:W-:Y:S02]  /*103e0*/  IADD3.X R31, PT, PT, R31, R51, R23, P2, P5 ;  /* 0x000000331f1f7210 */ /* 0x000fe400017ea417 */
[----:B------:R-:W-:Y:S02]  /*103f0*/  IADD3.X R11, P6, PT, R0, R25, RZ, P6, !PT ;  /* 0x00000019000b7210 */ /* 0x000fe400037de4ff */
[----:B------:R-:W-:Y:S02]  /*10400*/  IADD3.X R7, P3, P4, R48, R44, R13, P4, P3 ;  /* 0x0000002c30077210 */ /* 0x000fe4000246640d */
[----:B------:R-:W-:Y:S02]  /*10410*/  SEL R37, R22, R37, P1 ;  /* 0x0000002516257207 */ /* 0x000fe40000800000 */
[----:B------:R-:W-:-:S02]  /*10420*/  IADD3 R13, P1, PT, R18, -0x1, RZ ;  /* 0xffffffff120d7810 */ /* 0x000fc40007f3e0ff */
[----:B------:R-:W-:Y:S02]  /*10430*/  IADD3.X R45, PT, PT, R49, R45, R31, P3, P4 ;  /* 0x0000002d312d7210 */ /* 0x000fe40001fe841f */
[----:B------:R-:W-:Y:S01]  /*10440*/  IADD3.X R7, P6, PT, R7, R4, RZ, P6, !PT ;  /* 0x0000000407077210 */ /* 0x000fe200037de4ff */
[----:B------:R-:W-:Y:S01]  /*10450*/  IMAD.X R0, RZ, RZ, R19, P1 ;  /* 0x000000ffff007224 */ /* 0x000fe200008e0613 */
[----:B------:R-:W-:Y:S02]  /*10460*/  ISETP.GT.U32.AND P2, PT, R18, RZ, PT ;  /* 0x000000ff1200720c */ /* 0x000fe40003f44070 */
[----:B------:R-:W-:Y:S01]  /*10470*/  ISETP.GE.U32.AND P1, PT, R7, RZ, PT ;  /* 0x000000ff0700720c */ /* 0x000fe20003f26070 */
[----:B------:R-:W-:Y:S01]  /*10480*/  IMAD.X R45, R45, 0x1, R5, P6 ;  /* 0x000000012d2d7824 */ /* 0x000fe200030e0605 */
[----:B------:R-:W-:Y:S01]  /*10490*/  ISETP.GT.U32.AND.EX P2, PT, R19, -0x1, PT, P2 ;  /* 0xffffffff1300780c */ /* 0x000fe20003f44120 */
[----:B------:R-:W-:Y:S01]  /*104a0*/  IMAD.WIDE.U32 R10, R7, -0x1, R10 ;  /* 0xffffffff070a7825 */ /* 0x000fe200078e000a */
[----:B------:R-:W-:-:S02]  /*104b0*/  IADD3 R5, P3, PT, R26, -0x1, RZ ;  /* 0xffffffff1a057810 */ /* 0x000fc40007f7e0ff */
[----:B------:R-:W-:Y:S01]  /*104c0*/  ISETP.GE.U32.AND.EX P1, PT, R45, 0x1, PT, P1 ;  /* 0x000000012d00780c */ /* 0x000fe20003f26110 */
[----:B------:R-:W-:Y:S01]  /*104d0*/  IMAD.IADD R11, R11, 0x1, -R45 ;  /* 0x000000010b0b7824 */ /* 0x000fe200078e0a2d */
[----:B------:R-:W-:Y:S02]  /*104e0*/  SEL R18, R13, R18, P2 ;  /* 0x000000120d127207 */ /* 0x000fe40001000000 */
[----:B------:R-:W-:Y:S01]  /*104f0*/  SEL R19, R0, R19, P2 ;  /* 0x0000001300137207 */ /* 0x000fe20001000000 */
[----:B------:R-:W-:Y:S01]  /*10500*/  IMAD.X R0, RZ, RZ, R17, P3 ;  /* 0x000000ffff007224 */ /* 0x000fe200018e0611 */
[----:B------:R-:W-:Y:S02]  /*10510*/  ISETP.GT.U32.AND P2, PT, R26, RZ, PT ;  /* 0x000000ff1a00720c */ /* 0x000fe40003f44070 */
[----:B------:R-:W-:Y:S02]  /*10520*/  ISETP.GT.U32.AND P3, PT, R16, RZ, PT ;  /* 0x000000ff1000720c */ /* 0x000fe40003f64070 */
[----:B------:R-:W-:-:S02]  /*10530*/  ISETP.GT.U32.AND.EX P2, PT, R17, -0x1, PT, P2 ;  /* 0xffffffff1100780c */ /* 0x000fc40003f44120 */
[----:B------:R-:W-:Y:S01]  /*10540*/  IADD3 R7, P4, PT, R16, -0x1, RZ ;  /* 0xffffffff10077810 */ /* 0x000fe20007f9e0ff */
[----:B------:R-:W-:Y:S01]  /*10550*/  @P1 IMAD.MOV.U32 R4, RZ, RZ, R10 ;  /* 0x000000ffff041224 */ /* 0x000fe200078e000a */
[----:B------:R-:W-:Y:S01]  /*10560*/  SEL R26, R5, R26, P2 ;  /* 0x0000001a051a7207 */ /* 0x000fe20001000000 */
[----:B------:R-:W-:Y:S01]  /*10570*/  @P1 IMAD.MOV.U32 R5, RZ, RZ, R11 ;  /* 0x000000ffff051224 */ /* 0x000fe200078e000b */
[----:B------:R-:W-:Y:S01]  /*10580*/  SEL R17, R0, R17, P2 ;  /* 0x0000001100117207 */ /* 0x000fe20001000000 */
[----:B------:R-:W-:Y:S01]  /*10590*/  IMAD.X R0, RZ, RZ, R21, P4 ;  /* 0x000000ffff007224 */ /* 0x000fe200020e0615 */
[----:B------:R-:W-:Y:S01]  /*105a0*/  ISETP.GT.U32.AND.EX P2, PT, R21, -0x1, PT, P3 ;  /* 0xffffffff1500780c */ /* 0x000fe20003f44130 */
[----:B------:R-:W-:-:S03]  /*105b0*/  @P1 IMAD.WIDE.U32 R4, R45, -0x1, R4 ;  /* 0xffffffff2d041825 */ /* 0x000fc600078e0004 */
[----:B------:R-:W-:Y:S01]  /*105c0*/  SEL R16, R7, R16, P2 ;  /* 0x0000001007107207 */ /* 0x000fe20001000000 */
[----:B------:R-:W-:Y:S01]  /*105d0*/  @P1 IMAD.MOV.U32 R7, RZ, RZ, RZ ;  /* 0x000000ffff071224 */ /* 0x000fe200078e00ff */
[----:B------:R-:W-:Y:S01]  /*105e0*/  SEL R21, R0, R21, P2 ;  /* 0x0000001500157207 */ /* 0x000fe20001000000 */
[----:B------:R-:W-:Y:S02]  /*105f0*/  @P1 IMAD.MOV.U32 R10, RZ, RZ, R4 ;  /* 0x000000ffff0a1224 */ /* 0x000fe400078e0004 */
[----:B------:R-:W-:Y:S01]  /*10600*/  @P1 IMAD.IADD R11, R5, 0x1, R7 ;  /* 0x00000001050b1824 */ /* 0x000fe200078e0207 */
[----:B------:R-:W-:Y:S02]  /*10610*/  ISETP.GT.U32.AND P1, PT, R32, RZ, PT ;  /* 0x000000ff2000720c */ /* 0x000fe40003f24070 */
[C---:B------:R-:W-:Y:S02]  /*10620*/  IADD3 R5, P4, PT, R10.reuse, -0x1, RZ ;  /* 0xffffffff0a057810 */ /* 0x040fe40007f9e0ff */
[----:B------:R-:W-:-:S02]  /*10630*/  ISETP.GT.U32.AND P2, PT, R10, RZ, PT ;  /* 0x000000ff0a00720c */ /* 0x000fc40003f44070 */
[----:B------:R-:W-:Y:S01]  /*10640*/  IADD3 R7, P3, PT, R32, -0x1, RZ ;  /* 0xffffffff20077810 */ /* 0x000fe20007f7e0ff */
[----:B------:R-:W-:Y:S01]  /*10650*/  IMAD.X R13, RZ, RZ, R11, P4 ;  /* 0x000000ffff0d7224 */ /* 0x000fe200020e060b */
[----:B------:R-:W-:Y:S02]  /*10660*/  ISETP.GT.U32.AND.EX P0, PT, R11, -0x1, PT, P2 ;  /* 0xffffffff0b00780c */ /* 0x000fe40003f04120 */
[----:B------:R-:W-:Y:S02]  /*10670*/  ISETP.GT.U32.AND.EX P1, PT, R9, -0x1, PT, P1 ;  /* 0xffffffff0900780c */ /* 0x000fe40003f24110 */
[C---:B------:R-:W-:Y:S02]  /*10680*/  IADD3 R0, P4, PT, R65.reuse, -0x1, RZ ;  /* 0xffffffff41007810 */ /* 0x040fe40007f9e0ff */
[----:B------:R-:W-:Y:S02]  /*10690*/  ISETP.GT.U32.AND P2, PT, R65, RZ, PT ;  /* 0x000000ff4100720c */ /* 0x000fe40003f44070 */
[----:B------:R-:W-:Y:S01]  /*106a0*/  SEL R5, R5, R10, P0 ;  /* 0x0000000a05057207 */ /* 0x000fe20000000000 */
[----:B------:R-:W-:Y:S01]  /*106b0*/  IMAD.X R10, RZ, RZ, R9, P3 ;  /* 0x000000ffff0a7224 */ /* 0x000fe200018e0609 */
[----:B------:R-:W-:Y:S01]  /*106c0*/  SEL R32, R7, R32, P1 ;  /* 0x0000002007207207 */ /* 0x000fe20000800000 */
[----:B------:R-:W-:Y:S01]  /*106d0*/  IMAD.X R7, RZ, RZ, R2, P4 ;  /* 0x000000ffff077224 */ /* 0x000fe200020e0602 */
[----:B------:R-:W-:-:S02]  /*106e0*/  ISETP.GT.U32.AND.EX P2, PT, R2, -0x1, PT, P2 ;  /* 0xffffffff0200780c */ /* 0x000fc40003f44120 */
[----:B------:R-:W-:Y:S02]  /*106f0*/  SEL R10, R10, R9, P1 ;  /* 0x000000090a0a7207 */ /* 0x000fe40000800000 */
[----:B------:R-:W-:Y:S02]  /*10700*/  SEL R9, R7, R2, P2 ;  /* 0x0000000207097207 */ /* 0x000fe40001000000 */
[----:B------:R-:W-:Y:S02]  /*10710*/  IADD3 R7, P5, PT, R62, -0x1, RZ ;  /* 0xffffffff3e077810 */ /* 0x000fe40007fbe0ff */
[----:B------:R-:W-:Y:S02]  /*10720*/  SEL R65, R0, R65, P2 ;  /* 0x0000004100417207 */ /* 0x000fe40001000000 */
[----:B------:R-:W-:Y:S02]  /*10730*/  ISETP.GT.U32.AND P2, PT, R62, RZ, PT ;  /* 0x000000ff3e00720c */ /* 0x000fe40003f44070 */
[----:B------:R-:W-:Y:S01]  /*10740*/  SEL R13, R13, R11, P0 ;  /* 0x0000000b0d0d7207 */ /* 0x000fe20000000000 */
[----:B------:R-:W-:Y:S01]  /*10750*/  IMAD.X R11, RZ, RZ, R28, P5 ;  /* 0x000000ffff0b7224 */ /* 0x000fe200028e061c */
[----:B------:R-:W-:-:S02]  /*10760*/  IADD3 R4, P3, PT, R5, -0x1, RZ ;  /* 0xffffffff05047810 */ /* 0x000fc40007f7e0ff */
[----:B------:R-:W-:Y:S02]  /*10770*/  ISETP.GT.U32.AND.EX P2, PT, R28, -0x1, PT, P2 ;  /* 0xffffffff1c00780c */ /* 0x000fe40003f44120 */
[----:B------:R-:W-:Y:S01]  /*10780*/  ISETP.GT.U32.AND P0, PT, R5, RZ, PT ;  /* 0x000000ff0500720c */ /* 0x000fe20003f04070 */
[----:B------:R-:W-:Y:S01]  /*10790*/  IMAD.X R0, RZ, RZ, R13, P3 ;  /* 0x000000ffff007224 */ /* 0x000fe200018e060d */
[----:B------:R-:W-:Y:S02]  /*107a0*/  SEL R62, R7, R62, P2 ;  /* 0x0000003e073e7207 */ /* 0x000fe40001000000 */
[----:B------:R-:W-:Y:S02]  /*107b0*/  SEL R28, R11, R28, P2 ;  /* 0x0000001c0b1c7207 */ /* 0x000fe40001000000 */
[----:B------:R-:W-:Y:S02]  /*107c0*/  ISETP.GT.U32.AND.EX P0, PT, R13, -0x1, PT, P0 ;  /* 0xffffffff0d00780c */ /* 0x000fe40003f04100 */
[----:B------:R-:W-:-:S02]  /*107d0*/  ISETP.GT.U32.AND P2, PT, R8, RZ, PT ;  /* 0x000000ff0800720c */ /* 0x000fc40003f44070 */
[----:B------:R-:W-:Y:S02]  /*107e0*/  IADD3 R7, P5, PT, R8, -0x1, RZ ;  /* 0xffffffff08077810 */ /* 0x000fe40007fbe0ff */
[----:B------:R-:W-:Y:S02]  /*107f0*/  ISETP.GT.U32.AND P1, PT, R54, RZ, PT ;  /* 0x000000ff3600720c */ /* 0x000fe40003f24070 */
[----:B------:R-:W-:Y:S01]  /*10800*/  SEL R4, R4, R5, P0 ;  /* 0x0000000504047207 */ /* 0x000fe20000000000 */
[----:B------:R-:W-:Y:S01]  /*10810*/  IMAD.X R2, RZ, RZ, R57, P5 ;  /* 0x000000ffff027224 */ /* 0x000fe200028e0639 */
[----:B------:R-:W-:Y:S02]  /*10820*/  ISETP.GT.U32.AND.EX P2, PT, R57, -0x1, PT, P2 ;  /* 0xffffffff3900780c */ /* 0x000fe40003f44120 */
[----:B------:R-:W-:Y:S02]  /*10830*/  IADD3 R5, P4, PT, R54, -0x1, RZ ;  /* 0xffffffff36057810 */ /* 0x000fe40007f9e0ff */
[----:B------:R-:W-:-:S02]  /*10840*/  ISETP.GT.U32.AND.EX P1, PT, R63, -0x1, PT, P1 ;  /* 0xffffffff3f00780c */ /* 0x000fc40003f24110 */
[----:B------:R-:W-:Y:S01]  /*10850*/  SEL R0, R0, R13, P0 ;  /* 0x0000000d00007207 */ /* 0x000fe20000000000 */
[----:B------:R-:W-:Y:S01]  /*10860*/  IMAD.X R12, RZ, RZ, R63, P4 ;  /* 0x000000ffff0c7224 */ /* 0x000fe200020e063f */
[----:B------:R-:W-:Y:S02]  /*10870*/  ISETP.GT.U32.AND P0, PT, R40, RZ, PT ;  /* 0x000000ff2800720c */ /* 0x000fe40003f04070 */
[----:B------:R-:W-:Y:S02]  /*10880*/  SEL R22, R7, R8, P2 ;  /* 0x0000000807167207 */ /* 0x000fe40001000000 */
[----:B------:R-:W-:Y:S02]  /*10890*/  SEL R54, R5, R54, P1 ;  /* 0x0000003605367207 */ /* 0x000fe40000800000 */
[----:B------:R-:W-:Y:S02]  /*108a0*/  IADD3 R7, P5, PT, R60, -0x1, RZ ;  /* 0xffffffff3c077810 */ /* 0x000fe40007fbe0ff */
[----:B------:R-:W-:-:S02]  /*108b0*/  IADD3 R5, P3, PT, R40, -0x1, RZ ;  /* 0xffffffff28057810 */ /* 0x000fc40007f7e0ff */
[----:B------:R-:W-:Y:S02]  /*108c0*/  ISETP.GT.U32.AND.EX P0, PT, R20, -0x1, PT, P0 ;  /* 0xffffffff1400780c */ /* 0x000fe40003f04100 */
[----:B------:R-:W-:Y:S01]  /*108d0*/  SEL R57, R2, R57, P2 ;  /* 0x0000003902397207 */ /* 0x000fe20001000000 */
[----:B------:R-:W-:Y:S01]  /*108e0*/  IMAD.X R2, RZ, RZ, R67, P5 ;  /* 0x000000ffff027224 */ /* 0x000fe200028e0643 */
[----:B------:R-:W-:Y:S01]  /*108f0*/  ISETP.GT.U32.AND P2, PT, R60, RZ, PT ;  /* 0x000000ff3c00720c */ /* 0x000fe20003f44070 */
[----:B------:R-:W-:Y:S01]  /*10900*/  IMAD.X R25, RZ, RZ, R20, P3 ;  /* 0x000000ffff197224 */ /* 0x000fe200018e0614 */
[----:B------:R-:W-:Y:S02]  /*10910*/  SEL R40, R5, R40, P0 ;  /* 0x0000002805287207 */ /* 0x000fe40000000000 */
[----:B------:R-:W-:Y:S02]  /*10920*/  IADD3 R5, P4, PT, R68, -0x1, RZ ;  /* 0xffffffff44057810 */ /* 0x000fe40007f9e0ff */
[----:B------:R-:W-:-:S02]  /*10930*/  ISETP.GT.U32.AND.EX P2, PT, R67, -0x1, PT, P2 ;  /* 0xffffffff4300780c */ /* 0x000fc40003f44120 */
[----:B------:R-:W-:Y:S01]  /*10940*/  SEL R63, R12, R63, P1 ;  /* 0x0000003f0c3f7207 */ /* 0x000fe20000800000 */
[----:B------:R-:W-:Y:S01]  /*10950*/  IMAD.X R12, RZ, RZ, R61, P4 ;  /* 0x000000ffff0c7224 */ /* 0x000fe200020e063d */
[----:B------:R-:W-:Y:S02]  /*10960*/  ISETP.GT.U32.AND P1, PT, R68, RZ, PT ;  /* 0x000000ff4400720c */ /* 0x000fe40003f24070 */
[----:B------:R-:W-:Y:S02]  /*10970*/  SEL R60, R7, R60, P2 ;  /* 0x0000003c073c7207 */ /* 0x000fe40001000000 */
[----:B------:R-:W-:Y:S02]  /*10980*/  SEL R67, R2, R67, P2 ;  /* 0x0000004302437207 */ /* 0x000fe40001000000 */
        /* <DEDUP_REMOVED lines=10> */
[----:B------:R-:W-:Y:S01]  /*10a30*/  ISETP.GT.U32.AND P0, PT, R38, RZ, PT ;  /* 0x000000ff2600720c */ /* 0x000fe20003f04070 */
[----:B------:R-:W-:Y:S01]  /*10a40*/  IMAD.X R12, RZ, RZ, R3, P3 ;  /* 0x000000ffff0c7224 */ /* 0x000fe200018e0603 */
[----:B------:R-:W-:Y:S02]  /*10a50*/  SEL R58, R7, R58, P2 ;  /* 0x0000003a073a7207 */ /* 0x000fe40001000000 */
[----:B------:R-:W-:Y:S02]  /*10a60*/  IADD3 R7, P5, PT, R34, -0x1, RZ ;  /* 0xffffffff22077810 */ /* 0x000fe40007fbe0ff */
[----:B------:R-:W-:Y:S02]  /*10a70*/  SEL R59, R8, R59, P2 ;  /* 0x0000003b083b7207 */ /* 0x000fe40001000000 */
[----:B------:R-:W-:Y:S01]  /*10a80*/  IADD3 R11, P4, PT, R6, -0x1, RZ ;  /* 0xffffffff060b7810 */ /* 0x000fe20007f9e0ff */
[----:B------:R-:W-:Y:S01]  /*10a90*/  IMAD.X R8, RZ, RZ, R39, P5 ;  /* 0x000000ffff087224 */ /* 0x000fe200028e0627 */
[----:B------:R-:W-:-:S02]  /*10aa0*/  ISETP.GT.U32.AND.EX P1, PT, R37, -0x1, PT, P1 ;  /* 0xffffffff2500780c */ /* 0x000fc40003f24110 */
[----:B------:R-:W-:Y:S02]  /*10ab0*/  ISETP.GT.U32.AND.EX P0, PT, R3, -0x1, PT, P0 ;  /* 0xffffffff0300780c */ /* 0x000fe40003f04100 */
[----:B------:R-:W-:Y:S02]  /*10ac0*/  ISETP.GT.U32.AND P2, PT, R34, RZ, PT ;  /* 0x000000ff2200720c */ /* 0x000fe40003f44070 */
[----:B------:R-:W-:Y:S02]  /*10ad0*/  SEL R6, R11, R6, P1 ;  /* 0x000000060b067207 */ /* 0x000fe40000800000 */
[----:B------:R-:W-:Y:S02]  /*10ae0*/  SEL R38, R5, R38, P0 ;  /* 0x0000002605267207 */ /* 0x000fe40000000000 */
[----:B------:R-:W-:Y:S02]  /*10af0*/  ISETP.GT.U32.AND.EX P2, PT, R39, -0x1, PT, P2 ;  /* 0xffffffff2700780c */ /* 0x000fe40003f44120 */
[----:B------:R-:W-:-:S02]  /*10b00*/  IADD3 R11, P5, PT, R18, -0x1, RZ ;  /* 0xffffffff120b7810 */ /* 0x000fc40007fbe0ff */
[----:B------:R-:W-:Y:S01]  /*10b10*/  SEL R5, R12, R3, P0 ;  /* 0x000000030c057207 */ /* 0x000fe20000000000 */
[----:B------:R-:W-:Y:S01]  /*10b20*/  IMAD.X R12, RZ, RZ, R37, P4 ;  /* 0x000000ffff0c7224 */ /* 0x000fe200020e0625 */
[----:B------:R-:W-:Y:S02]  /*10b30*/  ISETP.GT.U32.AND P0, PT, R18, RZ, PT ;  /* 0x000000ff1200720c */ /* 0x000fe40003f04070 */
[----:B------:R-:W-:Y:S01]  /*10b40*/  SEL R39, R8, R39, P2 ;  /* 0x0000002708277207 */ /* 0x000fe20001000000 */
[----:B------:R-:W-:Y:S01]  /*10b50*/  IMAD.X R8, RZ, RZ, R19, P5 ;  /* 0x000000ffff087224 */ /* 0x000fe200028e0613 */
[----:B------:R-:W-:Y:S02]  /*10b60*/  ISETP.GT.U32.AND.EX P0, PT, R19, -0x1, PT, P0 ;  /* 0xffffffff1300780c */ /* 0x000fe40003f04100 */
[----:B------:R-:W-:Y:S02]  /*10b70*/  IADD3 R15, P3, PT, R26, -0x1, RZ ;  /* 0xffffffff1a0f7810 */ /* 0x000fe40007f7e0ff */
[----:B------:R-:W-:-:S02]  /*10b80*/  SEL R3, R12, R37, P1 ;  /* 0x000000250c037207 */ /* 0x000fc40000800000 */
[----:B------:R-:W-:Y:S02]  /*10b90*/  SEL R7, R7, R34, P2 ;  /* 0x0000002207077207 */ /* 0x000fe40001000000 */
[----:B------:R-:W-:Y:S01]  /*10ba0*/  SEL R20, R11, R18, P0 ;  /* 0x000000120b147207 */ /* 0x000fe20000000000 */
[----:B------:R-:W-:Y:S01]  /*10bb0*/  IMAD.X R18, RZ, RZ, R17, P3 ;  /* 0x000000ffff127224 */ /* 0x000fe200018e0611 */
[----:B------:R-:W-:Y:S02]  /*10bc0*/  SEL R23, R8, R19, P0 ;  /* 0x0000001308177207 */ /* 0x000fe40000000000 */
[----:B------:R-:W-:Y:S02]  /*10bd0*/  IADD3 R13, P1, PT, R16, -0x1, RZ ;  /* 0xffffffff100d7810 */ /* 0x000fe40007f3e0ff */
[----:B------:R-:W-:Y:S02]  /*10be0*/  ISETP.GT.U32.AND P2, PT, R26, RZ, PT ;  /* 0x000000ff1a00720c */ /* 0x000fe40003f44070 */
[----:B------:R-:W-:Y:S01]  /*10bf0*/  ISETP.GT.U32.AND P0, PT, R16, RZ, PT ;  /* 0x000000ff1000720c */ /* 0x000fe20003f04070 */
[----:B------:R-:W-:Y:S01]  /*10c00*/  IMAD.X R8, RZ, RZ, R21, P1 ;  /* 0x000000ffff087224 */ /* 0x000fe200008e0615 */
[----:B------:R-:W-:-:S02]  /*10c10*/  ISETP.GT.U32.AND.EX P2, PT, R17, -0x1, PT, P2 ;  /* 0xffffffff1100780c */ /* 0x000fc40003f44120 */
[----:B------:R-:W-:Y:S02]  /*10c20*/  ISETP.GT.U32.AND.EX P0, PT, R21, -0x1, PT, P0 ;  /* 0xffffffff1500780c */ /* 0x000fe40003f04100 */
[----:B------:R-:W-:Y:S02]  /*10c30*/  SEL R15, R15, R26, P2 ;  /* 0x0000001a0f0f7207 */ /* 0x000fe40001000000 */
[----:B------:R-:W-:Y:S02]  /*10c40*/  SEL R18, R18, R17, P2 ;  /* 0x0000001112127207 */ /* 0x000fe40001000000 */
[----:B------:R-:W-:Y:S02]  /*10c50*/  SEL R13, R13, R16, P0 ;  /* 0x000000100d0d7207 */ /* 0x000fe40000000000 */
[----:B------:R-:W-:Y:S02]  /*10c60*/  SEL R16, R8, R21, P0 ;  /* 0x0000001508107207 */ /* 0x000fe40000000000 */
[----:B------:R-:W-:-:S02]  /*10c70*/  IADD3 R17, P2, PT, R32, -0x1, RZ ;  /* 0xffffffff20117810 */ /* 0x000fc40007f5e0ff */
[C---:B------:R-:W-:Y:S02]  /*10c80*/  IADD3 R8, P3, PT, R65.reuse, -0x1, RZ ;  /* 0xffffffff41087810 */ /* 0x040fe40007f7e0ff */
[----:B------:R-:W-:Y:S01]  /*10c90*/  ISETP.GT.U32.AND P0, PT, R32, RZ, PT ;  /* 0x000000ff2000720c */ /* 0x000fe20003f04070 */
[----:B------:R-:W-:Y:S01]  /*10ca0*/  IMAD.X R11, RZ, RZ, R10, P2 ;  /* 0x000000ffff0b7224 */ /* 0x000fe200010e060a */
[----:B------:R-:W-:Y:S01]  /*10cb0*/  ISETP.GT.U32.AND P1, PT, R65, RZ, PT ;  /* 0x000000ff4100720c */ /* 0x000fe20003f24070 */
[----:B------:R-:W-:Y:S01]  /*10cc0*/  IMAD.X R12, RZ, RZ, R9, P3 ;  /* 0x000000ffff0c7224 */ /* 0x000fe200018e0609 */
[----:B------:R-:W-:Y:S02]  /*10cd0*/  ISETP.GT.U32.AND.EX P0, PT, R10, -0x1, PT, P0 ;  /* 0xffffffff0a00780c */ /* 0x000fe40003f04100 */
[----:B------:R-:W-:Y:S02]  /*10ce0*/  ISETP.GT.U32.AND.EX P1, PT, R9, -0x1, PT, P1 ;  /* 0xffffffff0900780c */ /* 0x000fe40003f24110 */
[----:B------:R-:W-:-:S02]  /*10cf0*/  SEL R17, R17, R32, P0 ;  /* 0x0000002011117207 */ /* 0x000fc40000000000 */
[----:B------:R-:W-:Y:S02]  /*10d00*/  SEL R14, R11, R10, P0 ;  /* 0x0000000a0b0e7207 */ /* 0x000fe40000000000 */
[----:B------:R-:W-:Y:S02]  /*10d10*/  SEL R10, R8, R65, P1 ;  /* 0x00000041080a7207 */ /* 0x000fe40000800000 */
[----:B------:R-:W-:Y:S02]  /*10d20*/  IADD3 R27, P0, PT, R62, UR6, RZ ;  /* 0x000000063e1b7c10 */ /* 0x000fe4000ff1e0ff */
[----:B------:R-:W-:Y:S02]  /*10d30*/  SEL R11, R12, R9, P1 ;  /* 0x000000090c0b7207 */ /* 0x000fe40000800000 */
[----:B------:R-:W-:Y:S02]  /*10d40*/  IADD3 R9, P1, PT, R54, UR24, RZ ;  /* 0x0000001836097c10 */ /* 0x000fe4000ff3e0ff */
[----:B------:R-:W-:Y:S01]  /*10d50*/  IADD3.X R12, PT, PT, R28, UR7, RZ, P0, !PT ;  /* 0x000000071c0c7c10 */ /* 0x000fe200087fe4ff */
[----:B------:R-:W0:Y:S01]  /*10d60*/  LDCU.64 UR6, c[0x3][UR34+-0x20] ;  /* 0x00fffc00220677ac */ /* 0x000e220008000a00 */
[----:B------:R-:W-:-:S02]  /*10d70*/  ISETP.GT.U32.AND P3, PT, R27, RZ, PT ;  /* 0x000000ff1b00720c */ /* 0x000fc40003f64070 */
[----:B------:R-:W-:Y:S02]  /*10d80*/  ISETP.GT.U32.AND P0, PT, R9, RZ, PT ;  /* 0x000000ff0900720c */ /* 0x000fe40003f04070 */
[----:B------:R-:W-:Y:S01]  /*10d90*/  IADD3.X R8, PT, PT, R63, UR25, RZ, P1, !PT ;  /* 0x000000193f087c10 */ /* 0x000fe20008ffe4ff */
[----:B------:R-:W1:Y:S01]  /*10da0*/  LDCU.64 UR24, c[0x3][UR34+0x10] ;  /* 0x00c00200221877ac */ /* 0x000e620008000a00 */
[----:B------:R-:W-:Y:S02]  /*10db0*/  ISETP.GT.U32.AND.EX P3, PT, R12, -0x1, PT, P3 ;  /* 0xffffffff0c00780c */ /* 0x000fe40003f64130 */
[----:B------:R-:W-:Y:S02]  /*10dc0*/  ISETP.GT.U32.AND.EX P0, PT, R8, -0x1, PT, P0 ;  /* 0xffffffff0800780c */ /* 0x000fe40003f04100 */
[----:B------:R-:W-:Y:S02]  /*10dd0*/  IADD3 R74, P2, PT, R27, -0x1, RZ ;  /* 0xffffffff1b4a7810 */ /* 0x000fe40007f5e0ff */
[----:B------:R-:W-:-:S02]  /*10de0*/  IADD3 R44, P6, PT, R9, -0x1, RZ ;  /* 0xffffffff092c7810 */ /* 0x000fc40007fde0ff */
[----:B------:R-:W-:Y:S01]  /*10df0*/  ISETP.GE.U32.AND P4, PT, R27, R62, PT ;  /* 0x0000003e1b00720c */ /* 0x000fe20003f86070 */
[----:B------:R-:W-:Y:S01]  /*10e00*/  IMAD.X R75, RZ, RZ, R12, P2 ;  /* 0x000000ffff4b7224 */ /* 0x000fe200010e060c */
[----:B------:R-:W-:Y:S01]  /*10e10*/  ISETP.GE.U32.AND P1, PT, R9, R54, PT ;  /* 0x000000360900720c */ /* 0x000fe20003f26070 */
[----:B------:R-:W-:Y:S01]  /*10e20*/  IMAD.X R45, RZ, RZ, R8, P6 ;  /* 0x000000ffff2d7224 */ /* 0x000fe200030e0608 */
[----:B------:R-:W-:Y:S02]  /*10e30*/  ISETP.GE.U32.AND.EX P4, PT, R12, R28, PT, P4 ;  /* 0x0000001c0c00720c */ /* 0x000fe40003f86140 */
[----:B------:R-:W-:Y:S02]  /*10e40*/  ISETP.GE.U32.AND.EX P1, PT, R8, R63, PT, P1 ;  /* 0x0000003f0800720c */ /* 0x000fe40003f26110 */
[----:B------:R-:W-:Y:S02]  /*10e50*/  IADD3 R21, P5, PT, R22, UR26, RZ ;  /* 0x0000001a16157c10 */ /* 0x000fe4000ffbe0ff */
[----:B------:R-:W-:-:S02]  /*10e60*/  IADD3 R19, P6, PT, R40, UR28, RZ ;  /* 0x0000001c28137c10 */ /* 0x000fc4000ffde0ff */
[----:B------:R-:W-:Y:S02]  /*10e70*/  @!P3 SEL R75, R75, R12, !P4 ;  /* 0x0000000c4b4bb207 */ /* 0x000fe40006000000 */
[----:B------:R-:W-:Y:S02]  /*10e80*/  @!P0 SEL R44, R44, R9, !P1 ;  /* 0x000000092c2c8207 */ /* 0x000fe40004800000 */
[----:B------:R-:W-:Y:S02]  /*10e90*/  @!P0 SEL R45, R45, R8, !P1 ;  /* 0x000000082d2d8207 */ /* 0x000fe40004800000 */
[----:B------:R-:W-:Y:S02]  /*10ea0*/  ISETP.GT.U32.AND P1, PT, R21, RZ, PT ;  /* 0x000000ff1500720c */ /* 0x000fe40003f24070 */
[----:B------:R-:W-:Y:S01]  /*10eb0*/  IADD3.X R12, PT, PT, R57, UR27, RZ, P5, !PT ;  /* 0x0000001b390c7c10 */ /* 0x000fe2000affe4ff */
[----:B------:R-:W2:Y:S01]  /*10ec0*/  LDCU.64 UR26, c[0x3][UR34+0x18] ;  /* 0x00c00300221a77ac */ /* 0x000ea20008000a00 */
[----:B------:R-:W-:-:S02]  /*10ed0*/  ISETP.GT.U32.AND P0, PT, R19, RZ, PT ;  /* 0x000000ff1300720c */ /* 0x000fc40003f04070 */
[----:B------:R-:W-:Y:S01]  /*10ee0*/  IADD3.X R8, PT, PT, R25, UR29, RZ, P6, !PT ;  /* 0x0000001d19087c10 */ /* 0x000fe2000b7fe4ff */
[----:B------:R-:W3:Y:S01]  /*10ef0*/  LDCU.64 UR28, c[0x3][UR34+0x20] ;  /* 0x00c00400221c77ac */ /* 0x000ee20008000a00 */
[----:B0-----:R-:W-:Y:S02]  /*10f00*/  IADD3 R9, P6, PT, R60, UR6, RZ ;  /* 0x000000063c097c10 */ /* 0x001fe4000ffde0ff */
[----:B------:R-:W-:Y:S02]  /*10f10*/  ISETP.GT.U32.AND.EX P5, PT, R12, -0x1, PT, P1 ;  /* 0xffffffff0c00780c */ /* 0x000fe40003fa4110 */
[----:B------:R-:W-:Y:S02]  /*10f20*/  ISETP.GT.U32.AND.EX P0, PT, R8, -0x1, PT, P0 ;  /* 0xffffffff0800780c */ /* 0x000fe40003f04100 */
[----:B------:R-:W-:Y:S02]  /*10f30*/  ISETP.GE.U32.AND P2, PT, R21, R22, PT ;  /* 0x000000161500720c */ /* 0x000fe40003f46070 */
[----:B------:R-:W-:-:S02]  /*10f40*/  @!P3 SEL R74, R74, R27, !P4 ;  /* 0x0000001b4a4ab207 */ /* 0x000fc40006000000 */
[----:B------:R-:W-:Y:S02]  /*10f50*/  IADD3 R42, P1, PT, R21, -0x1, RZ ;  /* 0xffffffff152a7810 */ /* 0x000fe40007f3e0ff */
[----:B------:R-:W-:Y:S02]  /*10f60*/  ISETP.GE.U32.AND P4, PT, R19, R40, PT ;  /* 0x000000281300720c */ /* 0x000fe40003f86070 */
[----:B------:R-:W-:Y:S01]  /*10f70*/  IADD3.X R22, PT, PT, R67, UR7, RZ, P6, !PT ;  /* 0x0000000743167c10 */ /* 0x000fe2000b7fe4ff */
[----:B------:R-:W-:Y:S01]  /*10f80*/  IMAD.X R43, RZ, RZ, R12, P1 ;  /* 0x000000ffff2b7224 */ /* 0x000fe200008e060c */
[----:B------:R-:W-:Y:S01]  /*10f90*/  IADD3 R40, P6, PT, R19, -0x1, RZ ;  /* 0xffffffff13287810 */ /* 0x000fe20007fde0ff */
[----:B------:R-:W0:Y:S01]  /*10fa0*/  LDCU.64 UR6, c[0x3][UR34+-0x18] ;  /* 0x00fffd00220677ac */ /* 0x000e220008000a00 */
[----:B------:R-:W-:Y:S02]  /*10fb0*/  ISETP.GT.U32.AND P1, PT, R9, RZ, PT ;  /* 0x000000ff0900720c */ /* 0x000fe40003f24070 */
[----:B------:R-:W-:Y:S01]  /*10fc0*/  ISETP.GE.U32.AND.EX P4, PT, R8, R25, PT, P4 ;  /* 0x000000190800720c */ /* 0x000fe20003f86140 */
[----:B------:R-:W-:Y:S01]  /*10fd0*/  IMAD.X R41, RZ, RZ, R8, P6 ;  /* 0x000000ffff297224 */ /* 0x000fe200030e0608 */
[----:B------:R-:W-:-:S02]  /*10fe0*/  ISETP.GT.U32.AND.EX P1, PT, R22, -0x1, PT, P1 ;  /* 0xffffffff1600780c */ /* 0x000fc40003f24110 */
[----:B------:R-:W-:Y:S02]  /*10ff0*/  @!P0 SEL R40, R40, R19, !P4 ;  /* 0x0000001328288207 */ /* 0x000fe40006000000 */
[----:B------:R-:W-:Y:S02]  /*11000*/  @!P0 SEL R41, R41, R8, !P4 ;  /* 0x0000000829298207 */ /* 0x000fe40006000000 */
[C---:B------:R-:W-:Y:S02]  /*11010*/  IADD3 R24, P4, PT, R9.reuse, -0x1, RZ ;  /* 0xffffffff09187810 */ /* 0x040fe40007f9e0ff */
[----:B------:R-:W-:Y:S02]  /*11020*/  ISETP.GE.U32.AND.EX P2, PT, R12, R57, PT, P2 ;  /* 0x000000390c00720c */ /* 0x000fe40003f46120 */
[----:B------:R-:W-:Y:S01]  /*11030*/  ISETP.GE.U32.AND P3, PT, R9, R60, PT ;  /* 0x0000003c0900720c */ /* 0x000fe20003f66070 */
[----:B------:R-:W-:Y:S01]  /*11040*/  IMAD.X R47, RZ, RZ, R22, P4 ;  /* 0x000000ffff2f7224 */ /* 0x000fe200020e0616 */
[----:B------:R-:W-:-:S02]  /*11050*/  @!P5 SEL R42, R42, R21, !P2 ;  /* 0x000000152a2ad207 */ /* 0x000fc40005000000 */
[----:B------:R-:W-:Y:S02]  /*11060*/  @!P5 SEL R43, R43, R12, !P2 ;  /* 0x0000000c2b2bd207 */ /* 0x000fe40005000000 */
[----:B-1----:R-:W-:Y:S02]  /*11070*/  IADD3 R19, P2, PT, R20, UR24, RZ ;  /* 0x0000001814137c10 */ /* 0x002fe4000ff5e0ff */
[----:B------:R-:W-:Y:S02]  /*11080*/  ISETP.GE.U32.AND.EX P3, PT, R22, R67, PT, P3 ;  /* 0x000000431600720c */ /* 0x000fe40003f66130 */
[----:B---3--:R-:W-:Y:S02]  /*11090*/  IADD3 R8, P6, PT, R13, UR28, RZ ;  /* 0x0000001c0d087c10 */ /* 0x008fe4000ffde0ff */
[----:B--2---:R-:W-:Y:S02]  /*110a0*/  IADD3 R12, P0, PT, R15, UR26, RZ ;  /* 0x0000001a0f0c7c10 */ /* 0x004fe4000ff1e0ff */
[----:B------:R-:W-:-:S02]  /*110b0*/  ISETP.GE.U32.AND P5, PT, R19, R20, PT ;  /* 0x000000141300720c */ /* 0x000fc40003fa6070 */
[----:B------:R-:W-:Y:S02]  /*110c0*/  @!P1 SEL R24, R24, R9, !P3 ;  /* 0x0000000918189207 */ /* 0x000fe40005800000 */
[----:B------:R-:W-:Y:S02]  /*110d0*/  @!P1 SEL R47, R47, R22, !P3 ;  /* 0x000000162f2f9207 */ /* 0x000fe40005800000 */
[----:B------:R-:W-:Y:S02]  /*110e0*/  ISETP.GT.U32.AND P3, PT, R19, RZ, PT ;  /* 0x000000ff1300720c */ /* 0x000fe40003f64070 */
[----:B------:R-:W-:Y:S01]  /*110f0*/  IADD3.X R20, PT, PT, R23, UR25, RZ, P2, !PT ;  /* 0x0000001917147c10 */ /* 0x000fe200097fe4ff */
[----:B------:R-:W1:Y:S01]  /*11100*/  LDCU.64 UR24, c[0x3][UR34+-0x10] ;  /* 0x00fffe00221877ac */ /* 0x000e620008000a00 */
[----:B------:R-:W-:Y:S02]  /*11110*/  ISETP.GE.U32.AND P1, PT, R8, R13, PT ;  /* 0x0000000d0800720c */ /* 0x000fe40003f26070 */
[----:B------:R-:W-:Y:S01]  /*11120*/  IADD3.X R13, PT, PT, R18, UR27, RZ, P0, !PT ;  /* 0x0000001b120d7c10 */ /* 0x000fe200087fe4ff */
[----:B------:R-:W2:Y:S01]  /*11130*/  LDCU.64 UR26, c[0x3][UR34+0x28] ;  /* 0x00c00500221a77ac */ /* 0x000ea20008000a00 */
[----:B------:R-:W-:-:S02]  /*11140*/  ISETP.GT.U32.AND P2, PT, R12, RZ, PT ;  /* 0x000000ff0c00720c */ /* 0x000fc40003f44070 */
[----:B------:R-:W-:Y:S02]  /*11150*/  ISETP.GT.U32.AND.EX P3, PT, R20, -0x1, PT, P3 ;  /* 0xffffffff1400780c */ /* 0x000fe40003f64130 */
[----:B------:R-:W-:Y:S01]  /*11160*/  IADD3.X R9, PT, PT, R16, UR29, RZ, P6, !PT ;  /* 0x0000001d10097c10 */ /* 0x000fe2000b7fe4ff */
[----:B------:R-:W3:Y:S01]  /*11170*/  LDCU.64 UR28, c[0x3][UR34+0x30] ;  /* 0x00c00600221c77ac */ /* 0x000ee20008000a00 */
[----:B------:R-:W-:Y:S02]  /*11180*/  ISETP.GT.U32.AND.EX P2, PT, R13, -0x1, PT, P2 ;  /* 0xffffffff0d00780c */ /* 0x000fe40003f44120 */
[----:B------:R-:W-:Y:S02]  /*11190*/  IADD3 R22, P6, PT, R19, -0x1, RZ ;  /* 0xffffffff13167810 */ /* 0x000fe40007fde0ff */
[----:B------:R-:W-:Y:S02]  /*111a0*/  ISETP.GT.U32.AND P0, PT, R8, RZ, PT ;  /* 0x000000ff0800720c */ /* 0x000fe40003f04070 */
[----:B------:R-:W-:Y:S01]  /*111b0*/  ISETP.GE.U32.AND P4, PT, R12, R15, PT ;  /* 0x0000000f0c00720c */ /* 0x000fe20003f86070 */
[----:B------:R-:W-:Y:S01]  /*111c0*/  IMAD.X R27, RZ, RZ, R20, P6 ;  /* 0x000000ffff1b7224 */ /* 0x000fe200030e0614 */
[----:B------:R-:W-:-:S02]  /*111d0*/  ISETP.GE.U32.AND.EX P5, PT, R20, R23, PT, P5 ;  /* 0x000000171400720c */ /* 0x000fc40003fa6150 */
[----:B------:R-:W-:Y:S02]  /*111e0*/  IADD3 R25, P6, PT, R12, -0x1, RZ ;  /* 0xffffffff0c197810 */ /* 0x000fe40007fde0ff */
[----:B------:R-:W-:Y:S02]  /*111f0*/  ISETP.GT.U32.AND.EX P0, PT, R9, -0x1, PT, P0 ;  /* 0xffffffff0900780c */ /* 0x000fe40003f04100 */
[----:B------:R-:W-:Y:S01]  /*11200*/  ISETP.GE.U32.AND.EX P4, PT, R13, R18, PT, P4 ;  /* 0x000000120d00720c */ /* 0x000fe20003f86140 */
[----:B------:R-:W-:Y:S01]  /*11210*/  IMAD.X R68, RZ, RZ, R13, P6 ;  /* 0x000000ffff447224 */ /* 0x000fe200030e060d */
[----:B------:R-:W-:Y:S02]  /*11220*/  @!P3 SEL R22, R22, R19, !P5 ;  /* 0x000000131616b207 */ /* 0x000fe40006800000 */
[----:B------:R-:W-:Y:S02]  /*11230*/  @!P3 SEL R27, R27, R20, !P5 ;  /* 0x000000141b1bb207 */ /* 0x000fe40006800000 */
[----:B------:R-:W-:-:S02]  /*11240*/  IADD3 R23, P5, PT, R8, -0x1, RZ ;  /* 0xffffffff08177810 */ /* 0x000fc40007fbe0ff */
[----:B------:R-:W-:Y:S02]  /*11250*/  @!P2 SEL R25, R25, R12, !P4 ;  /* 0x0000000c1919a207 */ /* 0x000fe40006000000 */
[----:B--2---:R-:W-:Y:S01]  /*11260*/  IADD3 R12, P6, PT, R17, UR26, RZ ;  /* 0x0000001a110c7c10 */ /* 0x004fe2000ffde0ff */
[----:B------:R-:W-:Y:S01]  /*11270*/  IMAD.X R26, RZ, RZ, R9, P5 ;  /* 0x000000ffff1a7224 */ /* 0x000fe200028e0609 */
[----:B------:R-:W-:Y:S02]  /*11280*/  ISETP.GE.U32.AND.EX P1, PT, R9, R16, PT, P1 ;  /* 0x000000100900720c */ /* 0x000fe40003f26110 */
[----:B------:R-:W-:Y:S02]  /*11290*/  @!P2 SEL R68, R68, R13, !P4 ;  /* 0x0000000d4444a207 */ /* 0x000fe40006000000 */
[----:B------:R-:W-:Y:S02]  /*112a0*/  ISETP.GT.U32.AND P4, PT, R12, RZ, PT ;  /* 0x000000ff0c00720c */ /* 0x000fe40003f84070 */
[----:B------:R-:W-:Y:S01]  /*112b0*/  IADD3.X R15, PT, PT, R14, UR27, RZ, P6, !PT ;  /* 0x0000001b0e0f7c10 */ /* 0x000fe2000b7fe4ff */
[----:B------:R-:W2:Y:S01]  /*112c0*/  LDCU.64 UR26, c[0x3][UR34] ;  /* 0x00c00000221a77ac */ /* 0x000ea20008000a00 */
[----:B---3--:R-:W-:-:S02]  /*112d0*/  IADD3 R13, P5, PT, R10, UR28, RZ ;  /* 0x0000001c0a0d7c10 */ /* 0x008fc4000ffbe0ff */
[----:B------:R-:W-:Y:S02]  /*112e0*/  @!P0 SEL R23, R23, R8, !P1 ;  /* 0x0000000817178207 */ /* 0x000fe40004800000 */
[----:B------:R-:W-:Y:S02]  /*112f0*/  @!P0 SEL R26, R26, R9, !P1 ;  /* 0x000000091a1a8207 */ /* 0x000fe40004800000 */
[----:B------:R-:W-:Y:S02]  /*11300*/  ISETP.GT.U32.AND.EX P0, PT, R15, -0x1, PT, P4 ;  /* 0xffffffff0f00780c */ /* 0x000fe40003f04140 */
[----:B0-----:R-:W-:Y:S02]  /*11310*/  IADD3 R21, P3, PT, R2, UR6, RZ ;  /* 0x0000000602157c10 */ /* 0x001fe4000ff7e0ff */
[----:B------:R-:W-:Y:S01]  /*11320*/  IADD3.X R8, PT, PT, R11, UR29, RZ, P5, !PT ;  /* 0x0000001d0b087c10 */ /* 0x000fe2000affe4ff */
[----:B------:R-:W0:Y:S01]  /*11330*/  LDCU.64 UR28, c[0x3][UR34+0x8] ;  /* 0x00c00100221c77ac */ /* 0x000e220008000a00 */
[----:B------:R-:W-:-:S02]  /*11340*/  IADD3 R9, P5, PT, R12, -0x1, RZ ;  /* 0xffffffff0c097810 */ /* 0x000fc40007fbe0ff */
[----:B------:R-:W-:Y:S02]  /*11350*/  ISETP.GE.U32.AND P4, PT, R12, R17, PT ;  /* 0x000000110c00720c */ /* 0x000fe40003f86070 */
[----:B------:R-:W-:Y:S01]  /*11360*/  IADD3.X R16, PT, PT, R61, UR7, RZ, P3, !PT ;  /* 0x000000073d107c10 */ /* 0x000fe20009ffe4ff */
[----:B------:R-:W3:Y:S01]  /*11370*/  LDCU.64 UR6, c[0x3][UR34+-0x8] ;  /* 0x00ffff00220677ac */ /* 0x000ee20008000a00 */
[----:B------:R-:W-:Y:S01]  /*11380*/  ISETP.GT.U32.AND P3, PT, R13, RZ, PT ;  /* 0x000000ff0d00720c */ /* 0x000fe20003f64070 */
[----:B------:R-:W-:Y:S01]  /*11390*/  IMAD.X R20, RZ, RZ, R15, P5 ;  /* 0x000000ffff147224 */ /* 0x000fe200028e060f */
[----:B------:R-:W-:Y:S01]  /*113a0*/  ISETP.GE.U32.AND.EX P4, PT, R15, R14, PT, P4 ;  /* 0x0000000e0f00720c */ /* 0x000fe20003f86140 */
[----:B------:R-:W-:Y:S01]  /*113b0*/  UIADD3 UR34, UPT, UPT, UR34, 0x80, URZ ;  /* 0x0000008022227890 */ /* 0x000fe2000fffe0ff */
[----:B------:R-:W-:Y:S02]  /*113c0*/  ISETP.GT.U32.AND.EX P3, PT, R8, -0x1, PT, P3 ;  /* 0xffffffff0800780c */ /* 0x000fe40003f64130 */
[----:B------:R-:W-:-:S02]  /*113d0*/  ISETP.GE.U32.AND P2, PT, R21, R2, PT ;  /* 0x000000021500720c */ /* 0x000fc40003f46070 */
[----:B------:R-:W-:Y:S02]  /*113e0*/  @!P0 SEL R9, R9, R12, !P4 ;  /* 0x0000000c09098207 */ /* 0x000fe40006000000 */
[----:B------:R-:W-:Y:S02]  /*113f0*/  @!P0 SEL R20, R20, R15, !P4 ;  /* 0x0000000f14148207 */ /* 0x000fe40006000000 */
[C---:B------:R-:W-:Y:S02]  /*11400*/  ISETP.GE.U32.AND P5, PT, R13.reuse, R10, PT ;  /* 0x0000000a0d00720c */ /* 0x040fe40003fa6070 */
[----:B------:R-:W-:Y:S02]  /*11410*/  IADD3 R2, P4, PT, R13, -0x1, RZ ;  /* 0xffffffff0d027810 */ /* 0x000fe40007f9e0ff */
[----:B------:R-:W-:Y:S02]  /*11420*/  ISETP.GT.U32.AND P0, PT, R21, RZ, PT ;  /* 0x000000ff1500720c */ /* 0x000fe40003f04070 */
[----:B-1----:R-:W-:-:S02]  /*11430*/  IADD3 R19, P6, PT, R58, UR24, RZ ;  /* 0x000000183a137c10 */ /* 0x002fc4000ffde0ff */
[----:B------:R-:W-:Y:S01]  /*11440*/  ISETP.GE.U32.AND.EX P5, PT, R8, R11, PT, P5 ;  /* 0x0000000b0800720c */ /* 0x000fe20003fa6150 */
[----:B------:R-:W-:Y:S01]  /*11450*/  IMAD.X R11, RZ, RZ, R8, P4 ;  /* 0x000000ffff0b7224 */ /* 0x000fe200020e0608 */
[----:B------:R-:W-:Y:S02]  /*11460*/  ISETP.GT.U32.AND.EX P0, PT, R16, -0x1, PT, P0 ;  /* 0xffffffff1000780c */ /* 0x000fe40003f04100 */
[----:B------:R-:W-:Y:S02]  /*11470*/  IADD3.X R12, PT, PT, R59, UR25, RZ, P6, !PT ;  /* 0x000000193b0c7c10 */ /* 0x000fe4000b7fe4ff */
[----:B------:R-:W-:Y:S02]  /*11480*/  IADD3 R36, P6, PT, R21, -0x1, RZ ;  /* 0xffffffff15247810 */ /* 0x000fe40007fde0ff */
[----:B------:R-:W-:Y:S02]  /*11490*/  @!P3 SEL R2, R2, R13, !P5 ;  /* 0x0000000d0202b207 */ /* 0x000fe40006800000 */
[----:B------:R-:W-:Y:S01]  /*114a0*/  @!P3 SEL R11, R11, R8, !P5 ;  /* 0x000000080b0bb207 */ /* 0x000fe20006800000 */
[----:B------:R-:W-:Y:S01]  /*114b0*/  IMAD.X R37, RZ, RZ, R16, P6 ;  /* 0x000000ffff257224 */ /* 0x000fe200030e0610 */
[----:B---3--:R-:W-:-:S02]  /*114c0*/  IADD3 R13, P5, PT, R38, UR6, RZ ;  /* 0x00000006260d7c10 */ /* 0x008fc4000ffbe0ff */
[----:B------:R-:W-:Y:S02]  /*114d0*/  ISETP.GT.U32.AND P3, PT, R19, RZ, PT ;  /* 0x000000ff1300720c */ /* 0x000fe40003f64070 */
[----:B------:R-:W-:Y:S02]  /*114e0*/  ISETP.GE.U32.AND.EX P2, PT, R16, R61, PT, P2 ;  /* 0x0000003d1000720c */ /* 0x000fe40003f46120 */
[----:B------:R-:W-:Y:S02]  /*114f0*/  ISETP.GT.U32.AND P4, PT, R13, RZ, PT ;  /* 0x000000ff0d00720c */ /* 0x000fe40003f84070 */
[----:B------:R-:W-:Y:S02]  /*11500*/  IADD3.X R8, PT, PT, R5, UR7, RZ, P5, !PT ;  /* 0x0000000705087c10 */ /* 0x000fe4000affe4ff */
[----:B------:R-:W-:Y:S02]  /*11510*/  ISETP.GT.U32.AND.EX P3, PT, R12, -0x1, PT, P3 ;  /* 0xffffffff0c00780c */ /* 0x000fe40003f64130 */
[----:B------:R-:W-:-:S02]  /*11520*/  @!P0 SEL R36, R36, R21, !P2 ;  /* 0x0000001524248207 */ /* 0x000fc40005000000 */
[----:B------:R-:W-:Y:S02]  /*11530*/  @!P0 SEL R37, R37, R16, !P2 ;  /* 0x0000001025258207 */ /* 0x000fe40005000000 */
[C---:B------:R-:W-:Y:S02]  /*11540*/  IADD3 R34, P2, PT, R19.reuse, -0x1, RZ ;  /* 0xffffffff13227810 */ /* 0x040fe40007f5e0ff */
[----:B------:R-:W-:Y:S02]  /*11550*/  ISETP.GT.U32.AND.EX P4, PT, R8, -0x1, PT, P4 ;  /* 0xffffffff0800780c */ /* 0x000fe40003f84140 */
[----:B------:R-:W-:Y:S01]  /*11560*/  ISETP.GE.U32.AND P1, PT, R19, R58, PT ;  /* 0x0000003a1300720c */ /* 0x000fe20003f26070 */
[----:B------:R-:W-:Y:S01]  /*11570*/  IMAD.X R35, RZ, RZ, R12, P2 ;  /* 0x000000ffff237224 */ /* 0x000fe200010e060c */
[C---:B------:R-:W-:Y:S02]  /*11580*/  IADD3 R32, P6, PT, R13.reuse, -0x1, RZ ;  /* 0xffffffff0d207810 */ /* 0x040fe40007fde0ff */
[----:B------:R-:W-:-:S02]  /*11590*/  ISETP.GE.U32.AND P5, PT, R13, R38, PT ;  /* 0x000000260d00720c */ /* 0x000fc40003fa6070 */
[----:B------:R-:W-:Y:S01]  /*115a0*/  ISETP.GE.U32.AND.EX P1, PT, R12, R59, PT, P1 ;  /* 0x0000003b0c00720c */ /* 0x000fe20003f26110 */
[----:B------:R-:W-:Y:S01]  /*115b0*/  IMAD.X R33, RZ, RZ, R8, P6 ;  /* 0x000000ffff217224 */ /* 0x000fe200030e0608 */
[----:B--2---:R-:W-:Y:S02]  /*115c0*/  IADD3 R10, P0, PT, R7, UR26, RZ ;  /* 0x0000001a070a7c10 */ /* 0x004fe4000ff1e0ff */
[----:B------:R-:W-:Y:S02]  /*115d0*/  ISETP.GE.U32.AND.EX P5, PT, R8, R5, PT, P5 ;  /* 0x000000050800720c */ /* 0x000fe40003fa6150 */
[----:B------:R-:W-:Y:S02]  /*115e0*/  @!P3 SEL R34, R34, R19, !P1 ;  /* 0x000000132222b207 */ /* 0x000fe40004800000 */
[----:B------:R-:W-:Y:S02]  /*115f0*/  @!P3 SEL R35, R35, R12, !P1 ;  /* 0x0000000c2323b207 */ /* 0x000fe40004800000 */
[----:B------:R-:W-:-:S02]  /*11600*/  IADD3 R5, P1, PT, R4, UR30, RZ ;  /* 0x0000001e04057c10 */ /* 0x000fc4000ff3e0ff */
[----:B------:R-:W-:Y:S02]  /*11610*/  ISETP.GE.U32.AND P2, PT, R10, R7, PT ;  /* 0x000000070a00720c */ /* 0x000fe40003f46070 */
[----:B------:R-:W-:Y:S02]  /*11620*/  @!P4 SEL R32, R32, R13, !P5 ;  /* 0x0000000d2020c207 */ /* 0x000fe40006800000 */
[----:B------:R-:W-:Y:S02]  /*11630*/  @!P4 SEL R33, R33, R8, !P5 ;  /* 0x000000082121c207 */ /* 0x000fe40006800000 */
[----:B0-----:R-:W-:Y:S02]  /*11640*/  IADD3 R15, P4, PT, R6, UR28, RZ ;  /* 0x0000001c060f7c10 */ /* 0x001fe4000ff9e0ff */
[----:B------:R-:W-:Y:S02]  /*11650*/  ISETP.GT.U32.AND P5, PT, R5, RZ, PT ;  /* 0x000000ff0500720c */ /* 0x000fe40003fa4070 */
[----:B------:R-:W-:-:S02]  /*11660*/  IADD3.X R7, PT, PT, R0, UR31, RZ, P1, !PT ;  /* 0x0000001f00077c10 */ /* 0x000fc40008ffe4ff */
[----:B------:R-:W-:Y:S02]  /*11670*/  IADD3.X R12, PT, PT, R39, UR27, RZ, P0, !PT ;  /* 0x0000001b270c7c10 */ /* 0x000fe400087fe4ff */
[C---:B------:R-:W-:Y:S02]  /*11680*/  IADD3 R30, P6, PT, R10.reuse, -0x1, RZ ;  /* 0xffffffff0a1e7810 */ /* 0x040fe40007fde0ff */
[----:B------:R-:W-:Y:S02]  /*11690*/  ISETP.GT.U32.AND P3, PT, R10, RZ, PT ;  /* 0x000000ff0a00720c */ /* 0x000fe40003f64070 */
[----:B------:R-:W-:Y:S01]  /*116a0*/  ISETP.GT.U32.AND P1, PT, R15, RZ, PT ;  /* 0x000000ff0f00720c */ /* 0x000fe20003f24070 */
[----:B------:R-:W-:Y:S01]  /*116b0*/  IMAD.X R31, RZ, RZ, R12, P6 ;  /* 0x000000ffff1f7224 */ /* 0x000fe200030e060c */
[----:B------:R-:W-:Y:S02]  /*116c0*/  ISETP.GT.U32.AND.EX P0, PT, R7, -0x1, PT, P5 ;  /* 0xffffffff0700780c */ /* 0x000fe40003f04150 */
[----:B------:R-:W-:-:S02]  /*116d0*/  IADD3.X R8, PT, PT, R3, UR29, RZ, P4, !PT ;  /* 0x0000001d03087c10 */ /* 0x000fc4000a7fe4ff */
[----:B------:R-:W-:Y:S02]  /*116e0*/  IADD3 R13, P5, PT, R5, -0x1, RZ ;  /* 0xffffffff050d7810 */ /* 0x000fe40007fbe0ff */
[----:B------:R-:W-:Y:S02]  /*116f0*/  ISETP.GT.U32.AND.EX P3, PT, R12, -0x1, PT, P3 ;  /* 0xffffffff0c00780c */ /* 0x000fe40003f64130 */
[----:B------:R-:W-:Y:S02]  /*11700*/  ISETP.GT.U32.AND.EX P1, PT, R8, -0x1, PT, P1 ;  /* 0xffffffff0800780c */ /* 0x000fe40003f24110 */
[C---:B------:R-:W-:Y:S01]  /*11710*/  ISETP.GE.U32.AND P6, PT, R15.reuse, R6, PT ;  /* 0x000000060f00720c */ /* 0x040fe20003fc6070 */
[----:B------:R-:W-:Y:S01]  /*11720*/  IMAD.X R6, RZ, RZ, R7, P5 ;  /* 0x000000ffff067224 */ /* 0x000fe200028e0607 */
[----:B------:R-:W-:Y:S02]  /*11730*/  IADD3 R28, P5, PT, R15, -0x1, RZ ;  /* 0xffffffff0f1c7810 */ /* 0x000fe40007fbe0ff */
[----:B------:R-:W-:-:S02]  /*11740*/  ISETP.GE.U32.AND P4, PT, R5, R4, PT ;  /* 0x000000040500720c */ /* 0x000fc40003f86070 */
[----:B------:R-:W-:Y:S01]  /*11750*/  ISETP.GE.U32.AND.EX P2, PT, R12, R39, PT, P2 ;  /* 0x000000270c00720c */ /* 0x000fe20003f46120 */
[----:B------:R-:W-:Y:S01]  /*11760*/  IMAD.X R29, RZ, RZ, R8, P5 ;  /* 0x000000ffff1d7224 */ /* 0x000fe200028e0608 */
[----:B------:R-:W-:Y:S02]  /*11770*/  ISETP.GE.U32.AND.EX P4, PT, R7, R0, PT, P4 ;  /* 0x000000000700720c */ /* 0x000fe40003f86140 */
[----:B------:R-:W-:Y:S02]  /*11780*/  ISETP.GE.U32.AND.EX P6, PT, R8, R3, PT, P6 ;  /* 0x000000030800720c */ /* 0x000fe40003fc6160 */
[----:B------:R-:W-:Y:S02]  /*11790*/  @!P0 SEL R13, R13, R5, !P4 ;  /* 0x000000050d0d8207 */ /* 0x000fe40006000000 */
[----:B------:R-:W-:Y:S02]  /*117a0*/  @!P0 SEL R6, R6, R7, !P4 ;  /* 0x0000000706068207 */ /* 0x000fe40006000000 */
[----:B------:R-:W-:-:S02]  /*117b0*/  @!P3 SEL R30, R30, R10, !P2 ;  /* 0x0000000a1e1eb207 */ /* 0x000fc40005000000 */
[----:B------:R-:W-:Y:S02]  /*117c0*/  @!P3 SEL R31, R31, R12, !P2 ;  /* 0x0000000c1f1fb207 */ /* 0x000fe40005000000 */
[----:B------:R-:W-:Y:S02]  /*117d0*/  @!P1 SEL R28, R28, R15, !P6 ;  /* 0x0000000f1c1c9207 */ /* 0x000fe40007000000 */
[----:B------:R-:W-:Y:S01]  /*117e0*/  @!P1 SEL R29, R29, R8, !P6 ;  /* 0x000000081d1d9207 */ /* 0x000fe20007000000 */
[----:B------:R-:W-:Y:S02]  /*117f0*/  IMAD.MOV.U32 R38, RZ, RZ, R24 ;  /* 0x000000ffff267224 */ /* 0x000fe400078e0018 */
[----:B------:R-:W-:Y:S01]  /*11800*/  IMAD.MOV.U32 R39, RZ, RZ, R47 ;  /* 0x000000ffff277224 */ /* 0x000fe200078e002f */
        /* <DEDUP_REMOVED lines=13> */
.L_x_12:
        /* <DEDUP_REMOVED lines=10> */
.L_x_14:


//--------------------- .nv.shared._ZN36_GLOBAL__N__b28e54f6_4_k_cu_2ce7992b21tip5_hash_rows_kernelEPKmmmmPmm --------------------------
	.section	.nv.shared._ZN36_GLOBAL__N__b28e54f6_4_k_cu_2ce7992b21tip5_hash_rows_kernelEPKmmmmPmm,"aw",@nobits
	.sectionflags	@""
.nv.shared._ZN36_GLOBAL__N__b28e54f6_4_k_cu_2ce7992b21tip5_hash_rows_kernelEPKmmmmPmm:
	.zero		1280


//--------------------- .nv.shared.reserved.0     --------------------------
	.section	.nv.shared.reserved.0,"aw",@nobits
	.weak		__nv_reservedSMEM_offset_0_alias
	.size		__nv_reservedSMEM_offset_0_alias, 0, 64
	.other		__nv_reservedSMEM_offset_0_alias,@"STO_CUDA_RESERVED_SHARED STV_DEFAULT"
__nv_reservedSMEM_offset_0_alias:
	.zero		0
	.zero		64


//--------------------- .nv.shared._Z22tip5_hash_pairs_kernelPKmmmPm --------------------------
	.section	.nv.shared._Z22tip5_hash_pairs_kernelPKmmmPm,"aw",@nobits
	.sectionflags	@""
.nv.shared._Z22tip5_hash_pairs_kernelPKmmmPm:
	.zero		1280


//--------------------- .nv.constant0._ZN36_GLOBAL__N__b28e54f6_4_k_cu_2ce7992b21tip5_hash_rows_kernelEPKmmmmPmm --------------------------
	.section	.nv.constant0._ZN36_GLOBAL__N__b28e54f6_4_k_cu_2ce7992b21tip5_hash_rows_kernelEPKmmmmPmm,"a",@progbits
	.sectionflags	@""
	.align	4
.nv.constant0._ZN36_GLOBAL__N__b28e54f6_4_k_cu_2ce7992b21tip5_hash_rows_kernelEPKmmmmPmm:
	.zero		944


//--------------------- .nv.constant0._Z22tip5_hash_pairs_kernelPKmmmPm --------------------------
	.section	.nv.constant0._Z22tip5_hash_pairs_kernelPKmmmPm,"a",@progbits
	.sectionflags	@""
	.align	4
.nv.constant0._Z22tip5_hash_pairs_kernelPKmmmPm:
	.zero		928


//--------------------- SYMBOLS --------------------------

	.type		.nv.reservedSmem.offset0,@object
	.size		.nv.reservedSmem.offset0,0x4
	.type		.nv.reservedSmem.cap,@object
	.size		.nv.reservedSmem.cap,0x4
